	.target	sm_100a

	.elftype	@"ET_EXEC"


//--------------------- .note.nv.tkinfo           --------------------------
	.section	.note.nv.tkinfo,"",@"SHT_NOTE"
	.sectionflags	@"SHF_NOTE_NV_TKINFO"
	.tkinfo
        /*0018*/ 	.word	0x00000002
        /*0030*/ 	.string	""
        /*0030*/ 	.string	"ptxas"
        /*0030*/ 	.string	"Cuda compilation tools, release 13.0, V13.0.88"
        /*0030*/ 	.string	"Build cuda_13.0.r13.0/compiler.36424714_0"
        /*0030*/ 	.string	"-arch sm_100a -m 64 "



//--------------------- .note.nv.cuinfo           --------------------------
	.section	.note.nv.cuinfo,"",@"SHT_NOTE"
	.sectionflags	@"SHF_NOTE_NV_CUINFO"
        /*0018*/ 	.short	0x0002
        /*001a*/ 	.short	0x0064
        /*001c*/ 	.short	0x0082
	.zero		2


//--------------------- .nv.info                  --------------------------
	.section	.nv.info,"",@"SHT_CUDA_INFO"
	.align	4


	//----- nvinfo : EIATTR_REGCOUNT
	.align		4
        /*0000*/ 	.byte	0x04, 0x2f
        /*0002*/ 	.short	(.L_19 - .L_18)
	.align		4
.L_18:
        /*0004*/ 	.word	index@(_ZN7cutlass13device_kernelINS_4gemm6kernel13GemmUniversalIN4cute5tupleIJiiiiEEENS1_10collective13CollectiveMmaINS1_46MainloopSm100TmaUmmaWarpSpecializedBlockScaledILi2ELi2ELi1ENS5_IJNS4_1CILi8EEENSA_ILi1EEESC_EEEEENS5_IJNSA_ILi256EEESF_SF_EEENS5_IJNS_12float_e5m2_tENS_13float_ue8m0_tEEEENS5_IJNS5_IJlSC_lEEENS4_6LayoutINS5_IJNS5_IJNS5_IJNSA_ILi32EEENSA_ILi4EEEEEEiEEESP_NS5_IJSC_iEEEEEENS5_IJNS5_IJNS5_IJNSA_ILi16EEESN_EEEiEEENS5_IJNS5_IJNSA_ILi0EEESC_EEENSA_ILi512EEEEEENS5_IJSV_iEEEEEEEEEEESJ_S12_NS4_8TiledMMAINS4_8MMA_AtomIJNS4_27SM100_MMA_MXF8F6F4_2x1SM_SSISH_SH_fSI_Li256ELi256ELNS4_4UMMA5MajorE0ELS17_0ELNS16_7ScaleInE0ELS18_0EEEEEENSL_INS5_IJSC_SC_SC_EEENS5_IJSV_SV_SV_EEEEENS5_IJNS4_10UnderscoreES1E_S1E_EEEEENS5_IJNS4_18SM100_TMA_2SM_LOADES1H_EEENS5_IJNS4_14ComposedLayoutINS4_7SwizzleILi3ELi4ELi3EEENS4_18smem_ptr_flag_bitsILi8EEENSL_INS5_IJSB_NSA_ILi128EEEEEENS5_IJS1O_SC_EEEEEEENSL_INS5_IJNS5_IJNS5_IJSO_SC_EEENS5_IJSM_SC_EEEEEESC_NS5_IJSN_NSA_ILi2EEEEEEEEENS5_IJNS5_IJNS5_IJST_SX_EEESW_EEESV_NS5_IJSC_SX_EEEEEEEEEEEvNS4_8identityENS5_IJNS4_28SM100_TMA_2SM_LOAD_MULTICASTES26_EEENS5_IJS1S_NSL_INS5_IJNS5_IJNS5_IJSO_S1W_EEES1U_EEESC_S1X_EEENS5_IJS20_SV_NS5_IJSC_NSA_ILi1024EEEEEEEEEEEEEEvS25_EENS_8epilogue10collective18CollectiveEpilogueINS2H_23Sm100TmaWarpSpecializedILi4ELi2ELi64ELb1ELb0EEEJNS5_IJS1O_SF_SF_EEENS5_IJNSL_IS1O_SC_EENSL_INSA_ILi64EEESC_EEEEENS_10bfloat16_tESK_S2R_SK_NS2H_6fusion15FusionCallbacksIS2L_NS2S_17LinearCombinationIS2R_fS2R_fLNS_15FloatRoundStyleE2EEES2M_S2Q_JEEENS4_5SM1004TMEM4LOAD26SM100_TMEM_LOAD_32dp32b64xENS4_13SM90_TMA_LOADENS1J_IS1L_NS1M_ILi16EEENSL_INS5_IJSB_S2O_EEENS5_IJS2O_SC_EEEEEEENS4_39AutoVectorizingCopyWithAssumedAlignmentILi128EEENS4_14SM90_TMA_STOREES37_S39_S39_EEEvvEEEEvNT_6ParamsE)
        /*0008*/ 	.word	0x000000a8


	//----- nvinfo : EIATTR_FRAME_SIZE
	.align		4
.L_19:
        /*000c*/ 	.byte	0x04, 0x11
        /*000e*/ 	.short	(.L_21 - .L_20)
	.align		4
.L_20:
        /*0010*/ 	.word	index@($__internal_2_$__cuda_sm10x_tcgen05_guardrail_trap_unallocated_columns_being_dealloced)
        /*0014*/ 	.word	0x00000000


	//----- nvinfo : EIATTR_FRAME_SIZE
	.align		4
.L_21:
        /*0018*/ 	.byte	0x04, 0x11
        /*001a*/ 	.short	(.L_23 - .L_22)
	.align		4
.L_22:
        /*001c*/ 	.word	index@($__internal_1_$__cuda_sm10x_tcgen05_guardrail_trap_phase_invalid_during_alloc)
        /*0020*/ 	.word	0x00000000


	//----- nvinfo : EIATTR_FRAME_SIZE
	.align		4
.L_23:
        /*0024*/ 	.byte	0x04, 0x11
        /*0026*/ 	.short	(.L_25 - .L_24)
	.align		4
.L_24:
        /*0028*/ 	.word	index@($__internal_0_$__cuda_sm10x_tcgen05_guardrail_trap_col_being_dealloced_not_returned_by_alloc)
        /*002c*/ 	.word	0x00000000


	//----- nvinfo : EIATTR_FRAME_SIZE
	.align		4
.L_25:
        /*0030*/ 	.byte	0x04, 0x11
        /*0032*/ 	.short	(.L_27 - .L_26)
	.align		4
.L_26:
        /*0034*/ 	.word	index@(_ZN7cutlass13device_kernelINS_4gemm6kernel13GemmUniversalIN4cute5tupleIJiiiiEEENS1_10collective13CollectiveMmaINS1_46MainloopSm100TmaUmmaWarpSpecializedBlockScaledILi2ELi2ELi1ENS5_IJNS4_1CILi8EEENSA_ILi1EEESC_EEEEENS5_IJNSA_ILi256EEESF_SF_EEENS5_IJNS_12float_e5m2_tENS_13float_ue8m0_tEEEENS5_IJNS5_IJlSC_lEEENS4_6LayoutINS5_IJNS5_IJNS5_IJNSA_ILi32EEENSA_ILi4EEEEEEiEEESP_NS5_IJSC_iEEEEEENS5_IJNS5_IJNS5_IJNSA_ILi16EEESN_EEEiEEENS5_IJNS5_IJNSA_ILi0EEESC_EEENSA_ILi512EEEEEENS5_IJSV_iEEEEEEEEEEESJ_S12_NS4_8TiledMMAINS4_8MMA_AtomIJNS4_27SM100_MMA_MXF8F6F4_2x1SM_SSISH_SH_fSI_Li256ELi256ELNS4_4UMMA5MajorE0ELS17_0ELNS16_7ScaleInE0ELS18_0EEEEEENSL_INS5_IJSC_SC_SC_EEENS5_IJSV_SV_SV_EEEEENS5_IJNS4_10UnderscoreES1E_S1E_EEEEENS5_IJNS4_18SM100_TMA_2SM_LOADES1H_EEENS5_IJNS4_14ComposedLayoutINS4_7SwizzleILi3ELi4ELi3EEENS4_18smem_ptr_flag_bitsILi8EEENSL_INS5_IJSB_NSA_ILi128EEEEEENS5_IJS1O_SC_EEEEEEENSL_INS5_IJNS5_IJNS5_IJSO_SC_EEENS5_IJSM_SC_EEEEEESC_NS5_IJSN_NSA_ILi2EEEEEEEEENS5_IJNS5_IJNS5_IJST_SX_EEESW_EEESV_NS5_IJSC_SX_EEEEEEEEEEEvNS4_8identityENS5_IJNS4_28SM100_TMA_2SM_LOAD_MULTICASTES26_EEENS5_IJS1S_NSL_INS5_IJNS5_IJNS5_IJSO_S1W_EEES1U_EEESC_S1X_EEENS5_IJS20_SV_NS5_IJSC_NSA_ILi1024EEEEEEEEEEEEEEvS25_EENS_8epilogue10collective18CollectiveEpilogueINS2H_23Sm100TmaWarpSpecializedILi4ELi2ELi64ELb1ELb0EEEJNS5_IJS1O_SF_SF_EEENS5_IJNSL_IS1O_SC_EENSL_INSA_ILi64EEESC_EEEEENS_10bfloat16_tESK_S2R_SK_NS2H_6fusion15FusionCallbacksIS2L_NS2S_17LinearCombinationIS2R_fS2R_fLNS_15FloatRoundStyleE2EEES2M_S2Q_JEEENS4_5SM1004TMEM4LOAD26SM100_TMEM_LOAD_32dp32b64xENS4_13SM90_TMA_LOADENS1J_IS1L_NS1M_ILi16EEENSL_INS5_IJSB_S2O_EEENS5_IJS2O_SC_EEEEEEENS4_39AutoVectorizingCopyWithAssumedAlignmentILi128EEENS4_14SM90_TMA_STOREES37_S39_S39_EEEvvEEEEvNT_6ParamsE)
        /*0038*/ 	.word	0x00000000


	//----- nvinfo : EIATTR_MIN_STACK_SIZE
	.align		4
.L_27:
        /*003c*/ 	.byte	0x04, 0x12
        /*003e*/ 	.short	(.L_29 - .L_28)
	.align		4
.L_28:
        /*0040*/ 	.word	index@(_ZN7cutlass13device_kernelINS_4gemm6kernel13GemmUniversalIN4cute5tupleIJiiiiEEENS1_10collective13CollectiveMmaINS1_46MainloopSm100TmaUmmaWarpSpecializedBlockScaledILi2ELi2ELi1ENS5_IJNS4_1CILi8EEENSA_ILi1EEESC_EEEEENS5_IJNSA_ILi256EEESF_SF_EEENS5_IJNS_12float_e5m2_tENS_13float_ue8m0_tEEEENS5_IJNS5_IJlSC_lEEENS4_6LayoutINS5_IJNS5_IJNS5_IJNSA_ILi32EEENSA_ILi4EEEEEEiEEESP_NS5_IJSC_iEEEEEENS5_IJNS5_IJNS5_IJNSA_ILi16EEESN_EEEiEEENS5_IJNS5_IJNSA_ILi0EEESC_EEENSA_ILi512EEEEEENS5_IJSV_iEEEEEEEEEEESJ_S12_NS4_8TiledMMAINS4_8MMA_AtomIJNS4_27SM100_MMA_MXF8F6F4_2x1SM_SSISH_SH_fSI_Li256ELi256ELNS4_4UMMA5MajorE0ELS17_0ELNS16_7ScaleInE0ELS18_0EEEEEENSL_INS5_IJSC_SC_SC_EEENS5_IJSV_SV_SV_EEEEENS5_IJNS4_10UnderscoreES1E_S1E_EEEEENS5_IJNS4_18SM100_TMA_2SM_LOADES1H_EEENS5_IJNS4_14ComposedLayoutINS4_7SwizzleILi3ELi4ELi3EEENS4_18smem_ptr_flag_bitsILi8EEENSL_INS5_IJSB_NSA_ILi128EEEEEENS5_IJS1O_SC_EEEEEEENSL_INS5_IJNS5_IJNS5_IJSO_SC_EEENS5_IJSM_SC_EEEEEESC_NS5_IJSN_NSA_ILi2EEEEEEEEENS5_IJNS5_IJNS5_IJST_SX_EEESW_EEESV_NS5_IJSC_SX_EEEEEEEEEEEvNS4_8identityENS5_IJNS4_28SM100_TMA_2SM_LOAD_MULTICASTES26_EEENS5_IJS1S_NSL_INS5_IJNS5_IJNS5_IJSO_S1W_EEES1U_EEESC_S1X_EEENS5_IJS20_SV_NS5_IJSC_NSA_ILi1024EEEEEEEEEEEEEEvS25_EENS_8epilogue10collective18CollectiveEpilogueINS2H_23Sm100TmaWarpSpecializedILi4ELi2ELi64ELb1ELb0EEEJNS5_IJS1O_SF_SF_EEENS5_IJNSL_IS1O_SC_EENSL_INSA_ILi64EEESC_EEEEENS_10bfloat16_tESK_S2R_SK_NS2H_6fusion15FusionCallbacksIS2L_NS2S_17LinearCombinationIS2R_fS2R_fLNS_15FloatRoundStyleE2EEES2M_S2Q_JEEENS4_5SM1004TMEM4LOAD26SM100_TMEM_LOAD_32dp32b64xENS4_13SM90_TMA_LOADENS1J_IS1L_NS1M_ILi16EEENSL_INS5_IJSB_S2O_EEENS5_IJS2O_SC_EEEEEEENS4_39AutoVectorizingCopyWithAssumedAlignmentILi128EEENS4_14SM90_TMA_STOREES37_S39_S39_EEEvvEEEEvNT_6ParamsE)
        /*0044*/ 	.word	0x00000000
.L_29:


//--------------------- .nv.compat                --------------------------
	.section	.nv.compat,"",@"SHT_CUDA_COMPAT_INFO"
	.align	4
        /*0000*/ 	.byte	0x02, 0x09, 0x01, 0x00, 0x02, 0x02, 0x02, 0x00, 0x02, 0x05, 0x05, 0x00, 0x03, 0x07, 0x01, 0x01
        /*0010*/ 	.byte	0x02, 0x03, 0x01, 0x00, 0x02, 0x06, 0x01, 0x00, 0x04, 0x0b, 0x08, 0x00, 0x09, 0x00, 0x00, 0x00
        /*0020*/ 	.byte	0x00, 0x00, 0x00, 0x00


//--------------------- .nv.info._ZN7cutlass13device_kernelINS_4gemm6kernel13GemmUniversalIN4cute5tupleIJiiiiEEENS1_10collective13CollectiveMmaINS1_46MainloopSm100TmaUmmaWarpSpecializedBlockScaledILi2ELi2ELi1ENS5_IJNS4_1CILi8EEENSA_ILi1EEESC_EEEEENS5_IJNSA_ILi256EEESF_SF_EEENS5_IJNS_12float_e5m2_tENS_13float_ue8m0_tEEEENS5_IJNS5_IJlSC_lEEENS4_6LayoutINS5_IJNS5_IJNS5_IJNSA_ILi32EEENSA_ILi4EEEEEEiEEESP_NS5_IJSC_iEEEEEENS5_IJNS5_IJNS5_IJNSA_ILi16EEESN_EEEiEEENS5_IJNS5_IJNSA_ILi0EEESC_EEENSA_ILi512EEEEEENS5_IJSV_iEEEEEEEEEEESJ_S12_NS4_8TiledMMAINS4_8MMA_AtomIJNS4_27SM100_MMA_MXF8F6F4_2x1SM_SSISH_SH_fSI_Li256ELi256ELNS4_4UMMA5MajorE0ELS17_0ELNS16_7ScaleInE0ELS18_0EEEEEENSL_INS5_IJSC_SC_SC_EEENS5_IJSV_SV_SV_EEEEENS5_IJNS4_10UnderscoreES1E_S1E_EEEEENS5_IJNS4_18SM100_TMA_2SM_LOADES1H_EEENS5_IJNS4_14ComposedLayoutINS4_7SwizzleILi3ELi4ELi3EEENS4_18smem_ptr_flag_bitsILi8EEENSL_INS5_IJSB_NSA_ILi128EEEEEENS5_IJS1O_SC_EEEEEEENSL_INS5_IJNS5_IJNS5_IJSO_SC_EEENS5_IJSM_SC_EEEEEESC_NS5_IJSN_NSA_ILi2EEEEEEEEENS5_IJNS5_IJNS5_IJST_SX_EEESW_EEESV_NS5_IJSC_SX_EEEEEEEEEEEvNS4_8identityENS5_IJNS4_28SM100_TMA_2SM_LOAD_MULTICASTES26_EEENS5_IJS1S_NSL_INS5_IJNS5_IJNS5_IJSO_S1W_EEES1U_EEESC_S1X_EEENS5_IJS20_SV_NS5_IJSC_NSA_ILi1024EEEEEEEEEEEEEEvS25_EENS_8epilogue10collective18CollectiveEpilogueINS2H_23Sm100TmaWarpSpecializedILi4ELi2ELi64ELb1ELb0EEEJNS5_IJS1O_SF_SF_EEENS5_IJNSL_IS1O_SC_EENSL_INSA_ILi64EEESC_EEEEENS_10bfloat16_tESK_S2R_SK_NS2H_6fusion15FusionCallbacksIS2L_NS2S_17LinearCombinationIS2R_fS2R_fLNS_15FloatRoundStyleE2EEES2M_S2Q_JEEENS4_5SM1004TMEM4LOAD26SM100_TMEM_LOAD_32dp32b64xENS4_13SM90_TMA_LOADENS1J_IS1L_NS1M_ILi16EEENSL_INS5_IJSB_S2O_EEENS5_IJS2O_SC_EEEEEEENS4_39AutoVectorizingCopyWithAssumedAlignmentILi128EEENS4_14SM90_TMA_STOREES37_S39_S39_EEEvvEEEEvNT_6ParamsE --------------------------
	.section	.nv.info._ZN7cutlass13device_kernelINS_4gemm6kernel13GemmUniversalIN4cute5tupleIJiiiiEEENS1_10collective13CollectiveMmaINS1_46MainloopSm100TmaUmmaWarpSpecializedBlockScaledILi2ELi2ELi1ENS5_IJNS4_1CILi8EEENSA_ILi1EEESC_EEEEENS5_IJNSA_ILi256EEESF_SF_EEENS5_IJNS_12float_e5m2_tENS_13float_ue8m0_tEEEENS5_IJNS5_IJlSC_lEEENS4_6LayoutINS5_IJNS5_IJNS5_IJNSA_ILi32EEENSA_ILi4EEEEEEiEEESP_NS5_IJSC_iEEEEEENS5_IJNS5_IJNS5_IJNSA_ILi16EEESN_EEEiEEENS5_IJNS5_IJNSA_ILi0EEESC_EEENSA_ILi512EEEEEENS5_IJSV_iEEEEEEEEEEESJ_S12_NS4_8TiledMMAINS4_8MMA_AtomIJNS4_27SM100_MMA_MXF8F6F4_2x1SM_SSISH_SH_fSI_Li256ELi256ELNS4_4UMMA5MajorE0ELS17_0ELNS16_7ScaleInE0ELS18_0EEEEEENSL_INS5_IJSC_SC_SC_EEENS5_IJSV_SV_SV_EEEEENS5_IJNS4_10UnderscoreES1E_S1E_EEEEENS5_IJNS4_18SM100_TMA_2SM_LOADES1H_EEENS5_IJNS4_14ComposedLayoutINS4_7SwizzleILi3ELi4ELi3EEENS4_18smem_ptr_flag_bitsILi8EEENSL_INS5_IJSB_NSA_ILi128EEEEEENS5_IJS1O_SC_EEEEEEENSL_INS5_IJNS5_IJNS5_IJSO_SC_EEENS5_IJSM_SC_EEEEEESC_NS5_IJSN_NSA_ILi2EEEEEEEEENS5_IJNS5_IJNS5_IJST_SX_EEESW_EEESV_NS5_IJSC_SX_EEEEEEEEEEEvNS4_8identityENS5_IJNS4_28SM100_TMA_2SM_LOAD_MULTICASTES26_EEENS5_IJS1S_NSL_INS5_IJNS5_IJNS5_IJSO_S1W_EEES1U_EEESC_S1X_EEENS5_IJS20_SV_NS5_IJSC_NSA_ILi1024EEEEEEEEEEEEEEvS25_EENS_8epilogue10collective18CollectiveEpilogueINS2H_23Sm100TmaWarpSpecializedILi4ELi2ELi64ELb1ELb0EEEJNS5_IJS1O_SF_SF_EEENS5_IJNSL_IS1O_SC_EENSL_INSA_ILi64EEESC_EEEEENS_10bfloat16_tESK_S2R_SK_NS2H_6fusion15FusionCallbacksIS2L_NS2S_17LinearCombinationIS2R_fS2R_fLNS_15FloatRoundStyleE2EEES2M_S2Q_JEEENS4_5SM1004TMEM4LOAD26SM100_TMEM_LOAD_32dp32b64xENS4_13SM90_TMA_LOADENS1J_IS1L_NS1M_ILi16EEENSL_INS5_IJSB_S2O_EEENS5_IJS2O_SC_EEEEEEENS4_39AutoVectorizingCopyWithAssumedAlignmentILi128EEENS4_14SM90_TMA_STOREES37_S39_S39_EEEvvEEEEvNT_6ParamsE,"",@"SHT_CUDA_INFO"
	.sectionflags	@""
	.align	4


	//----- nvinfo : EIATTR_CUDA_API_VERSION
	.align		4
        /*0000*/ 	.byte	0x04, 0x37
        /*0002*/ 	.short	(.L_31 - .L_30)
.L_30:
        /*0004*/ 	.word	0x00000082


	//----- nvinfo : EIATTR_KPARAM_INFO
	.align		4
.L_31:
        /*0008*/ 	.byte	0x04, 0x17
        /*000a*/ 	.short	(.L_33 - .L_32)
.L_32:
        /*000c*/ 	.word	0x00000000
        /*0010*/ 	.short	0x0000
        /*0012*/ 	.short	0x0000
        /*0014*/ 	.byte	0x00, 0xf0, 0x01, 0x30


	//----- nvinfo : EIATTR_AT_ENTRY_FRAGMENTS
	.align		4
.L_33:
        /*0018*/ 	.byte	0x04, 0x4f
        /*001a*/ 	.short	(.L_35 - .L_34)


	//   ....[0]....
.L_34:
        /*001c*/ 	.word	0x00000007


	//----- nvinfo : EIATTR_RESERVED_SMEM_USED
	.align		4
.L_35:
        /*0020*/ 	.byte	0x01, 0x41
	.zero		2


	//----- nvinfo : EIATTR_SPARSE_MMA_MASK
	.align		4
        /*0024*/ 	.byte	0x03, 0x50
        /*0026*/ 	.short	0x0000


	//----- nvinfo : EIATTR_TCGEN05_2CTA_USED
	.align		4
        /*0028*/ 	.byte	0x01, 0x52
	.zero		2


	//----- nvinfo : EIATTR_MAXREG_COUNT
	.align		4
        /*002c*/ 	.byte	0x03, 0x1b
        /*002e*/ 	.short	0x00ff


	//----- nvinfo : EIATTR_NUM_BARRIERS
	.align		4
        /*0030*/ 	.byte	0x02, 0x4c
        /*0032*/ 	.byte	0x07
	.zero		1


	//----- nvinfo : EIATTR_EXTERNS
	.align		4
        /*0034*/ 	.byte	0x04, 0x0f
        /*0036*/ 	.short	(.L_37 - .L_36)


	//   ....[0]....
	.align		4
.L_36:
        /*0038*/ 	.word	index@(__assertfail)


	//----- nvinfo : EIATTR_MERCURY_ISA_VERSION
	.align		4
.L_37:
        /*003c*/ 	.byte	0x03, 0x5f
        /*003e*/ 	.short	0x0101


	//----- nvinfo : EIATTR_INT_WARP_WIDE_INSTR_OFFSETS
	.align		4
        /*0040*/ 	.byte	0x04, 0x31
        /*0042*/ 	.short	(.L_39 - .L_38)


	//   ....[0]....
.L_38:
        /*0044*/ 	.word	0x00000d90


	//   ....[1]....
        /*0048*/ 	.word	0x00000e40


	//   ....[2]....
        /*004c*/ 	.word	0x000054a0


	//   ....[3]....
        /*0050*/ 	.word	0x000054c0


	//   ....[4]....
        /*0054*/ 	.word	0x000054f0


	//   ....[5]....
        /*0058*/ 	.word	0x00006110


	//   ....[6]....
        /*005c*/ 	.word	0x00006190


	//   ....[7]....
        /*0060*/ 	.word	0x000062b0


	//   ....[8]....
        /*0064*/ 	.word	0x00006360


	//   ....[9]....
        /*0068*/ 	.word	0x00006430


	//   ....[10]....
        /*006c*/ 	.word	0x000064e0


	//   ....[11]....
        /*0070*/ 	.word	0x00006620


	//   ....[12]....
        /*0074*/ 	.word	0x000066c0


	//----- nvinfo : EIATTR_COOP_GROUP_MASK_REGIDS
	.align		4
.L_39:
        /*0078*/ 	.byte	0x04, 0x29
        /*007a*/ 	.short	(.L_41 - .L_40)


	//   ....[0]....
.L_40:
        /*007c*/ 	.word	0xffffffff


	//   ....[1]....
        /*0080*/ 	.word	0xffffffff


	//   ....[2]....
        /*0084*/ 	.word	0xffffffff


	//   ....[3]....
        /*0088*/ 	.word	0xffffffff


	//   ....[4]....
        /*008c*/ 	.word	0xffffffff


	//   ....[5]....
        /*0090*/ 	.word	0xffffffff


	//   ....[6]....
        /*0094*/ 	.word	0xffffffff


	//   ....[7]....
        /*0098*/ 	.word	0xffffffff


	//   ....[8]....
        /*009c*/ 	.word	0xffffffff


	//   ....[9]....
        /*00a0*/ 	.word	0xffffffff


	//   ....[10]....
        /*00a4*/ 	.word	0xffffffff


	//   ....[11]....
        /*00a8*/ 	.word	0xffffffff


	//   ....[12]....
        /*00ac*/ 	.word	0xffffffff


	//   ....[13]....
        /*00b0*/ 	.word	0xffffffff


	//----- nvinfo : EIATTR_COOP_GROUP_INSTR_OFFSETS
	.align		4
.L_41:
        /*00b4*/ 	.byte	0x04, 0x28
        /*00b6*/ 	.short	(.L_43 - .L_42)


	//   ....[0]....
.L_42:
        /*00b8*/ 	.word	0x000000a0


	//   ....[1]....
        /*00bc*/ 	.word	0x00000570


	//   ....[2]....
        /*00c0*/ 	.word	0x00000700


	//   ....[3]....
        /*00c4*/ 	.word	0x000008a0


	//   ....[4]....
        /*00c8*/ 	.word	0x000009a0


	//   ....[5]....
        /*00cc*/ 	.word	0x00000b10


	//   ....[6]....
        /*00d0*/ 	.word	0x00000c50


	//   ....[7]....
        /*00d4*/ 	.word	0x00000eb0


	//   ....[8]....
        /*00d8*/ 	.word	0x000027d0


	//   ....[9]....
        /*00dc*/ 	.word	0x000035a0


	//   ....[10]....
        /*00e0*/ 	.word	0x00003a90


	//   ....[11]....
        /*00e4*/ 	.word	0x00003ac0


	//   ....[12]....
        /*00e8*/ 	.word	0x00005380


	//   ....[13]....
        /*00ec*/ 	.word	0x000055b0


	//----- nvinfo : EIATTR_VRC_CTA_INIT_COUNT
	.align		4
.L_43:
        /*00f0*/ 	.byte	0x02, 0x4a
        /*00f2*/ 	.byte	0x80
	.zero		1


	//----- nvinfo : EIATTR_SYSCALL_OFFSETS
	.align		4
        /*00f4*/ 	.byte	0x04, 0x46
        /*00f6*/ 	.short	(.L_45 - .L_44)


	//   ....[0]....
.L_44:
        /*00f8*/ 	.word	0x000073b0


	//   ....[1]....
        /*00fc*/ 	.word	0x000074a0


	//   ....[2]....
        /*0100*/ 	.word	0x00007ec0


	//   ....[3]....
        /*0104*/ 	.word	0x00009390


	//   ....[4]....
        /*0108*/ 	.word	0x0000a7f0


	//   ....[5]....
        /*010c*/ 	.word	0x0000bc30


	//----- nvinfo : EIATTR_MBARRIER_INSTR_OFFSETS
	.align		4
.L_45:
        /*0110*/ 	.byte	0x04, 0x39
        /*0112*/ 	.short	(.L_47 - .L_46)


	//   ....[0]....
.L_46:
        /*0114*/ 	.word	0x000006b0
        /*0118*/ 	.word	0x000000ff
        /*011c*/ 	.word	0x00000000
        /*0120*/ 	.short	0x0100
        /*0122*/ 	.byte	0x04
	.zero		1


	//   ....[1]....
        /*0124*/ 	.word	0x000006c0
        /*0128*/ 	.word	0x000000ff
        /*012c*/ 	.word	0x00000010
        /*0130*/ 	.short	0x0100
        /*0132*/ 	.byte	0x04
	.zero		1


	//   ....[2]....
        /*0134*/ 	.word	0x000006d0
        /*0138*/ 	.word	0x000000ff
        /*013c*/ 	.word	0x00000008
        /*0140*/ 	.short	0x0100
        /*0142*/ 	.byte	0x04
	.zero		1


	//   ....[3]....
        /*0144*/ 	.word	0x000006e0
        /*0148*/ 	.word	0x000000ff
        /*014c*/ 	.word	0x00000018
        /*0150*/ 	.short	0x0100
        /*0152*/ 	.byte	0x04
	.zero		1


	//   ....[4]....
        /*0154*/ 	.word	0x00000810
        /*0158*/ 	.word	0x000000ff
        /*015c*/ 	.word	0x00000020
        /*0160*/ 	.short	0x0100
        /*0162*/ 	.byte	0x04
	.zero		1


	//   ....[5]....
        /*0164*/ 	.word	0x00000820
        /*0168*/ 	.word	0x000000ff
        /*016c*/ 	.word	0x00000040
        /*0170*/ 	.short	0x0100
        /*0172*/ 	.byte	0x04
	.zero		1


	//   ....[6]....
        /*0174*/ 	.word	0x00000830
        /*0178*/ 	.word	0x000000ff
        /*017c*/ 	.word	0x00000028
        /*0180*/ 	.short	0x0100
        /*0182*/ 	.byte	0x04
	.zero		1


	//   ....[7]....
        /*0184*/ 	.word	0x00000840
        /*0188*/ 	.word	0x000000ff
        /*018c*/ 	.word	0x00000048
        /*0190*/ 	.short	0x0100
        /*0192*/ 	.byte	0x04
	.zero		1


	//   ....[8]....
        /*0194*/ 	.word	0x00000850
        /*0198*/ 	.word	0x000000ff
        /*019c*/ 	.word	0x00000030
        /*01a0*/ 	.short	0x0100
        /*01a2*/ 	.byte	0x04
	.zero		1


	//   ....[9]....
        /*01a4*/ 	.word	0x00000860
        /*01a8*/ 	.word	0x000000ff
        /*01ac*/ 	.word	0x00000050
        /*01b0*/ 	.short	0x0100
        /*01b2*/ 	.byte	0x04
	.zero		1


	//   ....[10]....
        /*01b4*/ 	.word	0x00000870
        /*01b8*/ 	.word	0x000000ff
        /*01bc*/ 	.word	0x00000038
        /*01c0*/ 	.short	0x0100
        /*01c2*/ 	.byte	0x04
	.zero		1


	//   ....[11]....
        /*01c4*/ 	.word	0x00000880
        /*01c8*/ 	.word	0x000000ff
        /*01cc*/ 	.word	0x00000058
        /*01d0*/ 	.short	0x0100
        /*01d2*/ 	.byte	0x04
	.zero		1


	//   ....[12]....
        /*01d4*/ 	.word	0x00000970
        /*01d8*/ 	.word	0x000000ff
        /*01dc*/ 	.word	0x00000060
        /*01e0*/ 	.short	0x0100
        /*01e2*/ 	.byte	0x06
	.zero		1


	//   ....[13]....
        /*01e4*/ 	.word	0x00000980
        /*01e8*/ 	.word	0x000000ff
        /*01ec*/ 	.word	0x00000068
        /*01f0*/ 	.short	0x0100
        /*01f2*/ 	.byte	0x06
	.zero		1


	//   ....[14]....
        /*01f4*/ 	.word	0x00000ac0
        /*01f8*/ 	.word	0x000000ff
        /*01fc*/ 	.word	0x00000070
        /*0200*/ 	.short	0x0100
        /*0202*/ 	.byte	0x06
	.zero		1


	//   ....[15]....
        /*0204*/ 	.word	0x00000ad0
        /*0208*/ 	.word	0x000000ff
        /*020c*/ 	.word	0x00000080
        /*0210*/ 	.short	0x0100
        /*0212*/ 	.byte	0x06
	.zero		1


	//   ....[16]....
        /*0214*/ 	.word	0x00000ae0
        /*0218*/ 	.word	0x000000ff
        /*021c*/ 	.word	0x00000078
        /*0220*/ 	.short	0x0100
        /*0222*/ 	.byte	0x06
	.zero		1


	//   ....[17]....
        /*0224*/ 	.word	0x00000af0
        /*0228*/ 	.word	0x000000ff
        /*022c*/ 	.word	0x00000088
        /*0230*/ 	.short	0x0100
        /*0232*/ 	.byte	0x06
	.zero		1


	//   ....[18]....
        /*0234*/ 	.word	0x00000c20
        /*0238*/ 	.word	0x000000ff
        /*023c*/ 	.word	0x00000090
        /*0240*/ 	.short	0x0100
        /*0242*/ 	.byte	0x04
	.zero		1


	//   ....[19]....
        /*0244*/ 	.word	0x00000c30
        /*0248*/ 	.word	0x000000ff
        /*024c*/ 	.word	0x00000098
        /*0250*/ 	.short	0x0100
        /*0252*/ 	.byte	0x04
	.zero		1


	//   ....[20]....
        /*0254*/ 	.word	0x00000d30
        /*0258*/ 	.word	0x000000ff
        /*025c*/ 	.word	0x000000a0
        /*0260*/ 	.short	0x0100
        /*0262*/ 	.byte	0x04
	.zero		1


	//   ....[21]....
        /*0264*/ 	.word	0x00000d40
        /*0268*/ 	.word	0x000000ff
        /*026c*/ 	.word	0x000000b0
        /*0270*/ 	.short	0x0100
        /*0272*/ 	.byte	0x04
	.zero		1


	//   ....[22]....
        /*0274*/ 	.word	0x00000d50
        /*0278*/ 	.word	0x000000ff
        /*027c*/ 	.word	0x000000a8
        /*0280*/ 	.short	0x0100
        /*0282*/ 	.byte	0x04
	.zero		1


	//   ....[23]....
        /*0284*/ 	.word	0x00000d60
        /*0288*/ 	.word	0x000000ff
        /*028c*/ 	.word	0x000000b8
        /*0290*/ 	.short	0x0100
        /*0292*/ 	.byte	0x04
	.zero		1


	//   ....[24]....
        /*0294*/ 	.word	0x00000e60
        /*0298*/ 	.word	0x000000ff
        /*029c*/ 	.word	0x000000c0
        /*02a0*/ 	.short	0x0100
        /*02a2*/ 	.byte	0x06
	.zero		1


	//   ....[25]....
        /*02a4*/ 	.word	0x00001b60
        /*02a8*/ 	.word	0x00000000
        /*02ac*/ 	.word	0x000000b0
        /*02b0*/ 	.short	0x010a
        /*02b2*/ 	.byte	0xff
	.zero		1


	//   ....[26]....
        /*02b4*/ 	.word	0x00001b80
        /*02b8*/ 	.word	0x00000000
        /*02bc*/ 	.word	0x000000a0
        /*02c0*/ 	.short	0x0101
        /*02c2*/ 	.byte	0xff
	.zero		1


	//   ....[27]....
        /*02c4*/ 	.word	0x00001c40
        /*02c8*/ 	.word	0x000000ff
        /*02cc*/ 	.word	0x00000010
        /*02d0*/ 	.short	0x010a
        /*02d2*/ 	.byte	0x04
	.zero		1


	//   ....[28]....
        /*02d4*/ 	.word	0x00001d40
        /*02d8*/ 	.word	0x000000ff
        /*02dc*/ 	.word	0x00000010
        /*02e0*/ 	.short	0x010a
        /*02e2*/ 	.byte	0x06
	.zero		1


	//   ....[29]....
        /*02e4*/ 	.word	0x00001ea0
        /*02e8*/ 	.word	0x000000ff
        /*02ec*/ 	.word	0x00000010
        /*02f0*/ 	.short	0x010a
        /*02f2*/ 	.byte	0x04
	.zero		1


	//   ....[30]....
        /*02f4*/ 	.word	0x00002250
        /*02f8*/ 	.word	0x000000ff
        /*02fc*/ 	.word	0x00000068
        /*0300*/ 	.short	0x0101
        /*0302*/ 	.byte	0x0e
	.zero		1


	//   ....[31]....
        /*0304*/ 	.word	0x00002270
        /*0308*/ 	.word	0x000000ff
        /*030c*/ 	.word	0x00000010
        /*0310*/ 	.short	0x010a
        /*0312*/ 	.byte	0x04
	.zero		1


	//   ....[32]....
        /*0314*/ 	.word	0x000022f0
        /*0318*/ 	.word	0x000000ff
        /*031c*/ 	.word	0x00000010
        /*0320*/ 	.short	0x010a
        /*0322*/ 	.byte	0x07
	.zero		1


	//   ....[33]....
        /*0324*/ 	.word	0x00002430
        /*0328*/ 	.word	0x000000ff
        /*032c*/ 	.word	0x00000010
        /*0330*/ 	.short	0x010a
        /*0332*/ 	.byte	0x04
	.zero		1


	//   ....[34]....
        /*0334*/ 	.word	0x00002800
        /*0338*/ 	.word	0x00000003
        /*033c*/ 	.word	0x00000070
        /*0340*/ 	.short	0x010a
        /*0342*/ 	.byte	0xff
	.zero		1


	//   ....[35]....
        /*0344*/ 	.word	0x00002950
        /*0348*/ 	.word	0x00000000
        /*034c*/ 	.word	0x00000000
        /*0350*/ 	.short	0x0101
        /*0352*/ 	.byte	0xff
	.zero		1


	//   ....[36]....
        /*0354*/ 	.word	0x00002f10
        /*0358*/ 	.word	0x000000ff
        /*035c*/ 	.word	0x00000000
        /*0360*/ 	.short	0x010a
        /*0362*/ 	.byte	0x04
	.zero		1


	//   ....[37]....
        /*0364*/ 	.word	0x00002fb0
        /*0368*/ 	.word	0x00000000
        /*036c*/ 	.word	0x00000000
        /*0370*/ 	.short	0x010a
        /*0372*/ 	.byte	0xff
	.zero		1


	//   ....[38]....
        /*0374*/ 	.word	0x000030f0
        /*0378*/ 	.word	0x00000000
        /*037c*/ 	.word	0x000000a0
        /*0380*/ 	.short	0x010a
        /*0382*/ 	.byte	0xff
	.zero		1


	//   ....[39]....
        /*0384*/ 	.word	0x00003160
        /*0388*/ 	.word	0x00000004
        /*038c*/ 	.word	0x00000000
        /*0390*/ 	.short	0x0101
        /*0392*/ 	.byte	0xff
	.zero		1


	//   ....[40]....
        /*0394*/ 	.word	0x00003180
        /*0398*/ 	.word	0x000000ff
        /*039c*/ 	.word	0x00000080
        /*03a0*/ 	.short	0x010a
        /*03a2*/ 	.byte	0x04
	.zero		1


	//   ....[41]....
        /*03a4*/ 	.word	0x000032a0
        /*03a8*/ 	.word	0x00000000
        /*03ac*/ 	.word	0x00000070
        /*03b0*/ 	.short	0x010a
        /*03b2*/ 	.byte	0xff
	.zero		1


	//   ....[42]....
        /*03b4*/ 	.word	0x000033a0
        /*03b8*/ 	.word	0x00000000
        /*03bc*/ 	.word	0x00000000
        /*03c0*/ 	.short	0x0101
        /*03c2*/ 	.byte	0xff
	.zero		1


	//   ....[43]....
        /*03c4*/ 	.word	0x00003430
        /*03c8*/ 	.word	0x000000ff
        /*03cc*/ 	.word	0x00000080
        /*03d0*/ 	.short	0x0106
        /*03d2*/ 	.byte	0x04
	.zero		1


	//   ....[44]....
        /*03d4*/ 	.word	0x00003450
        /*03d8*/ 	.word	0x000000ff
        /*03dc*/ 	.word	0x00000080
        /*03e0*/ 	.short	0x010a
        /*03e2*/ 	.byte	0x04
	.zero		1


	//   ....[45]....
        /*03e4*/ 	.word	0x000034e0
        /*03e8*/ 	.word	0x000000ff
        /*03ec*/ 	.word	0x00000080
        /*03f0*/ 	.short	0x0106
        /*03f2*/ 	.byte	0x07
	.zero		1


	//   ....[46]....
        /*03f4*/ 	.word	0x00003520
        /*03f8*/ 	.word	0x00000000
        /*03fc*/ 	.word	0x00000080
        /*0400*/ 	.short	0x010a
        /*0402*/ 	.byte	0xff
	.zero		1


	//   ....[47]....
        /*0404*/ 	.word	0x00003790
        /*0408*/ 	.word	0x000000ff
        /*040c*/ 	.word	0x00000008
        /*0410*/ 	.short	0x010a
        /*0412*/ 	.byte	0x05
	.zero		1


	//   ....[48]....
        /*0414*/ 	.word	0x000037b0
        /*0418*/ 	.word	0x000000ff
        /*041c*/ 	.word	0x00000008
        /*0420*/ 	.short	0x010a
        /*0422*/ 	.byte	0x05
	.zero		1


	//   ....[49]....
        /*0424*/ 	.word	0x00003940
        /*0428*/ 	.word	0x000000ff
        /*042c*/ 	.word	0x00000008
        /*0430*/ 	.short	0x010a
        /*0432*/ 	.byte	0x05
	.zero		1


	//   ....[50]....
        /*0434*/ 	.word	0x00003960
        /*0438*/ 	.word	0x000000ff
        /*043c*/ 	.word	0x00000008
        /*0440*/ 	.short	0x010a
        /*0442*/ 	.byte	0x05
	.zero		1


	//   ....[51]....
        /*0444*/ 	.word	0x00003a20
        /*0448*/ 	.word	0x000000ff
        /*044c*/ 	.word	0x00000000
        /*0450*/ 	.short	0x0101
        /*0452*/ 	.byte	0x04
	.zero		1


	//   ....[52]....
        /*0454*/ 	.word	0x00004450
        /*0458*/ 	.word	0x00000002
        /*045c*/ 	.word	0x00000070
        /*0460*/ 	.short	0x010a
        /*0462*/ 	.byte	0xff
	.zero		1


	//   ....[53]....
        /*0464*/ 	.word	0x00004510
        /*0468*/ 	.word	0x00000002
        /*046c*/ 	.word	0x00000000
        /*0470*/ 	.short	0x0101
        /*0472*/ 	.byte	0xff
	.zero		1


	//   ....[54]....
        /*0474*/ 	.word	0x000045f0
        /*0478*/ 	.word	0x000000ff
        /*047c*/ 	.word	0x00000000
        /*0480*/ 	.short	0x010a
        /*0482*/ 	.byte	0x12
	.zero		1


	//   ....[55]....
        /*0484*/ 	.word	0x00004610
        /*0488*/ 	.word	0x000000ff
        /*048c*/ 	.word	0x00000000
        /*0490*/ 	.short	0x010a
        /*0492*/ 	.byte	0x12
	.zero		1


	//   ....[56]....
        /*0494*/ 	.word	0x00004760
        /*0498*/ 	.word	0x000000ff
        /*049c*/ 	.word	0x00000000
        /*04a0*/ 	.short	0x010a
        /*04a2*/ 	.byte	0x05
	.zero		1


	//   ....[57]....
        /*04a4*/ 	.word	0x00004820
        /*04a8*/ 	.word	0x000000ff
        /*04ac*/ 	.word	0x00000098
        /*04b0*/ 	.short	0x010a
        /*04b2*/ 	.byte	0x27
	.zero		1


	//   ....[58]....
        /*04b4*/ 	.word	0x00004d00
        /*04b8*/ 	.word	0x000000ff
        /*04bc*/ 	.word	0x00000000
        /*04c0*/ 	.short	0x010a
        /*04c2*/ 	.byte	0x09
	.zero		1


	//   ....[59]....
        /*04c4*/ 	.word	0x00004e20
        /*04c8*/ 	.word	0x000000ff
        /*04cc*/ 	.word	0x00000000
        /*04d0*/ 	.short	0x010a
        /*04d2*/ 	.byte	0x04
	.zero		1


	//   ....[60]....
        /*04d4*/ 	.word	0x00005360
        /*04d8*/ 	.word	0x000000ff
        /*04dc*/ 	.word	0x000000c0
        /*04e0*/ 	.short	0x010a
        /*04e2*/ 	.byte	0x27
	.zero		1


	//   ....[61]....
        /*04e4*/ 	.word	0x000058c0
        /*04e8*/ 	.word	0x00000008
        /*04ec*/ 	.word	0x00000070
        /*04f0*/ 	.short	0x010a
        /*04f2*/ 	.byte	0xff
	.zero		1


	//   ....[62]....
        /*04f4*/ 	.word	0x00005a30
        /*04f8*/ 	.word	0x00000000
        /*04fc*/ 	.word	0x00000000
        /*0500*/ 	.short	0x0101
        /*0502*/ 	.byte	0xff
	.zero		1


	//   ....[63]....
        /*0504*/ 	.word	0x00005f10
        /*0508*/ 	.word	0x000000ff
        /*050c*/ 	.word	0x00000068
        /*0510*/ 	.short	0x010a
        /*0512*/ 	.byte	0x15
	.zero		1


	//   ....[64]....
        /*0514*/ 	.word	0x000060a0
        /*0518*/ 	.word	0x000000ff
        /*051c*/ 	.word	0x00000040
        /*0520*/ 	.short	0x010a
        /*0522*/ 	.byte	0x15
	.zero		1


	//   ....[65]....
        /*0524*/ 	.word	0x00006270
        /*0528*/ 	.word	0x000000ff
        /*052c*/ 	.word	0x00000020
        /*0530*/ 	.short	0x010b
        /*0532*/ 	.byte	0x15
	.zero		1


	//   ....[66]....
        /*0534*/ 	.word	0x00006280
        /*0538*/ 	.word	0x000000ff
        /*053c*/ 	.word	0x00000000
        /*0540*/ 	.short	0x0101
        /*0542*/ 	.byte	0x30
	.zero		1


	//   ....[67]....
        /*0544*/ 	.word	0x00006290
        /*0548*/ 	.word	0x000000ff
        /*054c*/ 	.word	0x00000048
        /*0550*/ 	.short	0x010a
        /*0552*/ 	.byte	0x15
	.zero		1


	//   ....[68]....
        /*0554*/ 	.word	0x000063f0
        /*0558*/ 	.word	0x000000ff
        /*055c*/ 	.word	0x00000028
        /*0560*/ 	.short	0x010b
        /*0562*/ 	.byte	0x15
	.zero		1


	//   ....[69]....
        /*0564*/ 	.word	0x00006400
        /*0568*/ 	.word	0x000000ff
        /*056c*/ 	.word	0x00000000
        /*0570*/ 	.short	0x0101
        /*0572*/ 	.byte	0x2f
	.zero		1


	//   ....[70]....
        /*0574*/ 	.word	0x00006410
        /*0578*/ 	.word	0x000000ff
        /*057c*/ 	.word	0x00000050
        /*0580*/ 	.short	0x010a
        /*0582*/ 	.byte	0x15
	.zero		1


	//   ....[71]....
        /*0584*/ 	.word	0x00006570
        /*0588*/ 	.word	0x000000ff
        /*058c*/ 	.word	0x00000030
        /*0590*/ 	.short	0x010b
        /*0592*/ 	.byte	0x15
	.zero		1


	//   ....[72]....
        /*0594*/ 	.word	0x00006580
        /*0598*/ 	.word	0x000000ff
        /*059c*/ 	.word	0x00000000
        /*05a0*/ 	.short	0x0101
        /*05a2*/ 	.byte	0x2e
	.zero		1


	//   ....[73]....
        /*05a4*/ 	.word	0x00006590
        /*05a8*/ 	.word	0x000000ff
        /*05ac*/ 	.word	0x00000058
        /*05b0*/ 	.short	0x010a
        /*05b2*/ 	.byte	0x15
	.zero		1


	//   ....[74]....
        /*05b4*/ 	.word	0x00006800
        /*05b8*/ 	.word	0x000000ff
        /*05bc*/ 	.word	0x00000038
        /*05c0*/ 	.short	0x010b
        /*05c2*/ 	.byte	0x15
	.zero		1


	//   ....[75]....
        /*05c4*/ 	.word	0x00006810
        /*05c8*/ 	.word	0x000000ff
        /*05cc*/ 	.word	0x00000000
        /*05d0*/ 	.short	0x0101
        /*05d2*/ 	.byte	0x2c
	.zero		1


	//   ....[76]....
        /*05d4*/ 	.word	0x00006840
        /*05d8*/ 	.word	0x000000ff
        /*05dc*/ 	.word	0x00000040
        /*05e0*/ 	.short	0x010a
        /*05e2*/ 	.byte	0x15
	.zero		1


	//   ....[77]....
        /*05e4*/ 	.word	0x00006860
        /*05e8*/ 	.word	0x000000ff
        /*05ec*/ 	.word	0x00000048
        /*05f0*/ 	.short	0x010a
        /*05f2*/ 	.byte	0x15
	.zero		1


	//   ....[78]....
        /*05f4*/ 	.word	0x00006880
        /*05f8*/ 	.word	0x000000ff
        /*05fc*/ 	.word	0x00000050
        /*0600*/ 	.short	0x010a
        /*0602*/ 	.byte	0x15
	.zero		1


	//   ....[79]....
        /*0604*/ 	.word	0x000068c0
        /*0608*/ 	.word	0x00000000
        /*060c*/ 	.word	0x00000058
        /*0610*/ 	.short	0x010a
        /*0612*/ 	.byte	0xff
	.zero		1


	//   ....[80]....
        /*0614*/ 	.word	0x00006c40
        /*0618*/ 	.word	0x00000008
        /*061c*/ 	.word	0x00000070
        /*0620*/ 	.short	0x010a
        /*0622*/ 	.byte	0xff
	.zero		1


	//   ....[81]....
        /*0624*/ 	.word	0x00006dc0
        /*0628*/ 	.word	0x00000000
        /*062c*/ 	.word	0x00000000
        /*0630*/ 	.short	0x0101
        /*0632*/ 	.byte	0xff
	.zero		1


	//   ....[82]....
        /*0634*/ 	.word	0x000079a0
        /*0638*/ 	.word	0x000000ff
        /*063c*/ 	.word	0x00000020
        /*0640*/ 	.short	0x010a
        /*0642*/ 	.byte	0x2c
	.zero		1


	//   ....[83]....
        /*0644*/ 	.word	0x00007aa0
        /*0648*/ 	.word	0x000000ff
        /*064c*/ 	.word	0x00000090
        /*0650*/ 	.short	0x010a
        /*0652*/ 	.byte	0x2c
	.zero		1


	//   ....[84]....
        /*0654*/ 	.word	0x00007c60
        /*0658*/ 	.word	0x000000ff
        /*065c*/ 	.word	0x00000020
        /*0660*/ 	.short	0x010a
        /*0662*/ 	.byte	0x2c
	.zero		1


	//   ....[85]....
        /*0664*/ 	.word	0x00007da0
        /*0668*/ 	.word	0x000000ff
        /*066c*/ 	.word	0x00000090
        /*0670*/ 	.short	0x010a
        /*0672*/ 	.byte	0x2c
	.zero		1


	//   ....[86]....
        /*0674*/ 	.word	0x00007f90
        /*0678*/ 	.word	0x000000ff
        /*067c*/ 	.word	0x00000000
        /*0680*/ 	.short	0x0101
        /*0682*/ 	.byte	0x05
	.zero		1


	//   ....[87]....
        /*0684*/ 	.word	0x00009000
        /*0688*/ 	.word	0x00000000
        /*068c*/ 	.word	0x00000000
        /*0690*/ 	.short	0x0101
        /*0692*/ 	.byte	0xff
	.zero		1


	//   ....[88]....
        /*0694*/ 	.word	0x00009010
        /*0698*/ 	.word	0x00000003
        /*069c*/ 	.word	0x00000020
        /*06a0*/ 	.short	0x010a
        /*06a2*/ 	.byte	0xff
	.zero		1


	//   ....[89]....
        /*06a4*/ 	.word	0x00009120
        /*06a8*/ 	.word	0x00000003
        /*06ac*/ 	.word	0x00000020
        /*06b0*/ 	.short	0x010a
        /*06b2*/ 	.byte	0xff
	.zero		1


	//   ....[90]....
        /*06b4*/ 	.word	0x0000a470
        /*06b8*/ 	.word	0x00000000
        /*06bc*/ 	.word	0x00000000
        /*06c0*/ 	.short	0x0101
        /*06c2*/ 	.byte	0xff
	.zero		1


	//   ....[91]....
        /*06c4*/ 	.word	0x0000a4b0
        /*06c8*/ 	.word	0x0000005f
        /*06cc*/ 	.word	0x00000020
        /*06d0*/ 	.short	0x010a
        /*06d2*/ 	.byte	0xff
	.zero		1


	//   ....[92]....
        /*06d4*/ 	.word	0x0000a580
        /*06d8*/ 	.word	0x0000005f
        /*06dc*/ 	.word	0x00000020
        /*06e0*/ 	.short	0x010a
        /*06e2*/ 	.byte	0xff
	.zero		1


	//   ....[93]....
        /*06e4*/ 	.word	0x0000b8d0
        /*06e8*/ 	.word	0x00000000
        /*06ec*/ 	.word	0x00000000
        /*06f0*/ 	.short	0x0101
        /*06f2*/ 	.byte	0xff
	.zero		1


	//   ....[94]....
        /*06f4*/ 	.word	0x0000b8f0
        /*06f8*/ 	.word	0x00000010
        /*06fc*/ 	.word	0x00000020
        /*0700*/ 	.short	0x010a
        /*0702*/ 	.byte	0xff
	.zero		1


	//   ....[95]....
        /*0704*/ 	.word	0x0000b9c0
        /*0708*/ 	.word	0x00000010
        /*070c*/ 	.word	0x00000020
        /*0710*/ 	.short	0x010a
        /*0712*/ 	.byte	0xff
	.zero		1


	//   ....[96]....
        /*0714*/ 	.word	0x0000cd00
        /*0718*/ 	.word	0x00000000
        /*071c*/ 	.word	0x00000000
        /*0720*/ 	.short	0x0101
        /*0722*/ 	.byte	0xff
	.zero		1


	//   ....[97]....
        /*0724*/ 	.word	0x0000ce50
        /*0728*/ 	.word	0x000000ff
        /*072c*/ 	.word	0x00000000
        /*0730*/ 	.short	0x0101
        /*0732*/ 	.byte	0x04
	.zero		1


	//   ....[98]....
        /*0734*/ 	.word	0x0000ce60
        /*0738*/ 	.word	0x000000ff
        /*073c*/ 	.word	0x000000c0
        /*0740*/ 	.short	0x0101
        /*0742*/ 	.byte	0x2c
	.zero		1


	//   ....[99]....
        /*0744*/ 	.word	0x0000cff0
        /*0748*/ 	.word	0x000000ff
        /*074c*/ 	.word	0x00000000
        /*0750*/ 	.short	0x0101
        /*0752*/ 	.byte	0x04
	.zero		1


	//   ....[100]....
        /*0754*/ 	.word	0x0000d010
        /*0758*/ 	.word	0x00000000
        /*075c*/ 	.word	0x000000b0
        /*0760*/ 	.short	0x010a
        /*0762*/ 	.byte	0xff
	.zero		1


	//   ....[101]....
        /*0764*/ 	.word	0x0000d070
        /*0768*/ 	.word	0x00000000
        /*076c*/ 	.word	0x00000010
        /*0770*/ 	.short	0x010a
        /*0772*/ 	.byte	0xff
	.zero		1


	//   ....[102]....
        /*0774*/ 	.word	0x0000d0d0
        /*0778*/ 	.word	0x00000000
        /*077c*/ 	.word	0x00000010
        /*0780*/ 	.short	0x010a
        /*0782*/ 	.byte	0xff
	.zero		1


	//   ....[103]....
        /*0784*/ 	.word	0x0000d120
        /*0788*/ 	.word	0x00000003
        /*078c*/ 	.word	0x00000070
        /*0790*/ 	.short	0x010a
        /*0792*/ 	.byte	0xff
	.zero		1


	//   ....[104]....
        /*0794*/ 	.word	0x0000d180
        /*0798*/ 	.word	0x00000000
        /*079c*/ 	.word	0x00000000
        /*07a0*/ 	.short	0x010a
        /*07a2*/ 	.byte	0xff
	.zero		1


	//   ....[105]....
        /*07a4*/ 	.word	0x0000d1d0
        /*07a8*/ 	.word	0x00000000
        /*07ac*/ 	.word	0x000000a0
        /*07b0*/ 	.short	0x010a
        /*07b2*/ 	.byte	0xff
	.zero		1


	//   ....[106]....
        /*07b4*/ 	.word	0x0000d230
        /*07b8*/ 	.word	0x00000000
        /*07bc*/ 	.word	0x00000080
        /*07c0*/ 	.short	0x010a
        /*07c2*/ 	.byte	0xff
	.zero		1


	//   ....[107]....
        /*07c4*/ 	.word	0x0000d280
        /*07c8*/ 	.word	0x00000000
        /*07cc*/ 	.word	0x00000070
        /*07d0*/ 	.short	0x010a
        /*07d2*/ 	.byte	0xff
	.zero		1


	//   ....[108]....
        /*07d4*/ 	.word	0x0000d2e0
        /*07d8*/ 	.word	0x00000000
        /*07dc*/ 	.word	0x00000080
        /*07e0*/ 	.short	0x010a
        /*07e2*/ 	.byte	0xff
	.zero		1


	//   ....[109]....
        /*07e4*/ 	.word	0x0000d340
        /*07e8*/ 	.word	0x00000005
        /*07ec*/ 	.word	0x00000008
        /*07f0*/ 	.short	0x010a
        /*07f2*/ 	.byte	0xff
	.zero		1


	//   ....[110]....
        /*07f4*/ 	.word	0x0000d420
        /*07f8*/ 	.word	0x00000003
        /*07fc*/ 	.word	0x00000008
        /*0800*/ 	.short	0x010a
        /*0802*/ 	.byte	0xff
	.zero		1


	//   ....[111]....
        /*0804*/ 	.word	0x0000d470
        /*0808*/ 	.word	0x00000002
        /*080c*/ 	.word	0x00000070
        /*0810*/ 	.short	0x010a
        /*0812*/ 	.byte	0xff
	.zero		1


	//   ....[112]....
        /*0814*/ 	.word	0x0000d4d0
        /*0818*/ 	.word	0x00000002
        /*081c*/ 	.word	0x00000000
        /*0820*/ 	.short	0x010a
        /*0822*/ 	.byte	0xff
	.zero		1


	//   ....[113]....
        /*0824*/ 	.word	0x0000d530
        /*0828*/ 	.word	0x00000002
        /*082c*/ 	.word	0x00000098
        /*0830*/ 	.short	0x010a
        /*0832*/ 	.byte	0xff
	.zero		1


	//   ....[114]....
        /*0834*/ 	.word	0x0000d590
        /*0838*/ 	.word	0x00000002
        /*083c*/ 	.word	0x00000000
        /*0840*/ 	.short	0x010a
        /*0842*/ 	.byte	0xff
	.zero		1


	//   ....[115]....
        /*0844*/ 	.word	0x0000d5f0
        /*0848*/ 	.word	0x00000000
        /*084c*/ 	.word	0x000000c0
        /*0850*/ 	.short	0x010a
        /*0852*/ 	.byte	0xff
	.zero		1


	//   ....[116]....
        /*0854*/ 	.word	0x0000d640
        /*0858*/ 	.word	0x00000008
        /*085c*/ 	.word	0x00000070
        /*0860*/ 	.short	0x010a
        /*0862*/ 	.byte	0xff
	.zero		1


	//   ....[117]....
        /*0864*/ 	.word	0x0000d6a0
        /*0868*/ 	.word	0x00000000
        /*086c*/ 	.word	0x00000068
        /*0870*/ 	.short	0x010a
        /*0872*/ 	.byte	0xff
	.zero		1


	//   ....[118]....
        /*0874*/ 	.word	0x0000d700
        /*0878*/ 	.word	0x00000005
        /*087c*/ 	.word	0x00000040
        /*0880*/ 	.short	0x010a
        /*0882*/ 	.byte	0xff
	.zero		1


	//   ....[119]....
        /*0884*/ 	.word	0x0000d760
        /*0888*/ 	.word	0x00000005
        /*088c*/ 	.word	0x00000048
        /*0890*/ 	.short	0x010a
        /*0892*/ 	.byte	0xff
	.zero		1


	//   ....[120]....
        /*0894*/ 	.word	0x0000d7c0
        /*0898*/ 	.word	0x00000005
        /*089c*/ 	.word	0x00000050
        /*08a0*/ 	.short	0x010a
        /*08a2*/ 	.byte	0xff
	.zero		1


	//   ....[121]....
        /*08a4*/ 	.word	0x0000d820
        /*08a8*/ 	.word	0x00000005
        /*08ac*/ 	.word	0x00000058
        /*08b0*/ 	.short	0x010a
        /*08b2*/ 	.byte	0xff
	.zero		1


	//   ....[122]....
        /*08b4*/ 	.word	0x0000d880
        /*08b8*/ 	.word	0x00000000
        /*08bc*/ 	.word	0x00000040
        /*08c0*/ 	.short	0x010a
        /*08c2*/ 	.byte	0xff
	.zero		1


	//   ....[123]....
        /*08c4*/ 	.word	0x0000d8e0
        /*08c8*/ 	.word	0x00000000
        /*08cc*/ 	.word	0x00000048
        /*08d0*/ 	.short	0x010a
        /*08d2*/ 	.byte	0xff
	.zero		1


	//   ....[124]....
        /*08d4*/ 	.word	0x0000d940
        /*08d8*/ 	.word	0x00000000
        /*08dc*/ 	.word	0x00000050
        /*08e0*/ 	.short	0x010a
        /*08e2*/ 	.byte	0xff
	.zero		1


	//   ....[125]....
        /*08e4*/ 	.word	0x0000d990
        /*08e8*/ 	.word	0x00000008
        /*08ec*/ 	.word	0x00000070
        /*08f0*/ 	.short	0x010a
        /*08f2*/ 	.byte	0xff
	.zero		1


	//   ....[126]....
        /*08f4*/ 	.word	0x0000d9f0
        /*08f8*/ 	.word	0x00000003
        /*08fc*/ 	.word	0x00000020
        /*0900*/ 	.short	0x010a
        /*0902*/ 	.byte	0xff
	.zero		1


	//   ....[127]....
        /*0904*/ 	.word	0x0000da50
        /*0908*/ 	.word	0x00000003
        /*090c*/ 	.word	0x00000090
        /*0910*/ 	.short	0x010a
        /*0912*/ 	.byte	0xff
	.zero		1


	//   ....[128]....
        /*0914*/ 	.word	0x0000daa0
        /*0918*/ 	.word	0x00000003
        /*091c*/ 	.word	0x00000020
        /*0920*/ 	.short	0x010a
        /*0922*/ 	.byte	0xff
	.zero		1


	//   ....[129]....
        /*0924*/ 	.word	0x0000daf0
        /*0928*/ 	.word	0x0000005f
        /*092c*/ 	.word	0x00000020
        /*0930*/ 	.short	0x010a
        /*0932*/ 	.byte	0xff
	.zero		1


	//   ....[130]....
        /*0934*/ 	.word	0x0000db40
        /*0938*/ 	.word	0x00000010
        /*093c*/ 	.word	0x00000020
        /*0940*/ 	.short	0x010a
        /*0942*/ 	.byte	0xff
	.zero		1


	//----- nvinfo : EIATTR_NUM_MBARRIERS
	.align		4
.L_47:
        /*0944*/ 	.byte	0x03, 0x38
        /*0946*/ 	.short	0x0019


	//----- nvinfo : EIATTR_EXIT_INSTR_OFFSETS
	.align		4
        /*0948*/ 	.byte	0x04, 0x1c
        /*094a*/ 	.short	(.L_49 - .L_48)


	//   ....[0]....
.L_48:
        /*094c*/ 	.word	0x00002fe0


	//   ....[1]....
        /*0950*/ 	.word	0x000034f0


	//   ....[2]....
        /*0954*/ 	.word	0x00003550


	//   ....[3]....
        /*0958*/ 	.word	0x000055c0


	//   ....[4]....
        /*095c*/ 	.word	0x000068f0


	//   ....[5]....
        /*0960*/ 	.word	0x00006930


	//   ....[6]....
        /*0964*/ 	.word	0x0000ced0


	//   ....[7]....
        /*0968*/ 	.word	0x0000cf50


	//   ....[8]....
        /*096c*/ 	.word	0x0000cf80


	//   ....[9]....
        /*0970*/ 	.word	0x0000d000


	//----- nvinfo : EIATTR_MAX_THREADS
	.align		4
.L_49:
        /*0974*/ 	.byte	0x04, 0x05
        /*0976*/ 	.short	(.L_51 - .L_50)
.L_50:
        /*0978*/ 	.word	0x00000100
        /*097c*/ 	.word	0x00000001
        /*0980*/ 	.word	0x00000001


	//----- nvinfo : EIATTR_CRS_STACK_SIZE
	.align		4
.L_51:
        /*0984*/ 	.byte	0x04, 0x1e
        /*0986*/ 	.short	(.L_53 - .L_52)
.L_52:
        /*0988*/ 	.word	0x00000000


	//----- nvinfo : EIATTR_CBANK_PARAM_SIZE
	.align		4
.L_53:
        /*098c*/ 	.byte	0x03, 0x19
        /*098e*/ 	.short	0x0c00


	//----- nvinfo : EIATTR_PARAM_CBANK
	.align		4
        /*0990*/ 	.byte	0x04, 0x0a
        /*0992*/ 	.short	(.L_55 - .L_54)
	.align		4
.L_54:
        /*0994*/ 	.word	index@(.nv.constant0._ZN7cutlass13device_kernelINS_4gemm6kernel13GemmUniversalIN4cute5tupleIJiiiiEEENS1_10collective13CollectiveMmaINS1_46MainloopSm100TmaUmmaWarpSpecializedBlockScaledILi2ELi2ELi1ENS5_IJNS4_1CILi8EEENSA_ILi1EEESC_EEEEENS5_IJNSA_ILi256EEESF_SF_EEENS5_IJNS_12float_e5m2_tENS_13float_ue8m0_tEEEENS5_IJNS5_IJlSC_lEEENS4_6LayoutINS5_IJNS5_IJNS5_IJNSA_ILi32EEENSA_ILi4EEEEEEiEEESP_NS5_IJSC_iEEEEEENS5_IJNS5_IJNS5_IJNSA_ILi16EEESN_EEEiEEENS5_IJNS5_IJNSA_ILi0EEESC_EEENSA_ILi512EEEEEENS5_IJSV_iEEEEEEEEEEESJ_S12_NS4_8TiledMMAINS4_8MMA_AtomIJNS4_27SM100_MMA_MXF8F6F4_2x1SM_SSISH_SH_fSI_Li256ELi256ELNS4_4UMMA5MajorE0ELS17_0ELNS16_7ScaleInE0ELS18_0EEEEEENSL_INS5_IJSC_SC_SC_EEENS5_IJSV_SV_SV_EEEEENS5_IJNS4_10UnderscoreES1E_S1E_EEEEENS5_IJNS4_18SM100_TMA_2SM_LOADES1H_EEENS5_IJNS4_14ComposedLayoutINS4_7SwizzleILi3ELi4ELi3EEENS4_18smem_ptr_flag_bitsILi8EEENSL_INS5_IJSB_NSA_ILi128EEEEEENS5_IJS1O_SC_EEEEEEENSL_INS5_IJNS5_IJNS5_IJSO_SC_EEENS5_IJSM_SC_EEEEEESC_NS5_IJSN_NSA_ILi2EEEEEEEEENS5_IJNS5_IJNS5_IJST_SX_EEESW_EEESV_NS5_IJSC_SX_EEEEEEEEEEEvNS4_8identityENS5_IJNS4_28SM100_TMA_2SM_LOAD_MULTICASTES26_EEENS5_IJS1S_NSL_INS5_IJNS5_IJNS5_IJSO_S1W_EEES1U_EEESC_S1X_EEENS5_IJS20_SV_NS5_IJSC_NSA_ILi1024EEEEEEEEEEEEEEvS25_EENS_8epilogue10collective18CollectiveEpilogueINS2H_23Sm100TmaWarpSpecializedILi4ELi2ELi64ELb1ELb0EEEJNS5_IJS1O_SF_SF_EEENS5_IJNSL_IS1O_SC_EENSL_INSA_ILi64EEESC_EEEEENS_10bfloat16_tESK_S2R_SK_NS2H_6fusion15FusionCallbacksIS2L_NS2S_17LinearCombinationIS2R_fS2R_fLNS_15FloatRoundStyleE2EEES2M_S2Q_JEEENS4_5SM1004TMEM4LOAD26SM100_TMEM_LOAD_32dp32b64xENS4_13SM90_TMA_LOADENS1J_IS1L_NS1M_ILi16EEENSL_INS5_IJSB_S2O_EEENS5_IJS2O_SC_EEEEEEENS4_39AutoVectorizingCopyWithAssumedAlignmentILi128EEENS4_14SM90_TMA_STOREES37_S39_S39_EEEvvEEEEvNT_6ParamsE)
        /*0998*/ 	.short	0x0380
        /*099a*/ 	.short	0x0c00


	//----- nvinfo : EIATTR_SW_WAR
	.align		4
.L_55:
        /*099c*/ 	.byte	0x04, 0x36
        /*099e*/ 	.short	(.L_57 - .L_56)
.L_56:
        /*09a0*/ 	.word	0x00000008
.L_57:


//--------------------- .nv.callgraph             --------------------------
	.section	.nv.callgraph,"",@"SHT_CUDA_CALLGRAPH"
	.align	4
	.sectionentsize	8
	.align		4
        /*0000*/ 	.word	0x00000000
	.align		4
        /*0004*/ 	.word	0xffffffff
	.align		4
        /*0008*/ 	.word	index@(_ZN7cutlass13device_kernelINS_4gemm6kernel13GemmUniversalIN4cute5tupleIJiiiiEEENS1_10collective13CollectiveMmaINS1_46MainloopSm100TmaUmmaWarpSpecializedBlockScaledILi2ELi2ELi1ENS5_IJNS4_1CILi8EEENSA_ILi1EEESC_EEEEENS5_IJNSA_ILi256EEESF_SF_EEENS5_IJNS_12float_e5m2_tENS_13float_ue8m0_tEEEENS5_IJNS5_IJlSC_lEEENS4_6LayoutINS5_IJNS5_IJNS5_IJNSA_ILi32EEENSA_ILi4EEEEEEiEEESP_NS5_IJSC_iEEEEEENS5_IJNS5_IJNS5_IJNSA_ILi16EEESN_EEEiEEENS5_IJNS5_IJNSA_ILi0EEESC_EEENSA_ILi512EEEEEENS5_IJSV_iEEEEEEEEEEESJ_S12_NS4_8TiledMMAINS4_8MMA_AtomIJNS4_27SM100_MMA_MXF8F6F4_2x1SM_SSISH_SH_fSI_Li256ELi256ELNS4_4UMMA5MajorE0ELS17_0ELNS16_7ScaleInE0ELS18_0EEEEEENSL_INS5_IJSC_SC_SC_EEENS5_IJSV_SV_SV_EEEEENS5_IJNS4_10UnderscoreES1E_S1E_EEEEENS5_IJNS4_18SM100_TMA_2SM_LOADES1H_EEENS5_IJNS4_14ComposedLayoutINS4_7SwizzleILi3ELi4ELi3EEENS4_18smem_ptr_flag_bitsILi8EEENSL_INS5_IJSB_NSA_ILi128EEEEEENS5_IJS1O_SC_EEEEEEENSL_INS5_IJNS5_IJNS5_IJSO_SC_EEENS5_IJSM_SC_EEEEEESC_NS5_IJSN_NSA_ILi2EEEEEEEEENS5_IJNS5_IJNS5_IJST_SX_EEESW_EEESV_NS5_IJSC_SX_EEEEEEEEEEEvNS4_8identityENS5_IJNS4_28SM100_TMA_2SM_LOAD_MULTICASTES26_EEENS5_IJS1S_NSL_INS5_IJNS5_IJNS5_IJSO_S1W_EEES1U_EEESC_S1X_EEENS5_IJS20_SV_NS5_IJSC_NSA_ILi1024EEEEEEEEEEEEEEvS25_EENS_8epilogue10collective18CollectiveEpilogueINS2H_23Sm100TmaWarpSpecializedILi4ELi2ELi64ELb1ELb0EEEJNS5_IJS1O_SF_SF_EEENS5_IJNSL_IS1O_SC_EENSL_INSA_ILi64EEESC_EEEEENS_10bfloat16_tESK_S2R_SK_NS2H_6fusion15FusionCallbacksIS2L_NS2S_17LinearCombinationIS2R_fS2R_fLNS_15FloatRoundStyleE2EEES2M_S2Q_JEEENS4_5SM1004TMEM4LOAD26SM100_TMEM_LOAD_32dp32b64xENS4_13SM90_TMA_LOADENS1J_IS1L_NS1M_ILi16EEENSL_INS5_IJSB_S2O_EEENS5_IJS2O_SC_EEEEEEENS4_39AutoVectorizingCopyWithAssumedAlignmentILi128EEENS4_14SM90_TMA_STOREES37_S39_S39_EEEvvEEEEvNT_6ParamsE)
	.align		4
        /*000c*/ 	.word	index@(__assertfail)
	.align		4
        /*0010*/ 	.word	0x00000000
	.align		4
        /*0014*/ 	.word	0xfffffffe
	.align		4
        /*0018*/ 	.word	0x00000000
	.align		4
        /*001c*/ 	.word	0xfffffffd
	.align		4
        /*0020*/ 	.word	0x00000000
	.align		4
        /*0024*/ 	.word	0xfffffffc


//--------------------- .nv.constant4             --------------------------
	.section	.nv.constant4,"a",@progbits
	.align	8
	.align		8
.nv.constant4:
        /*0000*/ 	.dword	__assertfail
	.align		8
        /*0008*/ 	.dword	__unnamed_1
	.align		8
        /*0010*/ 	.dword	__unnamed_2
	.align		8
        /*0018*/ 	.dword	_ZN40_INTERNAL_28342e82_4_k_cu_c3333ce2_215804cuda3std3__45__cpo5beginE
	.align		8
        /*0020*/ 	.dword	_ZN40_INTERNAL_28342e82_4_k_cu_c3333ce2_215804cuda3std3__45__cpo3endE
	.align		8
        /*0028*/ 	.dword	_ZN40_INTERNAL_28342e82_4_k_cu_c3333ce2_215804cuda3std3__45__cpo6cbeginE
	.align		8
        /*0030*/ 	.dword	_ZN40_INTERNAL_28342e82_4_k_cu_c3333ce2_215804cuda3std3__45__cpo4cendE
	.align		8
        /*0038*/ 	.dword	_ZN40_INTERNAL_28342e82_4_k_cu_c3333ce2_215804cuda3std3__442_GLOBAL__N__28342e82_4_k_cu_c3333ce2_215806ignoreE
	.align		8
        /*0040*/ 	.dword	_ZN40_INTERNAL_28342e82_4_k_cu_c3333ce2_215804cuda3std3__419piecewise_constructE
	.align		8
        /*0048*/ 	.dword	_ZN40_INTERNAL_28342e82_4_k_cu_c3333ce2_215804cuda3std3__48in_placeE
	.align		8
        /*0050*/ 	.dword	_ZN40_INTERNAL_28342e82_4_k_cu_c3333ce2_215804cuda3std6ranges3__45__cpo4swapE
	.align		8
        /*0058*/ 	.dword	_ZN40_INTERNAL_28342e82_4_k_cu_c3333ce2_215804cuda3std6ranges3__45__cpo9iter_moveE
	.align		8
        /*0060*/ 	.dword	_ZN40_INTERNAL_28342e82_4_k_cu_c3333ce2_215804cute7productE
	.align		8
        /*0068*/ 	.dword	_ZN40_INTERNAL_28342e82_4_k_cu_c3333ce2_215804cute1_E
	.align		8
        /*0070*/ 	.dword	$str$25
	.align		8
        /*0078*/ 	.dword	$str$26
	.align		8
        /*0080*/ 	.dword	$str$27
	.align		8
        /*0088*/ 	.dword	$str$28


//--------------------- .text._ZN7cutlass13device_kernelINS_4gemm6kernel13GemmUniversalIN4cute5tupleIJiiiiEEENS1_10collective13CollectiveMmaINS1_46MainloopSm100TmaUmmaWarpSpecializedBlockScaledILi2ELi2ELi1ENS5_IJNS4_1CILi8EEENSA_ILi1EEESC_EEEEENS5_IJNSA_ILi256EEESF_SF_EEENS5_IJNS_12float_e5m2_tENS_13float_ue8m0_tEEEENS5_IJNS5_IJlSC_lEEENS4_6LayoutINS5_IJNS5_IJNS5_IJNSA_ILi32EEENSA_ILi4EEEEEEiEEESP_NS5_IJSC_iEEEEEENS5_IJNS5_IJNS5_IJNSA_ILi16EEESN_EEEiEEENS5_IJNS5_IJNSA_ILi0EEESC_EEENSA_ILi512EEEEEENS5_IJSV_iEEEEEEEEEEESJ_S12_NS4_8TiledMMAINS4_8MMA_AtomIJNS4_27SM100_MMA_MXF8F6F4_2x1SM_SSISH_SH_fSI_Li256ELi256ELNS4_4UMMA5MajorE0ELS17_0ELNS16_7ScaleInE0ELS18_0EEEEEENSL_INS5_IJSC_SC_SC_EEENS5_IJSV_SV_SV_EEEEENS5_IJNS4_10UnderscoreES1E_S1E_EEEEENS5_IJNS4_18SM100_TMA_2SM_LOADES1H_EEENS5_IJNS4_14ComposedLayoutINS4_7SwizzleILi3ELi4ELi3EEENS4_18smem_ptr_flag_bitsILi8EEENSL_INS5_IJSB_NSA_ILi128EEEEEENS5_IJS1O_SC_EEEEEEENSL_INS5_IJNS5_IJNS5_IJSO_SC_EEENS5_IJSM_SC_EEEEEESC_NS5_IJSN_NSA_ILi2EEEEEEEEENS5_IJNS5_IJNS5_IJST_SX_EEESW_EEESV_NS5_IJSC_SX_EEEEEEEEEEEvNS4_8identityENS5_IJNS4_28SM100_TMA_2SM_LOAD_MULTICASTES26_EEENS5_IJS1S_NSL_INS5_IJNS5_IJNS5_IJSO_S1W_EEES1U_EEESC_S1X_EEENS5_IJS20_SV_NS5_IJSC_NSA_ILi1024EEEEEEEEEEEEEEvS25_EENS_8epilogue10collective18CollectiveEpilogueINS2H_23Sm100TmaWarpSpecializedILi4ELi2ELi64ELb1ELb0EEEJNS5_IJS1O_SF_SF_EEENS5_IJNSL_IS1O_SC_EENSL_INSA_ILi64EEESC_EEEEENS_10bfloat16_tESK_S2R_SK_NS2H_6fusion15FusionCallbacksIS2L_NS2S_17LinearCombinationIS2R_fS2R_fLNS_15FloatRoundStyleE2EEES2M_S2Q_JEEENS4_5SM1004TMEM4LOAD26SM100_TMEM_LOAD_32dp32b64xENS4_13SM90_TMA_LOADENS1J_IS1L_NS1M_ILi16EEENSL_INS5_IJSB_S2O_EEENS5_IJS2O_SC_EEEEEEENS4_39AutoVectorizingCopyWithAssumedAlignmentILi128EEENS4_14SM90_TMA_STOREES37_S39_S39_EEEvvEEEEvNT_6ParamsE --------------------------
	.section	.text._ZN7cutlass13device_kernelINS_4gemm6kernel13GemmUniversalIN4cute5tupleIJiiiiEEENS1_10collective13CollectiveMmaINS1_46MainloopSm100TmaUmmaWarpSpecializedBlockScaledILi2ELi2ELi1ENS5_IJNS4_1CILi8EEENSA_ILi1EEESC_EEEEENS5_IJNSA_ILi256EEESF_SF_EEENS5_IJNS_12float_e5m2_tENS_13float_ue8m0_tEEEENS5_IJNS5_IJlSC_lEEENS4_6LayoutINS5_IJNS5_IJNS5_IJNSA_ILi32EEENSA_ILi4EEEEEEiEEESP_NS5_IJSC_iEEEEEENS5_IJNS5_IJNS5_IJNSA_ILi16EEESN_EEEiEEENS5_IJNS5_IJNSA_ILi0EEESC_EEENSA_ILi512EEEEEENS5_IJSV_iEEEEEEEEEEESJ_S12_NS4_8TiledMMAINS4_8MMA_AtomIJNS4_27SM100_MMA_MXF8F6F4_2x1SM_SSISH_SH_fSI_Li256ELi256ELNS4_4UMMA5MajorE0ELS17_0ELNS16_7ScaleInE0ELS18_0EEEEEENSL_INS5_IJSC_SC_SC_EEENS5_IJSV_SV_SV_EEEEENS5_IJNS4_10UnderscoreES1E_S1E_EEEEENS5_IJNS4_18SM100_TMA_2SM_LOADES1H_EEENS5_IJNS4_14ComposedLayoutINS4_7SwizzleILi3ELi4ELi3EEENS4_18smem_ptr_flag_bitsILi8EEENSL_INS5_IJSB_NSA_ILi128EEEEEENS5_IJS1O_SC_EEEEEEENSL_INS5_IJNS5_IJNS5_IJSO_SC_EEENS5_IJSM_SC_EEEEEESC_NS5_IJSN_NSA_ILi2EEEEEEEEENS5_IJNS5_IJNS5_IJST_SX_EEESW_EEESV_NS5_IJSC_SX_EEEEEEEEEEEvNS4_8identityENS5_IJNS4_28SM100_TMA_2SM_LOAD_MULTICASTES26_EEENS5_IJS1S_NSL_INS5_IJNS5_IJNS5_IJSO_S1W_EEES1U_EEESC_S1X_EEENS5_IJS20_SV_NS5_IJSC_NSA_ILi1024EEEEEEEEEEEEEEvS25_EENS_8epilogue10collective18CollectiveEpilogueINS2H_23Sm100TmaWarpSpecializedILi4ELi2ELi64ELb1ELb0EEEJNS5_IJS1O_SF_SF_EEENS5_IJNSL_IS1O_SC_EENSL_INSA_ILi64EEESC_EEEEENS_10bfloat16_tESK_S2R_SK_NS2H_6fusion15FusionCallbacksIS2L_NS2S_17LinearCombinationIS2R_fS2R_fLNS_15FloatRoundStyleE2EEES2M_S2Q_JEEENS4_5SM1004TMEM4LOAD26SM100_TMEM_LOAD_32dp32b64xENS4_13SM90_TMA_LOADENS1J_IS1L_NS1M_ILi16EEENSL_INS5_IJSB_S2O_EEENS5_IJS2O_SC_EEEEEEENS4_39AutoVectorizingCopyWithAssumedAlignmentILi128EEENS4_14SM90_TMA_STOREES37_S39_S39_EEEvvEEEEvNT_6ParamsE,"ax",@progbits
	.align	128
.text._ZN7cutlass13device_kernelINS_4gemm6kernel13GemmUniversalIN4cute5tupleIJiiiiEEENS1_10collective13CollectiveMmaINS1_46MainloopSm100TmaUmmaWarpSpecializedBlockScaledILi2ELi2ELi1ENS5_IJNS4_1CILi8EEENSA_ILi1EEESC_EEEEENS5_IJNSA_ILi256EEESF_SF_EEENS5_IJNS_12float_e5m2_tENS_13float_ue8m0_tEEEENS5_IJNS5_IJlSC_lEEENS4_6LayoutINS5_IJNS5_IJNS5_IJNSA_ILi32EEENSA_ILi4EEEEEEiEEESP_NS5_IJSC_iEEEEEENS5_IJNS5_IJNS5_IJNSA_ILi16EEESN_EEEiEEENS5_IJNS5_IJNSA_ILi0EEESC_EEENSA_ILi512EEEEEENS5_IJSV_iEEEEEEEEEEESJ_S12_NS4_8TiledMMAINS4_8MMA_AtomIJNS4_27SM100_MMA_MXF8F6F4_2x1SM_SSISH_SH_fSI_Li256ELi256ELNS4_4UMMA5MajorE0ELS17_0ELNS16_7ScaleInE0ELS18_0EEEEEENSL_INS5_IJSC_SC_SC_EEENS5_IJSV_SV_SV_EEEEENS5_IJNS4_10UnderscoreES1E_S1E_EEEEENS5_IJNS4_18SM100_TMA_2SM_LOADES1H_EEENS5_IJNS4_14ComposedLayoutINS4_7SwizzleILi3ELi4ELi3EEENS4_18smem_ptr_flag_bitsILi8EEENSL_INS5_IJSB_NSA_ILi128EEEEEENS5_IJS1O_SC_EEEEEEENSL_INS5_IJNS5_IJNS5_IJSO_SC_EEENS5_IJSM_SC_EEEEEESC_NS5_IJSN_NSA_ILi2EEEEEEEEENS5_IJNS5_IJNS5_IJST_SX_EEESW_EEESV_NS5_IJSC_SX_EEEEEEEEEEEvNS4_8identityENS5_IJNS4_28SM100_TMA_2SM_LOAD_MULTICASTES26_EEENS5_IJS1S_NSL_INS5_IJNS5_IJNS5_IJSO_S1W_EEES1U_EEESC_S1X_EEENS5_IJS20_SV_NS5_IJSC_NSA_ILi1024EEEEEEEEEEEEEEvS25_EENS_8epilogue10collective18CollectiveEpilogueINS2H_23Sm100TmaWarpSpecializedILi4ELi2ELi64ELb1ELb0EEEJNS5_IJS1O_SF_SF_EEENS5_IJNSL_IS1O_SC_EENSL_INSA_ILi64EEESC_EEEEENS_10bfloat16_tESK_S2R_SK_NS2H_6fusion15FusionCallbacksIS2L_NS2S_17LinearCombinationIS2R_fS2R_fLNS_15FloatRoundStyleE2EEES2M_S2Q_JEEENS4_5SM1004TMEM4LOAD26SM100_TMEM_LOAD_32dp32b64xENS4_13SM90_TMA_LOADENS1J_IS1L_NS1M_ILi16EEENSL_INS5_IJSB_S2O_EEENS5_IJS2O_SC_EEEEEEENS4_39AutoVectorizingCopyWithAssumedAlignmentILi128EEENS4_14SM90_TMA_STOREES37_S39_S39_EEEvvEEEEvNT_6ParamsE:
        .type           _ZN7cutlass13device_kernelINS_4gemm6kernel13GemmUniversalIN4cute5tupleIJiiiiEEENS1_10collective13CollectiveMmaINS1_46MainloopSm100TmaUmmaWarpSpecializedBlockScaledILi2ELi2ELi1ENS5_IJNS4_1CILi8EEENSA_ILi1EEESC_EEEEENS5_IJNSA_ILi256EEESF_SF_EEENS5_IJNS_12float_e5m2_tENS_13float_ue8m0_tEEEENS5_IJNS5_IJlSC_lEEENS4_6LayoutINS5_IJNS5_IJNS5_IJNSA_ILi32EEENSA_ILi4EEEEEEiEEESP_NS5_IJSC_iEEEEEENS5_IJNS5_IJNS5_IJNSA_ILi16EEESN_EEEiEEENS5_IJNS5_IJNSA_ILi0EEESC_EEENSA_ILi512EEEEEENS5_IJSV_iEEEEEEEEEEESJ_S12_NS4_8TiledMMAINS4_8MMA_AtomIJNS4_27SM100_MMA_MXF8F6F4_2x1SM_SSISH_SH_fSI_Li256ELi256ELNS4_4UMMA5MajorE0ELS17_0ELNS16_7ScaleInE0ELS18_0EEEEEENSL_INS5_IJSC_SC_SC_EEENS5_IJSV_SV_SV_EEEEENS5_IJNS4_10UnderscoreES1E_S1E_EEEEENS5_IJNS4_18SM100_TMA_2SM_LOADES1H_EEENS5_IJNS4_14ComposedLayoutINS4_7SwizzleILi3ELi4ELi3EEENS4_18smem_ptr_flag_bitsILi8EEENSL_INS5_IJSB_NSA_ILi128EEEEEENS5_IJS1O_SC_EEEEEEENSL_INS5_IJNS5_IJNS5_IJSO_SC_EEENS5_IJSM_SC_EEEEEESC_NS5_IJSN_NSA_ILi2EEEEEEEEENS5_IJNS5_IJNS5_IJST_SX_EEESW_EEESV_NS5_IJSC_SX_EEEEEEEEEEEvNS4_8identityENS5_IJNS4_28SM100_TMA_2SM_LOAD_MULTICASTES26_EEENS5_IJS1S_NSL_INS5_IJNS5_IJNS5_IJSO_S1W_EEES1U_EEESC_S1X_EEENS5_IJS20_SV_NS5_IJSC_NSA_ILi1024EEEEEEEEEEEEEEvS25_EENS_8epilogue10collective18CollectiveEpilogueINS2H_23Sm100TmaWarpSpecializedILi4ELi2ELi64ELb1ELb0EEEJNS5_IJS1O_SF_SF_EEENS5_IJNSL_IS1O_SC_EENSL_INSA_ILi64EEESC_EEEEENS_10bfloat16_tESK_S2R_SK_NS2H_6fusion15FusionCallbacksIS2L_NS2S_17LinearCombinationIS2R_fS2R_fLNS_15FloatRoundStyleE2EEES2M_S2Q_JEEENS4_5SM1004TMEM4LOAD26SM100_TMEM_LOAD_32dp32b64xENS4_13SM90_TMA_LOADENS1J_IS1L_NS1M_ILi16EEENSL_INS5_IJSB_S2O_EEENS5_IJS2O_SC_EEEEEEENS4_39AutoVectorizingCopyWithAssumedAlignmentILi128EEENS4_14SM90_TMA_STOREES37_S39_S39_EEEvvEEEEvNT_6ParamsE,@function
        .size           _ZN7cutlass13device_kernelINS_4gemm6kernel13GemmUniversalIN4cute5tupleIJiiiiEEENS1_10collective13CollectiveMmaINS1_46MainloopSm100TmaUmmaWarpSpecializedBlockScaledILi2ELi2ELi1ENS5_IJNS4_1CILi8EEENSA_ILi1EEESC_EEEEENS5_IJNSA_ILi256EEESF_SF_EEENS5_IJNS_12float_e5m2_tENS_13float_ue8m0_tEEEENS5_IJNS5_IJlSC_lEEENS4_6LayoutINS5_IJNS5_IJNS5_IJNSA_ILi32EEENSA_ILi4EEEEEEiEEESP_NS5_IJSC_iEEEEEENS5_IJNS5_IJNS5_IJNSA_ILi16EEESN_EEEiEEENS5_IJNS5_IJNSA_ILi0EEESC_EEENSA_ILi512EEEEEENS5_IJSV_iEEEEEEEEEEESJ_S12_NS4_8TiledMMAINS4_8MMA_AtomIJNS4_27SM100_MMA_MXF8F6F4_2x1SM_SSISH_SH_fSI_Li256ELi256ELNS4_4UMMA5MajorE0ELS17_0ELNS16_7ScaleInE0ELS18_0EEEEEENSL_INS5_IJSC_SC_SC_EEENS5_IJSV_SV_SV_EEEEENS5_IJNS4_10UnderscoreES1E_S1E_EEEEENS5_IJNS4_18SM100_TMA_2SM_LOADES1H_EEENS5_IJNS4_14ComposedLayoutINS4_7SwizzleILi3ELi4ELi3EEENS4_18smem_ptr_flag_bitsILi8EEENSL_INS5_IJSB_NSA_ILi128EEEEEENS5_IJS1O_SC_EEEEEEENSL_INS5_IJNS5_IJNS5_IJSO_SC_EEENS5_IJSM_SC_EEEEEESC_NS5_IJSN_NSA_ILi2EEEEEEEEENS5_IJNS5_IJNS5_IJST_SX_EEESW_EEESV_NS5_IJSC_SX_EEEEEEEEEEEvNS4_8identityENS5_IJNS4_28SM100_TMA_2SM_LOAD_MULTICASTES26_EEENS5_IJS1S_NSL_INS5_IJNS5_IJNS5_IJSO_S1W_EEES1U_EEESC_S1X_EEENS5_IJS20_SV_NS5_IJSC_NSA_ILi1024EEEEEEEEEEEEEEvS25_EENS_8epilogue10collective18CollectiveEpilogueINS2H_23Sm100TmaWarpSpecializedILi4ELi2ELi64ELb1ELb0EEEJNS5_IJS1O_SF_SF_EEENS5_IJNSL_IS1O_SC_EENSL_INSA_ILi64EEESC_EEEEENS_10bfloat16_tESK_S2R_SK_NS2H_6fusion15FusionCallbacksIS2L_NS2S_17LinearCombinationIS2R_fS2R_fLNS_15FloatRoundStyleE2EEES2M_S2Q_JEEENS4_5SM1004TMEM4LOAD26SM100_TMEM_LOAD_32dp32b64xENS4_13SM90_TMA_LOADENS1J_IS1L_NS1M_ILi16EEENSL_INS5_IJSB_S2O_EEENS5_IJS2O_SC_EEEEEEENS4_39AutoVectorizingCopyWithAssumedAlignmentILi128EEENS4_14SM90_TMA_STOREES37_S39_S39_EEEvvEEEEvNT_6ParamsE,(.L_x_188 - _ZN7cutlass13device_kernelINS_4gemm6kernel13GemmUniversalIN4cute5tupleIJiiiiEEENS1_10collective13CollectiveMmaINS1_46MainloopSm100TmaUmmaWarpSpecializedBlockScaledILi2ELi2ELi1ENS5_IJNS4_1CILi8EEENSA_ILi1EEESC_EEEEENS5_IJNSA_ILi256EEESF_SF_EEENS5_IJNS_12float_e5m2_tENS_13float_ue8m0_tEEEENS5_IJNS5_IJlSC_lEEENS4_6LayoutINS5_IJNS5_IJNS5_IJNSA_ILi32EEENSA_ILi4EEEEEEiEEESP_NS5_IJSC_iEEEEEENS5_IJNS5_IJNS5_IJNSA_ILi16EEESN_EEEiEEENS5_IJNS5_IJNSA_ILi0EEESC_EEENSA_ILi512EEEEEENS5_IJSV_iEEEEEEEEEEESJ_S12_NS4_8TiledMMAINS4_8MMA_AtomIJNS4_27SM100_MMA_MXF8F6F4_2x1SM_SSISH_SH_fSI_Li256ELi256ELNS4_4UMMA5MajorE0ELS17_0ELNS16_7ScaleInE0ELS18_0EEEEEENSL_INS5_IJSC_SC_SC_EEENS5_IJSV_SV_SV_EEEEENS5_IJNS4_10UnderscoreES1E_S1E_EEEEENS5_IJNS4_18SM100_TMA_2SM_LOADES1H_EEENS5_IJNS4_14ComposedLayoutINS4_7SwizzleILi3ELi4ELi3EEENS4_18smem_ptr_flag_bitsILi8EEENSL_INS5_IJSB_NSA_ILi128EEEEEENS5_IJS1O_SC_EEEEEEENSL_INS5_IJNS5_IJNS5_IJSO_SC_EEENS5_IJSM_SC_EEEEEESC_NS5_IJSN_NSA_ILi2EEEEEEEEENS5_IJNS5_IJNS5_IJST_SX_EEESW_EEESV_NS5_IJSC_SX_EEEEEEEEEEEvNS4_8identityENS5_IJNS4_28SM100_TMA_2SM_LOAD_MULTICASTES26_EEENS5_IJS1S_NSL_INS5_IJNS5_IJNS5_IJSO_S1W_EEES1U_EEESC_S1X_EEENS5_IJS20_SV_NS5_IJSC_NSA_ILi1024EEEEEEEEEEEEEEvS25_EENS_8epilogue10collective18CollectiveEpilogueINS2H_23Sm100TmaWarpSpecializedILi4ELi2ELi64ELb1ELb0EEEJNS5_IJS1O_SF_SF_EEENS5_IJNSL_IS1O_SC_EENSL_INSA_ILi64EEESC_EEEEENS_10bfloat16_tESK_S2R_SK_NS2H_6fusion15FusionCallbacksIS2L_NS2S_17LinearCombinationIS2R_fS2R_fLNS_15FloatRoundStyleE2EEES2M_S2Q_JEEENS4_5SM1004TMEM4LOAD26SM100_TMEM_LOAD_32dp32b64xENS4_13SM90_TMA_LOADENS1J_IS1L_NS1M_ILi16EEENSL_INS5_IJSB_S2O_EEENS5_IJS2O_SC_EEEEEEENS4_39AutoVectorizingCopyWithAssumedAlignmentILi128EEENS4_14SM90_TMA_STOREES37_S39_S39_EEEvvEEEEvNT_6ParamsE)
        .other          _ZN7cutlass13device_kernelINS_4gemm6kernel13GemmUniversalIN4cute5tupleIJiiiiEEENS1_10collective13CollectiveMmaINS1_46MainloopSm100TmaUmmaWarpSpecializedBlockScaledILi2ELi2ELi1ENS5_IJNS4_1CILi8EEENSA_ILi1EEESC_EEEEENS5_IJNSA_ILi256EEESF_SF_EEENS5_IJNS_12float_e5m2_tENS_13float_ue8m0_tEEEENS5_IJNS5_IJlSC_lEEENS4_6LayoutINS5_IJNS5_IJNS5_IJNSA_ILi32EEENSA_ILi4EEEEEEiEEESP_NS5_IJSC_iEEEEEENS5_IJNS5_IJNS5_IJNSA_ILi16EEESN_EEEiEEENS5_IJNS5_IJNSA_ILi0EEESC_EEENSA_ILi512EEEEEENS5_IJSV_iEEEEEEEEEEESJ_S12_NS4_8TiledMMAINS4_8MMA_AtomIJNS4_27SM100_MMA_MXF8F6F4_2x1SM_SSISH_SH_fSI_Li256ELi256ELNS4_4UMMA5MajorE0ELS17_0ELNS16_7ScaleInE0ELS18_0EEEEEENSL_INS5_IJSC_SC_SC_EEENS5_IJSV_SV_SV_EEEEENS5_IJNS4_10UnderscoreES1E_S1E_EEEEENS5_IJNS4_18SM100_TMA_2SM_LOADES1H_EEENS5_IJNS4_14ComposedLayoutINS4_7SwizzleILi3ELi4ELi3EEENS4_18smem_ptr_flag_bitsILi8EEENSL_INS5_IJSB_NSA_ILi128EEEEEENS5_IJS1O_SC_EEEEEEENSL_INS5_IJNS5_IJNS5_IJSO_SC_EEENS5_IJSM_SC_EEEEEESC_NS5_IJSN_NSA_ILi2EEEEEEEEENS5_IJNS5_IJNS5_IJST_SX_EEESW_EEESV_NS5_IJSC_SX_EEEEEEEEEEEvNS4_8identityENS5_IJNS4_28SM100_TMA_2SM_LOAD_MULTICASTES26_EEENS5_IJS1S_NSL_INS5_IJNS5_IJNS5_IJSO_S1W_EEES1U_EEESC_S1X_EEENS5_IJS20_SV_NS5_IJSC_NSA_ILi1024EEEEEEEEEEEEEEvS25_EENS_8epilogue10collective18CollectiveEpilogueINS2H_23Sm100TmaWarpSpecializedILi4ELi2ELi64ELb1ELb0EEEJNS5_IJS1O_SF_SF_EEENS5_IJNSL_IS1O_SC_EENSL_INSA_ILi64EEESC_EEEEENS_10bfloat16_tESK_S2R_SK_NS2H_6fusion15FusionCallbacksIS2L_NS2S_17LinearCombinationIS2R_fS2R_fLNS_15FloatRoundStyleE2EEES2M_S2Q_JEEENS4_5SM1004TMEM4LOAD26SM100_TMEM_LOAD_32dp32b64xENS4_13SM90_TMA_LOADENS1J_IS1L_NS1M_ILi16EEENSL_INS5_IJSB_S2O_EEENS5_IJS2O_SC_EEEEEEENS4_39AutoVectorizingCopyWithAssumedAlignmentILi128EEENS4_14SM90_TMA_STOREES37_S39_S39_EEEvvEEEEvNT_6ParamsE,@"STO_CUDA_ENTRY STV_DEFAULT"
_ZN7cutlass13device_kernelINS_4gemm6kernel13GemmUniversalIN4cute5tupleIJiiiiEEENS1_10collective13CollectiveMmaINS1_46MainloopSm100TmaUmmaWarpSpecializedBlockScaledILi2ELi2ELi1ENS5_IJNS4_1CILi8EEENSA_ILi1EEESC_EEEEENS5_IJNSA_ILi256EEESF_SF_EEENS5_IJNS_12float_e5m2_tENS_13float_ue8m0_tEEEENS5_IJNS5_IJlSC_lEEENS4_6LayoutINS5_IJNS5_IJNS5_IJNSA_ILi32EEENSA_ILi4EEEEEEiEEESP_NS5_IJSC_iEEEEEENS5_IJNS5_IJNS5_IJNSA_ILi16EEESN_EEEiEEENS5_IJNS5_IJNSA_ILi0EEESC_EEENSA_ILi512EEEEEENS5_IJSV_iEEEEEEEEEEESJ_S12_NS4_8TiledMMAINS4_8MMA_AtomIJNS4_27SM100_MMA_MXF8F6F4_2x1SM_SSISH_SH_fSI_Li256ELi256ELNS4_4UMMA5MajorE0ELS17_0ELNS16_7ScaleInE0ELS18_0EEEEEENSL_INS5_IJSC_SC_SC_EEENS5_IJSV_SV_SV_EEEEENS5_IJNS4_10UnderscoreES1E_S1E_EEEEENS5_IJNS4_18SM100_TMA_2SM_LOADES1H_EEENS5_IJNS4_14ComposedLayoutINS4_7SwizzleILi3ELi4ELi3EEENS4_18smem_ptr_flag_bitsILi8EEENSL_INS5_IJSB_NSA_ILi128EEEEEENS5_IJS1O_SC_EEEEEEENSL_INS5_IJNS5_IJNS5_IJSO_SC_EEENS5_IJSM_SC_EEEEEESC_NS5_IJSN_NSA_ILi2EEEEEEEEENS5_IJNS5_IJNS5_IJST_SX_EEESW_EEESV_NS5_IJSC_SX_EEEEEEEEEEEvNS4_8identityENS5_IJNS4_28SM100_TMA_2SM_LOAD_MULTICASTES26_EEENS5_IJS1S_NSL_INS5_IJNS5_IJNS5_IJSO_S1W_EEES1U_EEESC_S1X_EEENS5_IJS20_SV_NS5_IJSC_NSA_ILi1024EEEEEEEEEEEEEEvS25_EENS_8epilogue10collective18CollectiveEpilogueINS2H_23Sm100TmaWarpSpecializedILi4ELi2ELi64ELb1ELb0EEEJNS5_IJS1O_SF_SF_EEENS5_IJNSL_IS1O_SC_EENSL_INSA_ILi64EEESC_EEEEENS_10bfloat16_tESK_S2R_SK_NS2H_6fusion15FusionCallbacksIS2L_NS2S_17LinearCombinationIS2R_fS2R_fLNS_15FloatRoundStyleE2EEES2M_S2Q_JEEENS4_5SM1004TMEM4LOAD26SM100_TMEM_LOAD_32dp32b64xENS4_13SM90_TMA_LOADENS1J_IS1L_NS1M_ILi16EEENSL_INS5_IJSB_S2O_EEENS5_IJS2O_SC_EEEEEEENS4_39AutoVectorizingCopyWithAssumedAlignmentILi128EEENS4_14SM90_TMA_STOREES37_S39_S39_EEEvvEEEEvNT_6ParamsE:
[----:B------:R-:W1:Y:S01]  /*0000*/  LDC R1, c[0x0][0x37c] ;  /* 0x0000df00ff017b82 */ /* 0x000e620000000800 */
[----:B------:R-:W2:Y:S01]  /*0010*/  S2R R152, SR_TID.X ;  /* 0x0000000000987919 */ /* 0x000ea20000002100 */
[----:B------:R-:W3:Y:S06]  /*0020*/  LDCU.64 UR12, c[0x0][0xc90] ;  /* 0x00019200ff0c77ac */ /* 0x000eec0008000a00 */
[----:B------:R-:W4:Y:S01]  /*0030*/  S2UR UR4, SR_CgaCtaId ;  /* 0x00000000000479c3 */ /* 0x000f220000008800 */
[----:B------:R-:W-:Y:S02]  /*0040*/  PRMT R139, RZ, 0x7610, R139 ;  /* 0x00007610ff8b7816 */ /* 0x000fe4000000008b */
[----:B------:R-:W-:Y:S01]  /*0050*/  ELECT P1, URZ, PT ;  /* 0x0000000000ff782f */ /* 0x000fe20003820000 */
[----:B---3--:R-:W-:-:S04]  /*0060*/  UISETP.NE.U32.AND UP0, UPT, UR12, URZ, UPT ;  /* 0x000000ff0c00728c */ /* 0x008fc8000bf05070 */
[----:B------:R-:W-:Y:S02]  /*0070*/  UISETP.NE.AND.EX UP0, UPT, UR13, URZ, UPT, UP0 ;  /* 0x000000ff0d00728c */ /* 0x000fe4000bf05300 */
[----:B----4-:R-:W-:Y:S01]  /*0080*/  ULOP3.LUT UR25, UR4, 0x1, URZ, 0xc0, !UPT ;  /* 0x0000000104197892 */ /* 0x010fe2000f8ec0ff */
[----:B--2---:R-:W-:-:S05]  /*0090*/  SHF.R.U32.HI R140, RZ, 0x5, R152 ;  /* 0x00000005ff8c7819 */ /* 0x004fca0000011698 */
[----:B------:R-:W2:Y:S02]  /*00a0*/  SHFL.IDX PT, R0, R140, RZ, 0x1f ;  /* 0x00001fff8c007589 */ /* 0x000ea400000e0000 */
[----:B--2---:R-:W-:Y:S01]  /*00b0*/  R2UR UR21, R0 ;  /* 0x00000000001572ca */ /* 0x004fe200000e0000 */
[----:B-1----:R-:W-:-:S14]  /*00c0*/  BRA.U UP0, `(.L_x_0) ;  /* 0x0000000100307547 */ /* 0x002fdc000b800000 */
[----:B------:R-:W1:Y:S02]  /*00d0*/  LDCU.64 UR4, c[0x0][0xc88] ;  /* 0x00019100ff0477ac */ /* 0x000e640008000a00 */
[----:B-1----:R-:W-:-:S04]  /*00e0*/  UISETP.NE.U32.AND UP0, UPT, UR4, URZ, UPT ;  /* 0x000000ff0400728c */ /* 0x002fc8000bf05070 */
[----:B------:R-:W-:-:S09]  /*00f0*/  UISETP.NE.AND.EX UP0, UPT, UR5, URZ, UPT, UP0 ;  /* 0x000000ff0500728c */ /* 0x000fd2000bf05300 */
[----:B------:R-:W-:Y:S05]  /*0100*/  BRA.U !UP0, `(.L_x_1) ;  /* 0x0000000108147547 */ /* 0x000fea000b800000 */
[----:B------:R-:W1:Y:S01]  /*0110*/  LDC.64 R2, c[0x0][0xc88] ;  /* 0x00032200ff027b82 */ /* 0x000e620000000a00 */
[----:B------:R-:W1:Y:S02]  /*0120*/  LDCU.64 UR4, c[0x0][0x358] ;  /* 0x00006b00ff0477ac */ /* 0x000e640008000a00 */
[----:B-1----:R1:W5:Y:S01]  /*0130*/  LDG.E R71, desc[UR4][R2.64] ;  /* 0x0000000402477981 */ /* 0x002362000c1e1900 */
[----:B------:R-:W-:Y:S01]  /*0140*/  HFMA2 R139, -RZ, RZ, 0, 5.9604644775390625e-08 ;  /* 0x00000001ff8b7431 */ /* 0x000fe200000001ff */
[----:B------:R-:W-:Y:S05]  /*0150*/  BRA `(.L_x_0) ;  /* 0x00000000000c7947 */ /* 0x000fea0003800000 */
.L_x_1:
[----:B------:R-:W1:Y:S01]  /*0160*/  LDCU UR4, c[0x0][0xc80] ;  /* 0x00019000ff0477ac */ /* 0x000e620008000800 */
[----:B------:R-:W-:Y:S01]  /*0170*/  HFMA2 R139, -RZ, RZ, 0, 5.9604644775390625e-08 ;  /* 0x00000001ff8b7431 */ /* 0x000fe200000001ff */
[----:B-1----:R-:W-:-:S07]  /*0180*/  MOV R71, UR4 ;  /* 0x0000000400477c02 */ /* 0x002fce0008000f00 */
.L_x_0:
[----:B------:R-:W2:Y:S02]  /*0190*/  LDCU.64 UR4, c[0x0][0xcb0] ;  /* 0x00019600ff0477ac */ /* 0x000ea40008000a00 */
[----:B--2---:R-:W-:-:S04]  /*01a0*/  UISETP.NE.U32.AND UP0, UPT, UR4, URZ, UPT ;  /* 0x000000ff0400728c */ /* 0x004fc8000bf05070 */
[----:B------:R-:W-:-:S09]  /*01b0*/  UISETP.NE.AND.EX UP0, UPT, UR5, URZ, UPT, UP0 ;  /* 0x000000ff0500728c */ /* 0x000fd2000bf05300 */
[----:B------:R-:W-:Y:S05]  /*01c0*/  BRA.U UP0, `(.L_x_2) ;  /* 0x0000000100287547 */ /* 0x000fea000b800000 */
[----:B------:R-:W2:Y:S02]  /*01d0*/  LDCU.64 UR4, c[0x0][0xca8] ;  /* 0x00019500ff0477ac */ /* 0x000ea40008000a00 */
[----:B--2---:R-:W-:-:S04]  /*01e0*/  UISETP.NE.U32.AND UP0, UPT, UR4, URZ, UPT ;  /* 0x000000ff0400728c */ /* 0x004fc8000bf05070 */
[----:B------:R-:W-:-:S09]  /*01f0*/  UISETP.NE.AND.EX UP0, UPT, UR5, URZ, UPT, UP0 ;  /* 0x000000ff0500728c */ /* 0x000fd2000bf05300 */
[----:B------:R-:W-:Y:S05]  /*0200*/  BRA.U !UP0, `(.L_x_3) ;  /* 0x0000000108107547 */ /* 0x000fea000b800000 */
[----:B------:R-:W2:Y:S01]  /*0210*/  LDC.64 R68, c[0x0][0xca8] ;  /* 0x00032a00ff447b82 */ /* 0x000ea20000000a00 */
[----:B------:R-:W2:Y:S02]  /*0220*/  LDCU.64 UR4, c[0x0][0x358] ;  /* 0x00006b00ff0477ac */ /* 0x000ea40008000a00 */
[----:B--2---:R2:W5:Y:S01]  /*0230*/  LDG.E R68, desc[UR4][R68.64] ;  /* 0x0000000444447981 */ /* 0x004562000c1e1900 */
[----:B------:R-:W-:Y:S05]  /*0240*/  BRA `(.L_x_2) ;  /* 0x0000000000087947 */ /* 0x000fea0003800000 */
.L_x_3:
[----:B------:R-:W2:Y:S02]  /*0250*/  LDCU UR4, c[0x0][0xca0] ;  /* 0x00019400ff0477ac */ /* 0x000ea40008000800 */
[----:B--2---:R-:W-:Y:S02]  /*0260*/  MOV R68, UR4 ;  /* 0x0000000400447c02 */ /* 0x004fe40008000f00 */
.L_x_2:
[----:B------:R-:W-:Y:S01]  /*0270*/  IMAD.U32 R0, RZ, RZ, UR21 ;  /* 0x00000015ff007e24 */ /* 0x000fe2000f8e00ff */
[----:B------:R-:W-:Y:S04]  /*0280*/  BSSY.RECONVERGENT B0, `(.L_x_4) ;  /* 0x0000012000007945 */ /* 0x000fe80003800200 */
[C---:B------:R-:W-:Y:S02]  /*0290*/  ISETP.NE.OR P2, PT, R0.reuse, 0x1, !P1 ;  /* 0x000000010000780c */ /* 0x040fe40004f45670 */
[----:B------:R-:W-:-:S11]  /*02a0*/  ISETP.NE.OR P0, PT, R0, 0x3, !P1 ;  /* 0x000000030000780c */ /* 0x000fd60004f05670 */
[----:B------:R-:W-:Y:S05]  /*02b0*/  @P2 BRA `(.L_x_5) ;  /* 0x0000000000382947 */ /* 0x000fea0003800000 */
[----:B------:R-:W3:Y:S02]  /*02c0*/  LDCU.64 UR4, c[0x0][0x348] ;  /* 0x00006900ff0477ac */ /* 0x000ee40008000a00 */
[----:B---3--:R-:W-:Y:S02]  /*02d0*/  UIADD3 UR10, UP3, UPT, UR4, 0x80, URZ ;  /* 0x00000080040a7890 */ /* 0x008fe4000ff7e0ff */
[----:B------:R-:W-:Y:S02]  /*02e0*/  UIADD3 UR8, UP2, UPT, UR4, 0x180, URZ ;  /* 0x0000018004087890 */ /* 0x000fe4000ff5e0ff */
[----:B------:R-:W-:Y:S02]  /*02f0*/  UIADD3 UR6, UP1, UPT, UR4, 0x280, URZ ;  /* 0x0000028004067890 */ /* 0x000fe4000ff3e0ff */
[----:B------:R-:W-:Y:S02]  /*0300*/  UIADD3 UR4, UP0, UPT, UR4, 0x380, URZ ;  /* 0x0000038004047890 */ /* 0x000fe4000ff1e0ff */
[----:B------:R-:W-:-:S02]  /*0310*/  UIADD3.X UR11, UPT, UPT, URZ, UR5, URZ, UP3, !UPT ;  /* 0x00000005ff0b7290 */ /* 0x000fc40009ffe4ff */
[----:B------:R-:W-:Y:S02]  /*0320*/  UIADD3.X UR9, UPT, UPT, URZ, UR5, URZ, UP2, !UPT ;  /* 0x00000005ff097290 */ /* 0x000fe400097fe4ff */
[----:B------:R-:W-:Y:S02]  /*0330*/  UIADD3.X UR7, UPT, UPT, URZ, UR5, URZ, UP1, !UPT ;  /* 0x00000005ff077290 */ /* 0x000fe40008ffe4ff */
[----:B------:R-:W-:-:S03]  /*0340*/  UIADD3.X UR5, UPT, UPT, URZ, UR5, URZ, UP0, !UPT ;  /* 0x00000005ff057290 */ /* 0x000fc600087fe4ff */
[----:B------:R3:W-:Y:S02]  /*0350*/  UTMACCTL.PF [UR10] ;  /* 0x000000000a0079b9 */ /* 0x0007e40008040000 */
[----:B------:R3:W-:Y:S02]  /*0360*/  UTMACCTL.PF [UR8] ;  /* 0x00000000080079b9 */ /* 0x0007e40008040000 */
[----:B------:R3:W-:Y:S02]  /*0370*/  UTMACCTL.PF [UR6] ;  /* 0x00000000060079b9 */ /* 0x0007e40008040000 */
[----:B------:R3:W-:Y:S02]  /*0380*/  UTMACCTL.PF [UR4] ;  /* 0x00000000040079b9 */ /* 0x0007e40008040000 */
[----:B---3--:R-:W-:Y:S01]  /*0390*/  NOP ;  /* 0x0000000000007918 */ /* 0x008fe20000000000 */
.L_x_5:
[----:B------:R-:W-:Y:S05]  /*03a0*/  BSYNC.RECONVERGENT B0 ;  /* 0x0000000000007941 */ /* 0x000fea0003800200 */
.L_x_4:
[----:B------:R-:W-:Y:S04]  /*03b0*/  BSSY.RECONVERGENT B0, `(.L_x_6) ;  /* 0x000000a000007945 */ /* 0x000fe80003800200 */
[----:B------:R-:W-:Y:S05]  /*03c0*/  @P0 BRA `(.L_x_7) ;  /* 0x0000000000200947 */ /* 0x000fea0003800000 */
[----:B------:R-:W3:Y:S02]  /*03d0*/  LDCU.64 UR4, c[0x0][0x348] ;  /* 0x00006900ff0477ac */ /* 0x000ee40008000a00 */
[----:B---3--:R-:W-:Y:S02]  /*03e0*/  UIADD3 UR6, UP1, UPT, UR4, 0x980, URZ ;  /* 0x0000098004067890 */ /* 0x008fe4000ff3e0ff */
[----:B------:R-:W-:Y:S02]  /*03f0*/  UIADD3 UR4, UP0, UPT, UR4, 0xa80, URZ ;  /* 0x00000a8004047890 */ /* 0x000fe4000ff1e0ff */
[----:B------:R-:W-:Y:S02]  /*0400*/  UIADD3.X UR7, UPT, UPT, URZ, UR5, URZ, UP1, !UPT ;  /* 0x00000005ff077290 */ /* 0x000fe40008ffe4ff */
[----:B------:R-:W-:-:S07]  /*0410*/  UIADD3.X UR5, UPT, UPT, URZ, UR5, URZ, UP0, !UPT ;  /* 0x00000005ff057290 */ /* 0x000fce00087fe4ff */
[----:B------:R3:W-:Y:S02]  /*0420*/  UTMACCTL.PF [UR6] ;  /* 0x00000000060079b9 */ /* 0x0007e40008040000 */
[----:B------:R3:W-:Y:S02]  /*0430*/  UTMACCTL.PF [UR4] ;  /* 0x00000000040079b9 */ /* 0x0007e40008040000 */
[----:B---3--:R-:W-:Y:S01]  /*0440*/  NOP ;  /* 0x0000000000007918 */ /* 0x008fe20000000000 */
.L_x_7:
[----:B------:R-:W-:Y:S05]  /*0450*/  BSYNC.RECONVERGENT B0 ;  /* 0x0000000000007941 */ /* 0x000fea0003800200 */
.L_x_6:
[----:B------:R-:W3:Y:S01]  /*0460*/  LDCU.64 UR4, c[0x0][0xc88] ;  /* 0x00019100ff0477ac */ /* 0x000ee20008000a00 */
[----:B------:R-:W-:Y:S02]  /*0470*/  UISETP.EQ.U32.AND UP2, UPT, UR12, URZ, UPT ;  /* 0x000000ff0c00728c */ /* 0x000fe4000bf42070 */
[----:B------:R-:W-:Y:S02]  /*0480*/  UPLOP3.LUT UP4, UPT, UPT, UPT, UPT, 0x80, 0x8 ;  /* 0x000000000008789c */ /* 0x000fe40003f8f070 */
[----:B---3--:R-:W-:-:S04]  /*0490*/  UISETP.NE.U32.AND UP0, UPT, UR4, URZ, UPT ;  /* 0x000000ff0400728c */ /* 0x008fc8000bf05070 */
[----:B------:R-:W-:-:S04]  /*04a0*/  UISETP.NE.AND.EX UP1, UPT, UR5, URZ, UPT, UP0 ;  /* 0x000000ff0500728c */ /* 0x000fc8000bf25300 */
[----:B------:R-:W-:-:S04]  /*04b0*/  UISETP.EQ.OR.EX UP3, UPT, UR13, URZ, !UP1, UP2 ;  /* 0x000000ff0d00728c */ /* 0x000fc8000cf62720 */
[----:B------:R-:W-:-:S06]  /*04c0*/  UP2UR UR4, UPR, URZ, 0x8 ;  /* 0x00000008ff047883 */ /* 0x000fcc0008000000 */
[----:B------:R-:W-:Y:S01]  /*04d0*/  MOV R143, UR4 ;  /* 0x00000004008f7c02 */ /* 0x000fe20008000f00 */
[----:B------:R-:W-:Y:S06]  /*04e0*/  BRA.U !UP3, `(.L_x_8) ;  /* 0x000000010b207547 */ /* 0x000fec000b800000 */
[----:B------:R-:W-:Y:S01]  /*04f0*/  UISETP.NE.U32.AND UP2, UPT, UR12, URZ, UPT ;  /* 0x000000ff0c00728c */ /* 0x000fe2000bf45070 */
[----:B-----5:R-:W-:Y:S01]  /*0500*/  FSETP.NEU.AND P0, PT, R71, RZ, PT ;  /* 0x000000ff4700720b */ /* 0x020fe20003f0d000 */
[----:B------:R-:W-:Y:S02]  /*0510*/  USEL UR4, URZ, 0xffffffff, UP1 ;  /* 0xffffffffff047887 */ /* 0x000fe40008800000 */
[----:B------:R-:W-:-:S10]  /*0520*/  UISETP.NE.AND.EX UP2, UPT, UR13, URZ, UPT, UP2 ;  /* 0x000000ff0d00728c */ /* 0x000fd4000bf45320 */
[----:B------:R-:W-:Y:S01]  /*0530*/  VOTEU.ANY UP0, P0 ;  /* 0x0000000000ff7886 */ /* 0x000fe20000000100 */
[----:B------:R-:W-:-:S04]  /*0540*/  @!UP2 USEL UR4, URZ, 0xffffffff, UP0 ;  /* 0xffffffffff04a887 */ /* 0x000fc80008000000 */
[----:B------:R-:W-:-:S04]  /*0550*/  ULOP3.LUT UR4, UR4, 0x1, URZ, 0xc0, !UPT ;  /* 0x0000000104047892 */ /* 0x000fc8000f8ec0ff */
[----:B------:R-:W-:-:S11]  /*0560*/  UISETP.NE.U32.AND UP4, UPT, UR4, 0x1, UPT ;  /* 0x000000010400788c */ /* 0x000fd6000bf85070 */
.L_x_8:
[----:B------:R-:W3:Y:S01]  /*0570*/  SHFL.IDX PT, R0, R140, RZ, 0x1f ;  /* 0x00001fff8c007589 */ /* 0x000ee200000e0000 */
[----:B------:R-:W-:-:S04]  /*0580*/  UISETP.NE.AND UP0, UPT, UR21, 0x2, UPT ;  /* 0x000000021500788c */ /* 0x000fc8000bf05270 */
[----:B------:R-:W-:Y:S02]  /*0590*/  UISETP.EQ.AND UP2, UPT, UR25, URZ, !UP0 ;  /* 0x000000ff1900728c */ /* 0x000fe4000c742270 */
[----:B------:R-:W-:-:S04]  /*05a0*/  USEL UR58, URZ, 0x1, UP0 ;  /* 0x00000001ff3a7887 */ /* 0x000fc80008000000 */
[----:B------:R-:W-:Y:S02]  /*05b0*/  PLOP3.LUT P4, PT, P1, PT, UP2, 0x80, 0x8 ;  /* 0x000000000008781c */ /* 0x000fe40000f8f028 */
[----:B---3--:R-:W-:-:S13]  /*05c0*/  ISETP.NE.AND P0, PT, R0, RZ, PT ;  /* 0x000000ff0000720c */ /* 0x008fda0003f05270 */
[----:B------:R-:W-:Y:S05]  /*05d0*/  @P0 BRA `(.L_x_9) ;  /* 0x0000000000480947 */ /* 0x000fea0003800000 */
[----:B------:R-:W3:Y:S01]  /*05e0*/  S2UR UR5, SR_CgaCtaId ;  /* 0x00000000000579c3 */ /* 0x000ee20000008800 */
[----:B------:R-:W-:Y:S01]  /*05f0*/  UMOV UR4, 0x400 ;  /* 0x0000040000047882 */ /* 0x000fe20000000000 */
[----:B------:R-:W-:Y:S01]  /*0600*/  UMOV UR8, 0x1 ;  /* 0x0000000100087882 */ /* 0x000fe20000000000 */
[----:B------:R-:W-:Y:S01]  /*0610*/  UMOV UR6, 0x4 ;  /* 0x0000000400067882 */ /* 0x000fe20000000000 */
[----:B------:R-:W-:-:S04]  /*0620*/  UIADD3 UR8, UPT, UPT, -UR8, 0x100000, URZ ;  /* 0x0010000008087890 */ /* 0x000fc8000fffe1ff */
[----:B------:R-:W-:Y:S02]  /*0630*/  USHF.L.U32 UR9, UR8, 0xb, URZ ;  /* 0x0000000b08097899 */ /* 0x000fe400080006ff */
[----:B------:R-:W-:Y:S02]  /*0640*/  USHF.L.U32 UR8, UR8, 0x1, URZ ;  /* 0x0000000108087899 */ /* 0x000fe400080006ff */
[----:B------:R-:W-:-:S04]  /*0650*/  UIADD3 UR6, UPT, UPT, -UR6, 0x100000, URZ ;  /* 0x0010000006067890 */ /* 0x000fc8000fffe1ff */
[----:B------:R-:W-:Y:S02]  /*0660*/  USHF.L.U32 UR7, UR6, 0xb, URZ ;  /* 0x0000000b06077899 */ /* 0x000fe400080006ff */
[----:B------:R-:W-:Y:S01]  /*0670*/  USHF.L.U32 UR6, UR6, 0x1, URZ ;  /* 0x0000000106067899 */ /* 0x000fe200080006ff */
[----:B------:R-:W-:Y:S01]  /*0680*/  ELECT P0, URZ, PT ;  /* 0x0000000000ff782f */ /* 0x000fe20003800000 */
[----:B---3--:R-:W-:Y:S01]  /*0690*/  ULEA UR4, UR5, UR4, 0x18 ;  /* 0x0000000405047291 */ /* 0x008fe2000f8ec0ff */
[----:B------:R-:W3:Y:S11]  /*06a0*/  FENCE.VIEW.ASYNC.S ;  /* 0x00000000000073c6 */ /* 0x000ef60000000000 */
[----:B---3--:R3:W4:Y:S01]  /*06b0*/  SYNCS.EXCH.64 URZ, [UR4], UR8 ;  /* 0x0000000804ff75b2 */ /* 0x0087220008000100 */
[----:B------:R3:W1:Y:S01]  /*06c0*/  SYNCS.EXCH.64 URZ, [UR4+0x10], UR6 ;  /* 0x0000100604ff75b2 */ /* 0x0006620008000100 */
[----:B------:R3:W1:Y:S01]  /*06d0*/  SYNCS.EXCH.64 URZ, [UR4+0x8], UR8 ;  /* 0x0000080804ff75b2 */ /* 0x0006620008000100 */
[----:B------:R3:W1:Y:S01]  /*06e0*/  SYNCS.EXCH.64 URZ, [UR4+0x18], UR6 ;  /* 0x0000180604ff75b2 */ /* 0x0006620008000100 */
[----:B------:R-:W-:Y:S01]  /*06f0*/  NOP ;  /* 0x0000000000007918 */ /* 0x000fe20000000000 */
.L_x_9:
[----:B------:R-:W2:Y:S01]  /*0700*/  SHFL.IDX PT, R0, R140, RZ, 0x1f ;  /* 0x00001fff8c007589 */ /* 0x000ea200000e0000 */
[----:B------:R-:W-:Y:S01]  /*0710*/  NOP ;  /* 0x0000000000007918 */ /* 0x000fe20000000000 */
[----:B--2---:R-:W-:-:S13]  /*0720*/  ISETP.NE.AND P0, PT, R0, 0x1, PT ;  /* 0x000000010000780c */ /* 0x004fda0003f05270 */
[----:B------:R-:W-:Y:S05]  /*0730*/  @P0 BRA `(.L_x_10) ;  /* 0x0000000000580947 */ /* 0x000fea0003800000 */
[----:B------:R-:W2:Y:S01]  /*0740*/  S2UR UR5, SR_CgaCtaId ;  /* 0x00000000000579c3 */ /* 0x000ea20000008800 */
[----:B---3--:R-:W-:Y:S01]  /*0750*/  UMOV UR4, 0x400 ;  /* 0x0000040000047882 */ /* 0x008fe20000000000 */
        /* <DEDUP_REMOVED lines=9> */
[----:B--2---:R-:W-:Y:S01]  /*07f0*/  ULEA UR4, UR5, UR4, 0x18 ;  /* 0x0000000405047291 */ /* 0x004fe2000f8ec0ff */
[----:B------:R-:W2:Y:S11]  /*0800*/  FENCE.VIEW.ASYNC.S ;  /* 0x00000000000073c6 */ /* 0x000eb60000000000 */
[----:B--2---:R2:W3:Y:S01]  /*0810*/  SYNCS.EXCH.64 URZ, [UR4+0x20], UR8 ;  /* 0x0000200804ff75b2 */ /* 0x0044e20008000100 */
[----:B------:R2:W1:Y:S01]  /*0820*/  SYNCS.EXCH.64 URZ, [UR4+0x40], UR6 ;  /* 0x0000400604ff75b2 */ /* 0x0004620008000100 */
[----:B------:R2:W1:Y:S01]  /*0830*/  SYNCS.EXCH.64 URZ, [UR4+0x28], UR8 ;  /* 0x0000280804ff75b2 */ /* 0x0004620008000100 */
[----:B------:R2:W1:Y:S01]  /*0840*/  SYNCS.EXCH.64 URZ, [UR4+0x48], UR6 ;  /* 0x0000480604ff75b2 */ /* 0x0004620008000100 */
[----:B------:R2:W1:Y:S01]  /*0850*/  SYNCS.EXCH.64 URZ, [UR4+0x30], UR8 ;  /* 0x0000300804ff75b2 */ /* 0x0004620008000100 */
[----:B------:R2:W1:Y:S01]  /*0860*/  SYNCS.EXCH.64 URZ, [UR4+0x50], UR6 ;  /* 0x0000500604ff75b2 */ /* 0x0004620008000100 */
[----:B------:R2:W1:Y:S01]  /*0870*/  SYNCS.EXCH.64 URZ, [UR4+0x38], UR8 ;  /* 0x0000380804ff75b2 */ /* 0x0004620008000100 */
[----:B------:R2:W1:Y:S01]  /*0880*/  SYNCS.EXCH.64 URZ, [UR4+0x58], UR6 ;  /* 0x0000580604ff75b2 */ /* 0x0004620008000100 */
[----:B------:R-:W-:Y:S01]  /*0890*/  NOP ;  /* 0x0000000000007918 */ /* 0x000fe20000000000 */
.L_x_10:
[----:B------:R-:W4:Y:S01]  /*08a0*/  SHFL.IDX PT, R0, R140, RZ, 0x1f ;  /* 0x00001fff8c007589 */ /* 0x000f2200000e0000 */
[----:B------:R-:W-:Y:S01]  /*08b0*/  NOP ;  /* 0x0000000000007918 */ /* 0x000fe20000000000 */
[----:B----4-:R-:W-:-:S13]  /*08c0*/  ISETP.NE.AND P0, PT, R0, 0x3, PT ;  /* 0x000000030000780c */ /* 0x010fda0003f05270 */
[----:B------:R-:W-:Y:S05]  /*08d0*/  @P0 BRA `(.L_x_11) ;  /* 0x0000000000300947 */ /* 0x000fea0003800000 */
[----:B--23--:R-:W2:Y:S01]  /*08e0*/  S2UR UR6, SR_CgaCtaId ;  /* 0x00000000000679c3 */ /* 0x00cea20000008800 */
[----:B------:R-:W-:Y:S01]  /*08f0*/  UMOV UR4, 0x400 ;  /* 0x0000040000047882 */ /* 0x000fe20000000000 */
[----:B------:R-:W-:Y:S01]  /*0900*/  UMOV UR5, 0x20 ;  /* 0x0000002000057882 */ /* 0x000fe20000000000 */
[----:B------:R-:W-:Y:S01]  /*0910*/  ELECT P0, URZ, PT ;  /* 0x0000000000ff782f */ /* 0x000fe20003800000 */
[----:B--2---:R-:W-:Y:S02]  /*0920*/  ULEA UR6, UR6, UR4, 0x18 ;  /* 0x0000000406067291 */ /* 0x004fe4000f8ec0ff */
[----:B------:R-:W-:-:S04]  /*0930*/  UIADD3 UR4, UPT, UPT, -UR5, 0x100000, URZ ;  /* 0x0010000005047890 */ /* 0x000fc8000fffe1ff */
[----:B------:R-:W-:Y:S02]  /*0940*/  USHF.L.U32 UR5, UR4, 0xb, URZ ;  /* 0x0000000b04057899 */ /* 0x000fe400080006ff */
[----:B------:R-:W-:Y:S01]  /*0950*/  USHF.L.U32 UR4, UR4, 0x1, URZ ;  /* 0x0000000104047899 */ /* 0x000fe200080006ff */
[----:B------:R-:W2:Y:S11]  /*0960*/  FENCE.VIEW.ASYNC.S ;  /* 0x00000000000073c6 */ /* 0x000eb60000000000 */
[----:B--2---:R4:W2:Y:S01]  /*0970*/  SYNCS.EXCH.64 URZ, [UR6+0x60], UR4 ;  /* 0x0000600406ff75b2 */ /* 0x0048a20008000100 */
[----:B------:R4:W3:Y:S02]  /*0980*/  SYNCS.EXCH.64 URZ, [UR6+0x68], UR4 ;  /* 0x0000680406ff75b2 */ /* 0x0008e40008000100 */
[----:B----4-:R-:W-:Y:S01]  /*0990*/  NOP ;  /* 0x0000000000007918 */ /* 0x010fe20000000000 */
.L_x_11:
[----:B------:R-:W4:Y:S01]  /*09a0*/  SHFL.IDX PT, R0, R140, RZ, 0x1f ;  /* 0x00001fff8c007589 */ /* 0x000f2200000e0000 */
[----:B------:R-:W-:Y:S01]  /*09b0*/  NOP ;  /* 0x0000000000007918 */ /* 0x000fe20000000000 */
[----:B----4-:R-:W-:-:S13]  /*09c0*/  ISETP.NE.AND P0, PT, R0, 0x4, PT ;  /* 0x000000040000780c */ /* 0x010fda0003f05270 */
[----:B------:R-:W-:Y:S05]  /*09d0*/  @P0 BRA `(.L_x_12) ;  /* 0x00000000004c0947 */ /* 0x000fea0003800000 */
[----:B------:R-:W4:Y:S01]  /*09e0*/  S2UR UR5, SR_CgaCtaId ;  /* 0x00000000000579c3 */ /* 0x000f220000008800 */
[----:B--23--:R-:W-:Y:S01]  /*09f0*/  UMOV UR4, 0x720 ;  /* 0x0000072000047882 */ /* 0x00cfe20000000000 */
[----:B------:R-:W-:Y:S01]  /*0a00*/  UMOV UR6, 0x400 ;  /* 0x0000040000067882 */ /* 0x000fe20000000000 */
[----:B------:R-:W-:Y:S01]  /*0a10*/  USEL UR4, UR4, 0x620, UP4 ;  /* 0x0000062004047887 */ /* 0x000fe2000a000000 */
[----:B------:R-:W-:Y:S01]  /*0a20*/  UMOV UR8, 0x1 ;  /* 0x0000000100087882 */ /* 0x000fe20000000000 */
[----:B------:R-:W-:Y:S01]  /*0a30*/  ELECT P0, URZ, PT ;  /* 0x0000000000ff782f */ /* 0x000fe20003800000 */
[----:B------:R-:W-:-:S04]  /*0a40*/  UIADD3 UR8, UPT, UPT, -UR8, 0x100000, URZ ;  /* 0x0010000008087890 */ /* 0x000fc8000fffe1ff */
[----:B------:R-:W-:Y:S02]  /*0a50*/  USHF.L.U32 UR9, UR8, 0xb, URZ ;  /* 0x0000000b08097899 */ /* 0x000fe400080006ff */
[----:B------:R-:W-:Y:S02]  /*0a60*/  USHF.L.U32 UR8, UR8, 0x1, URZ ;  /* 0x0000000108087899 */ /* 0x000fe400080006ff */
[----:B----4-:R-:W-:Y:S02]  /*0a70*/  ULEA UR6, UR5, UR6, 0x18 ;  /* 0x0000000605067291 */ /* 0x010fe4000f8ec0ff */
[----:B------:R-:W-:-:S04]  /*0a80*/  UIADD3 UR4, UPT, UPT, -UR4, 0x100000, URZ ;  /* 0x0010000004047890 */ /* 0x000fc8000fffe1ff */
[----:B------:R-:W-:Y:S02]  /*0a90*/  USHF.L.U32 UR5, UR4, 0xb, URZ ;  /* 0x0000000b04057899 */ /* 0x000fe400080006ff */
[----:B------:R-:W-:Y:S01]  /*0aa0*/  USHF.L.U32 UR4, UR4, 0x1, URZ ;  /* 0x0000000104047899 */ /* 0x000fe200080006ff */
[----:B------:R-:W2:Y:S03]  /*0ab0*/  FENCE.VIEW.ASYNC.S ;  /* 0x00000000000073c6 */ /* 0x000ea60000000000 */
[----:B--2---:R4:W2:Y:S08]  /*0ac0*/  SYNCS.EXCH.64 URZ, [UR6+0x70], UR8 ;  /* 0x0000700806ff75b2 */ /* 0x0048b00008000100 */
[----:B------:R4:W3:Y:S01]  /*0ad0*/  SYNCS.EXCH.64 URZ, [UR6+0x80], UR4 ;  /* 0x0000800406ff75b2 */ /* 0x0008e20008000100 */
[----:B------:R4:W1:Y:S01]  /*0ae0*/  SYNCS.EXCH.64 URZ, [UR6+0x78], UR8 ;  /* 0x0000780806ff75b2 */ /* 0x0008620008000100 */
[----:B------:R4:W1:Y:S02]  /*0af0*/  SYNCS.EXCH.64 URZ, [UR6+0x88], UR4 ;  /* 0x0000880406ff75b2 */ /* 0x0008640008000100 */
[----:B----4-:R-:W-:Y:S01]  /*0b00*/  NOP ;  /* 0x0000000000007918 */ /* 0x010fe20000000000 */
.L_x_12:
[----:B------:R-:W4:Y:S01]  /*0b10*/  SHFL.IDX PT, R0, R140, RZ, 0x1f ;  /* 0x00001fff8c007589 */ /* 0x000f2200000e0000 */
[----:B------:R-:W-:Y:S01]  /*0b20*/  NOP ;  /* 0x0000000000007918 */ /* 0x000fe20000000000 */
[----:B----4-:R-:W-:-:S13]  /*0b30*/  ISETP.NE.AND P0, PT, R0, 0x5, PT ;  /* 0x000000050000780c */ /* 0x010fda0003f05270 */
[----:B------:R-:W-:Y:S05]  /*0b40*/  @P0 BRA `(.L_x_13) ;  /* 0x0000000000400947 */ /* 0x000fea0003800000 */
[----:B------:R-:W4:Y:S01]  /*0b50*/  S2UR UR5, SR_CgaCtaId ;  /* 0x00000000000579c3 */ /* 0x000f220000008800 */
[----:B--23--:R-:W-:Y:S01]  /*0b60*/  UMOV UR4, 0x400 ;  /* 0x0000040000047882 */ /* 0x00cfe20000000000 */
        /* <DEDUP_REMOVED lines=9> */
[----:B----4-:R-:W-:Y:S01]  /*0c00*/  ULEA UR4, UR5, UR4, 0x18 ;  /* 0x0000000405047291 */ /* 0x010fe2000f8ec0ff */
[----:B------:R-:W2:Y:S11]  /*0c10*/  FENCE.VIEW.ASYNC.S ;  /* 0x00000000000073c6 */ /* 0x000eb60000000000 */
[----:B--2---:R4:W2:Y:S01]  /*0c20*/  SYNCS.EXCH.64 URZ, [UR4+0x90], UR6 ;  /* 0x0000900604ff75b2 */ /* 0x0048a20008000100 */
[----:B------:R4:W3:Y:S02]  /*0c30*/  SYNCS.EXCH.64 URZ, [UR4+0x98], UR8 ;  /* 0x0000980804ff75b2 */ /* 0x0008e40008000100 */
[----:B----4-:R-:W-:Y:S01]  /*0c40*/  NOP ;  /* 0x0000000000007918 */ /* 0x010fe20000000000 */
.L_x_13:
[----:B------:R-:W4:Y:S01]  /*0c50*/  SHFL.IDX PT, R0, R140, RZ, 0x1f ;  /* 0x00001fff8c007589 */ /* 0x000f2200000e0000 */
[----:B------:R-:W-:Y:S01]  /*0c60*/  ISETP.NE.OR P1, PT, RZ, UR21, !P1 ;  /* 0x00000015ff007c0c */ /* 0x000fe2000cf25670 */
[----:B------:R-:W-:Y:S01]  /*0c70*/  NOP ;  /* 0x0000000000007918 */ /* 0x000fe20000000000 */
[----:B----4-:R-:W-:-:S13]  /*0c80*/  ISETP.NE.AND P0, PT, R0, 0x3, PT ;  /* 0x000000030000780c */ /* 0x010fda0003f05270 */
[----:B------:R-:W-:Y:S05]  /*0c90*/  @P0 BRA `(.L_x_14) ;  /* 0x0000000000380947 */ /* 0x000fea0003800000 */
[----:B------:R-:W4:Y:S01]  /*0ca0*/  S2UR UR5, SR_CgaCtaId ;  /* 0x00000000000579c3 */ /* 0x000f220000008800 */
[----:B--23--:R-:W-:Y:S01]  /*0cb0*/  UMOV UR4, 0x400 ;  /* 0x0000040000047882 */ /* 0x00cfe20000000000 */
[----:B------:R-:W-:Y:S01]  /*0cc0*/  UMOV UR6, 0x20 ;  /* 0x0000002000067882 */ /* 0x000fe20000000000 */
[----:B------:R-:W-:Y:S01]  /*0cd0*/  ELECT P0, URZ, PT ;  /* 0x0000000000ff782f */ /* 0x000fe20003800000 */
[----:B------:R-:W-:-:S04]  /*0ce0*/  UIADD3 UR6, UPT, UPT, -UR6, 0x100000, URZ ;  /* 0x0010000006067890 */ /* 0x000fc8000fffe1ff */
[----:B------:R-:W-:Y:S02]  /*0cf0*/  USHF.L.U32 UR7, UR6, 0xb, URZ ;  /* 0x0000000b06077899 */ /* 0x000fe400080006ff */
[----:B------:R-:W-:Y:S02]  /*0d00*/  USHF.L.U32 UR6, UR6, 0x1, URZ ;  /* 0x0000000106067899 */ /* 0x000fe400080006ff */
[----:B----4-:R-:W-:Y:S01]  /*0d10*/  ULEA UR4, UR5, UR4, 0x18 ;  /* 0x0000000405047291 */ /* 0x010fe2000f8ec0ff */
[----:B------:R-:W2:Y:S11]  /*0d20*/  FENCE.VIEW.ASYNC.S ;  /* 0x00000000000073c6 */ /* 0x000eb60000000000 */
[----:B--2---:R4:W2:Y:S01]  /*0d30*/  SYNCS.EXCH.64 URZ, [UR4+0xa0], UR6 ;  /* 0x0000a00604ff75b2 */ /* 0x0048a20008000100 */
[----:B------:R4:W3:Y:S01]  /*0d40*/  SYNCS.EXCH.64 URZ, [UR4+0xb0], UR6 ;  /* 0x0000b00604ff75b2 */ /* 0x0008e20008000100 */
[----:B------:R4:W1:Y:S01]  /*0d50*/  SYNCS.EXCH.64 URZ, [UR4+0xa8], UR6 ;  /* 0x0000a80604ff75b2 */ /* 0x0008620008000100 */
[----:B------:R4:W1:Y:S02]  /*0d60*/  SYNCS.EXCH.64 URZ, [UR4+0xb8], UR6 ;  /* 0x0000b80604ff75b2 */ /* 0x0008640008000100 */
[----:B----4-:R-:W-:Y:S01]  /*0d70*/  NOP ;  /* 0x0000000000007918 */ /* 0x010fe20000000000 */
.L_x_14:
[----:B--23--:R-:W2:Y:S01]  /*0d80*/  S2UR UR7, SR_CgaCtaId ;  /* 0x00000000000779c3 */ /* 0x00cea20000008800 */
[----:B------:R-:W-:Y:S01]  /*0d90*/  VOTEU.ALL UP0, P1 ;  /* 0x0000000000ff7886 */ /* 0x000fe20000800000 */
[----:B------:R-:W-:Y:S01]  /*0da0*/  UMOV UR4, 0x100 ;  /* 0x0000010000047882 */ /* 0x000fe20000000000 */
[----:B------:R-:W-:Y:S01]  /*0db0*/  NOP ;  /* 0x0000000000007918 */ /* 0x000fe20000000000 */
[----:B-1----:R-:W-:Y:S01]  /*0dc0*/  LOP3.LUT R3, R152, 0x1f, RZ, 0xc0, !PT ;  /* 0x0000001f98037812 */ /* 0x002fe200078ec0ff */
[----:B------:R-:W-:Y:S01]  /*0dd0*/  UISETP.NE.AND UP5, UPT, UR21, URZ, UPT ;  /* 0x000000ff1500728c */ /* 0x000fe2000bfa5270 */
[----:B------:R-:W-:Y:S01]  /*0de0*/  @!UP0 UMOV UR6, 0x400 ;  /* 0x0000040000068882 */ /* 0x000fe20000000000 */
[----:B------:R-:W-:-:S04]  /*0df0*/  @!UP0 UIADD3 UR4, UPT, UPT, -UR4, 0x100000, URZ ;  /* 0x0010000004048890 */ /* 0x000fc8000fffe1ff */
[----:B------:R-:W-:Y:S02]  /*0e00*/  @!UP0 USHF.L.U32 UR5, UR4, 0xb, URZ ;  /* 0x0000000b04058899 */ /* 0x000fe400080006ff */
[----:B------:R-:W-:Y:S02]  /*0e10*/  @!UP0 USHF.L.U32 UR4, UR4, 0x1, URZ ;  /* 0x0000000104048899 */ /* 0x000fe400080006ff */
[----:B--2---:R-:W-:Y:S01]  /*0e20*/  @!UP0 ULEA UR6, UR7, UR6, 0x18 ;  /* 0x0000000607068291 */ /* 0x004fe2000f8ec0ff */
[----:B------:R-:W1:Y:S01]  /*0e30*/  LDCU UR7, c[0x0][0x36c] ;  /* 0x00006d80ff0777ac */ /* 0x000e620008000800 */
[----:B------:R-:W-:Y:S01]  /*0e40*/  VOTEU.ALL UP0, P1 ;  /* 0x0000000000ff7886 */ /* 0x000fe20000800000 */
[----:B------:R-:W2:Y:S09]  /*0e50*/  FENCE.VIEW.ASYNC.S ;  /* 0x00000000000073c6 */ /* 0x000eb20000000000 */
[----:B--2---:R2:W3:Y:S01]  /*0e60*/  @!UP0 SYNCS.EXCH.64 URZ, [UR6+0xc0], UR4 ;  /* 0x0000c00406ff85b2 */ /* 0x0044e20008000100 */
[----:B-1----:R-:W-:-:S09]  /*0e70*/  UISETP.EQ.U32.AND UP6, UPT, UR7, 0x1, UPT ;  /* 0x000000010700788c */ /* 0x002fd2000bfc2070 */
[----:B--2---:R-:W-:Y:S05]  /*0e80*/  BRA.U !UP6, `(.L_x_15) ;  /* 0x000000010e087547 */ /* 0x004fea000b800000 */
[----:B---3--:R-:W-:Y:S01]  /*0e90*/  UCGABAR_ARV ;  /* 0x00000000000079c7 */ /* 0x008fe20008000000 */
[----:B------:R-:W-:Y:S05]  /*0ea0*/  BRA `(.L_x_16) ;  /* 0x0000000000047947 */ /* 0x000fea0003800000 */
.L_x_15:
[----:B---3--:R-:W-:Y:S01]  /*0eb0*/  NOP ;  /* 0x0000000000007918 */ /* 0x008fe20000000000 */
.L_x_16:
[----:B------:R-:W1:Y:S01]  /*0ec0*/  S2UR UR76, SR_CTAID.X ;  /* 0x00000000004c79c3 */ /* 0x000e620000002500 */
[----:B------:R-:W-:-:S05]  /*0ed0*/  CS2R.32 R142, SR_CgaSize ;  /* 0x00000000008e7805 */ /* 0x000fca0000008a00 */
[----:B------:R-:W-:-:S05]  /*0ee0*/  IMAD R142, R142, -0xa0, RZ ;  /* 0xffffff608e8e7824 */ /* 0x000fca00078e02ff */
[----:B------:R-:W-:-:S14]  /*0ef0*/  R2UR UR5, R142 ;  /* 0x000000008e0572ca */ /* 0x000fdc00000e0000 */
[----:B------:R-:W2:Y:S01]  /*0f00*/  LDCU UR5, c[0x0][UR5+0x2b0] ;  /* 0x00005600050577ac */ /* 0x000ea20008000800 */
[----:B------:R-:W-:-:S05]  /*0f10*/  CS2R.32 R142, SR_CgaSize ;  /* 0x00000000008e7805 */ /* 0x000fca0000008a00 */
[----:B------:R-:W-:-:S05]  /*0f20*/  IMAD R142, R142, -0xa0, RZ ;  /* 0xffffff608e8e7824 */ /* 0x000fca00078e02ff */
[----:B------:R-:W-:-:S14]  /*0f30*/  R2UR UR4, R142 ;  /* 0x000000008e0472ca */ /* 0x000fdc00000e0000 */
[----:B------:R-:W3:Y:S01]  /*0f40*/  LDCU UR4, c[0x0][UR4+0x2b4] ;  /* 0x00005680040477ac */ /* 0x000ee20008000800 */
[----:B------:R-:W4:Y:S01]  /*0f50*/  S2UR UR20, SR_CTAID.Y ;  /* 0x00000000001479c3 */ /* 0x000f220000002600 */
[----:B------:R-:W-:-:S05]  /*0f60*/  CS2R.32 R142, SR_CgaSize ;  /* 0x00000000008e7805 */ /* 0x000fca0000008a00 */
[----:B------:R-:W-:-:S05]  /*0f70*/  IMAD R142, R142, -0xa0, RZ ;  /* 0xffffff608e8e7824 */ /* 0x000fca00078e02ff */
[----:B------:R-:W-:-:S14]  /*0f80*/  R2UR UR7, R142 ;  /* 0x000000008e0772ca */ /* 0x000fdc00000e0000 */
[----:B------:R-:W3:Y:S01]  /*0f90*/  LDCU UR7, c[0x0][UR7+0x2a0] ;  /* 0x00005400070777ac */ /* 0x000ee20008000800 */
[----:B------:R-:W-:-:S05]  /*0fa0*/  CS2R.32 R142, SR_CgaSize ;  /* 0x00000000008e7805 */ /* 0x000fca0000008a00 */
[----:B------:R-:W-:-:S05]  /*0fb0*/  IMAD R142, R142, -0xa0, RZ ;  /* 0xffffff608e8e7824 */ /* 0x000fca00078e02ff */
[----:B------:R-:W-:-:S14]  /*0fc0*/  R2UR UR8, R142 ;  /* 0x000000008e0872ca */ /* 0x000fdc00000e0000 */
[----:B------:R-:W3:Y:S01]  /*0fd0*/  LDCU UR8, c[0x0][UR8+0x2a4] ;  /* 0x00005480080877ac */ /* 0x000ee20008000800 */
[----:B------:R-:W3:Y:S01]  /*0fe0*/  S2UR UR9, SR_CgaCtaId ;  /* 0x00000000000979c3 */ /* 0x000ee20000008800 */
[----:B------:R-:W-:Y:S01]  /*0ff0*/  UISETP.GT.U32.AND UP0, UPT, UR25, 0xffff, UPT ;  /* 0x0000ffff1900788c */ /* 0x000fe2000bf04070 */
[----:B------:R-:W3:Y:S01]  /*1000*/  LDCU UR22, c[0x0][0xf24] ;  /* 0x0001e480ff1677ac */ /* 0x000ee20008000800 */
[----:B------:R-:W3:Y:S01]  /*1010*/  LDCU UR45, c[0x0][0xf24] ;  /* 0x0001e480ff2d77ac */ /* 0x000ee20008000800 */
[----:B-1----:R-:W-:Y:S01]  /*1020*/  I2FP.F32.U32 R2, UR76 ;  /* 0x0000004c00027c45 */ /* 0x002fe20008201000 */
[----:B------:R-:W1:Y:S04]  /*1030*/  LDCU UR27, c[0x0][0xf30] ;  /* 0x0001e600ff1b77ac */ /* 0x000e680008000800 */
[----:B--2---:R-:W-:Y:S01]  /*1040*/  FMUL R2, R2, UR5 ;  /* 0x0000000502027c20 */ /* 0x004fe20008400000 */
[----:B------:R-:W-:Y:S01]  /*1050*/  USEL UR59, UR25, 0xffff, !UP0 ;  /* 0x0000ffff193b7887 */ /* 0x000fe2000c000000 */
[----:B----4-:R-:W-:Y:S01]  /*1060*/  I2FP.F32.U32 R0, UR20 ;  /* 0x0000001400007c45 */ /* 0x010fe20008201000 */
[----:B------:R-:W-:-:S03]  /*1070*/  UMOV UR28, UR76 ;  /* 0x0000004c001c7c82 */ /* 0x000fc60008000000 */
[----:B------:R-:W2:Y:S01]  /*1080*/  F2I.U32.TRUNC.NTZ R2, R2 ;  /* 0x0000000200027305 */ /* 0x000ea2000020f000 */
[----:B---3--:R-:W-:Y:S01]  /*1090*/  FMUL R0, R0, UR4 ;  /* 0x0000000400007c20 */ /* 0x008fe20008400000 */
[----:B------:R-:W-:Y:S02]  /*10a0*/  USHF.L.U32 UR53, UR9, 0xb, URZ ;  /* 0x0000000b09357899 */ /* 0x000fe400080006ff */
[----:B------:R-:W-:-:S04]  /*10b0*/  USHF.L.U32 UR73, UR9, 0x8, URZ ;  /* 0x0000000809497899 */ /* 0x000fc800080006ff */
[----:B------:R-:W3:Y:S01]  /*10c0*/  F2I.U32.TRUNC.NTZ R0, R0 ;  /* 0x0000000000007305 */ /* 0x000ee2000020f000 */
[----:B------:R-:W-:Y:S01]  /*10d0*/  USHF.L.U32 UR24, UR9, 0x7, URZ ;  /* 0x0000000709187899 */ /* 0x000fe200080006ff */
[----:B--2---:R-:W-:Y:S02]  /*10e0*/  R2UR UR4, R2 ;  /* 0x00000000020472ca */ /* 0x004fe400000e0000 */
[----:B------:R-:W-:Y:S02]  /*10f0*/  PRMT R2, RZ, 0x7610, R2 ;  /* 0x00007610ff027816 */ /* 0x000fe40000000002 */
[----:B---3--:R-:W-:Y:S02]  /*1100*/  R2UR UR6, R0 ;  /* 0x00000000000672ca */ /* 0x008fe400000e0000 */
[----:B------:R-:W-:-:S07]  /*1110*/  PRMT R0, RZ, 0x7610, R0 ;  /* 0x00007610ff007816 */ /* 0x000fce0000000000 */
[----:B------:R-:W-:-:S04]  /*1120*/  UIADD3 UR5, UPT, UPT, -UR4, URZ, URZ ;  /* 0x000000ff04057290 */ /* 0x000fc8000fffe1ff */
[----:B------:R-:W-:Y:S02]  /*1130*/  UIMAD UR5, UR7, UR5, UR76 ;  /* 0x00000005070572a4 */ /* 0x000fe4000f8e024c */
[----:B------:R-:W-:-:S04]  /*1140*/  UIADD3 UR4, UPT, UPT, -UR6, URZ, URZ ;  /* 0x000000ff06047290 */ /* 0x000fc8000fffe1ff */
[----:B------:R-:W-:Y:S01]  /*1150*/  IMAD.U32 R142, RZ, RZ, UR5 ;  /* 0x00000005ff8e7e24 */ /* 0x000fe2000f8e00ff */
[----:B------:R-:W-:-:S06]  /*1160*/  UIMAD UR4, UR8, UR4, UR20 ;  /* 0x00000004080472a4 */ /* 0x000fcc000f8e0214 */
[----:B------:R-:W-:Y:S01]  /*1170*/  IMAD.U32 R141, RZ, RZ, UR4 ;  /* 0x00000004ff8d7e24 */ /* 0x000fe2000f8e00ff */
[----:B-1----:R-:W-:Y:S06]  /*1180*/  BRA.U UP5, `(.L_x_17) ;  /* 0x00000001056c7547 */ /* 0x002fec000b800000 */
[----:B------:R-:W-:Y:S02]  /*1190*/  R2UR UR4, R141 ;  /* 0x000000008d0472ca */ /* 0x000fe400000e0000 */
[----:B------:R-:W-:-:S11]  /*11a0*/  R2UR UR10, R142 ;  /* 0x000000008e0a72ca */ /* 0x000fd600000e0000 */
[----:B------:R-:W-:Y:S02]  /*11b0*/  UISETP.NE.AND UP0, UPT, UR4, URZ, UPT ;  /* 0x000000ff0400728c */ /* 0x000fe4000bf05270 */
[----:B------:R-:W-:Y:S02]  /*11c0*/  ULOP3.LUT UR4, UR10, 0x2, URZ, 0x3c, !UPT ;  /* 0x000000020a047892 */ /* 0x000fe4000f8e3cff */
[----:B------:R-:W-:Y:S02]  /*11d0*/  UISETP.GT.U32.AND UP2, UPT, UR10, 0x1, UP0 ;  /* 0x000000010a00788c */ /* 0x000fe40008744070 */
[----:B------:R-:W-:Y:S02]  /*11e0*/  ULOP3.LUT UR5, UR10, 0x4, URZ, 0x3c, !UPT ;  /* 0x000000040a057892 */ /* 0x000fe4000f8e3cff */
[----:B------:R-:W-:Y:S02]  /*11f0*/  USEL UR8, URZ, 0x1, UP2 ;  /* 0x00000001ff087887 */ /* 0x000fe40009000000 */
[----:B------:R-:W-:-:S02]  /*1200*/  USEL UR7, URZ, 0x2, UP2 ;  /* 0x00000002ff077887 */ /* 0x000fc40009000000 */
[----:B------:R-:W-:Y:S02]  /*1210*/  UISETP.GT.U32.AND UP2, UPT, UR4, 0x1, UP0 ;  /* 0x000000010400788c */ /* 0x000fe40008744070 */
[----:B------:R-:W-:Y:S02]  /*1220*/  ULOP3.LUT UR4, UR10, 0x6, URZ, 0x3c, !UPT ;  /* 0x000000060a047892 */ /* 0x000fe4000f8e3cff */
[----:B------:R-:W-:Y:S02]  /*1230*/  USEL UR6, URZ, 0x4, UP2 ;  /* 0x00000004ff067887 */ /* 0x000fe40009000000 */
[----:B------:R-:W-:Y:S02]  /*1240*/  USEL UR9, URZ, 0x8, UP2 ;  /* 0x00000008ff097887 */ /* 0x000fe40009000000 */
[----:B------:R-:W-:Y:S02]  /*1250*/  UISETP.GT.U32.AND UP2, UPT, UR5, 0x1, UP0 ;  /* 0x000000010500788c */ /* 0x000fe40008744070 */
[----:B------:R-:W-:-:S02]  /*1260*/  UISETP.GT.U32.AND UP0, UPT, UR4, 0x1, UP0 ;  /* 0x000000010400788c */ /* 0x000fc40008704070 */
[----:B------:R-:W-:Y:S02]  /*1270*/  USEL UR4, URZ, 0x10, UP2 ;  /* 0x00000010ff047887 */ /* 0x000fe40009000000 */
[----:B------:R-:W-:Y:S02]  /*1280*/  UIADD3 UR5, UPT, UPT, UR6, UR7, UR8 ;  /* 0x0000000706057290 */ /* 0x000fe4000fffe008 */
[----:B------:R-:W-:Y:S02]  /*1290*/  USEL UR7, URZ, 0x40, UP0 ;  /* 0x00000040ff077887 */ /* 0x000fe40008000000 */
[----:B------:R-:W-:Y:S02]  /*12a0*/  USEL UR8, URZ, 0x20, UP2 ;  /* 0x00000020ff087887 */ /* 0x000fe40009000000 */
[----:B------:R-:W-:Y:S02]  /*12b0*/  UIADD3 UR5, UPT, UPT, UR4, UR5, UR9 ;  /* 0x0000000504057290 */ /* 0x000fe4000fffe009 */
[----:B------:R-:W-:-:S02]  /*12c0*/  ULOP3.LUT UR4, UR10, 0xfffffffe, URZ, 0xc0, !UPT ;  /* 0xfffffffe0a047892 */ /* 0x000fc4000f8ec0ff */
[----:B------:R-:W-:Y:S02]  /*12d0*/  USEL UR6, URZ, 0x80, UP0 ;  /* 0x00000080ff067887 */ /* 0x000fe40008000000 */
[----:B------:R-:W-:-:S03]  /*12e0*/  UIADD3 UR5, UPT, UPT, UR7, UR5, UR8 ;  /* 0x0000000507057290 */ /* 0x000fc6000fffe008 */
[----:B------:R-:W-:Y:S01]  /*12f0*/  UMOV UR7, 0x3 ;  /* 0x0000000300077882 */ /* 0x000fe20000000000 */
[----:B------:R-:W-:Y:S02]  /*1300*/  UIADD3 UR5, UPT, UPT, UR5, UR6, URZ ;  /* 0x0000000605057290 */ /* 0x000fe4000fffe0ff */
[----:B------:R-:W-:-:S04]  /*1310*/  USHF.L.U32 UR4, UR7, UR4, URZ ;  /* 0x0000000407047299 */ /* 0x000fc800080006ff */
[----:B------:R-:W-:Y:S02]  /*1320*/  IMAD.U32 R0, RZ, RZ, UR5 ;  /* 0x00000005ff007e24 */ /* 0x000fe4000f8e00ff */
[----:B------:R-:W-:-:S07]  /*1330*/  IMAD.U32 R2, RZ, RZ, UR4 ;  /* 0x00000004ff027e24 */ /* 0x000fce000f8e00ff */
.L_x_17:
[----:B------:R-:W1:Y:S01]  /*1340*/  S2UR UR52, SR_CTAID.Z ;  /* 0x00000000003479c3 */ /* 0x000e620000002700 */
[----:B------:R-:W-:Y:S01]  /*1350*/  UISETP.GE.AND UP0, UPT, UR22, 0x1, UPT ;  /* 0x000000011600788c */ /* 0x000fe2000bf06270 */
[----:B------:R-:W-:-:S08]  /*1360*/  UMOV UR29, 0x55 ;  /* 0x00000055001d7882 */ /* 0x000fd00000000000 */
[----:B------:R-:W-:Y:S05]  /*1370*/  BRA.U !UP0, `(.L_x_18) ;  /* 0x0000000108d47547 */ /* 0x000fea000b800000 */
[----:B------:R-:W2:Y:S01]  /*1380*/  LDCU.128 UR16, c[0x0][0xf10] ;  /* 0x0001e200ff1077ac */ /* 0x000ea20008000c00 */
[----:B------:R-:W3:Y:S01]  /*1390*/  LDCU UR6, c[0x0][0x370] ;  /* 0x00006e00ff0677ac */ /* 0x000ee20008000800 */
[----:B------:R-:W4:Y:S01]  /*13a0*/  LDCU UR7, c[0x0][0x374] ;  /* 0x00006e80ff0777ac */ /* 0x000f220008000800 */
[----:B------:R-:W1:Y:S01]  /*13b0*/  LDCU UR23, c[0x0][0xf0c] ;  /* 0x0001e180ff1777ac */ /* 0x000e620008000800 */
[----:B------:R-:W1:Y:S01]  /*13c0*/  LDCU UR26, c[0x0][0xf20] ;  /* 0x0001e400ff1a77ac */ /* 0x000e620008000800 */
[----:B------:R-:W1:Y:S01]  /*13d0*/  LDCU.64 UR8, c[0x0][0xf28] ;  /* 0x0001e500ff0877ac */ /* 0x000e620008000a00 */
[----:B--2---:R-:W-:Y:S02]  /*13e0*/  UISETP.NE.AND UP3, UPT, UR18, 0x1, UPT ;  /* 0x000000011200788c */ /* 0x004fe4000bf65270 */
[----:B----4-:R-:W-:Y:S02]  /*13f0*/  UIMAD.WIDE.U32 UR10, UR7, UR19, URZ ;  /* 0x00000013070a72a5 */ /* 0x010fe4000f8e00ff */
[----:B---3--:R-:W-:-:S02]  /*1400*/  UIMAD.WIDE.U32 UR12, UR6, UR16, URZ ;  /* 0x00000010060c72a5 */ /* 0x008fc4000f8e00ff */
[----:B-1----:R-:W-:Y:S02]  /*1410*/  UISETP.NE.AND UP0, UPT, UR23, 0x1, UPT ;  /* 0x000000011700788c */ /* 0x002fe4000bf05270 */
[----:B------:R-:W-:Y:S01]  /*1420*/  UIMAD.WIDE.U32 UR4, UR28, UR16, URZ ;  /* 0x000000101c0472a5 */ /* 0x000fe2000f8e00ff */
[----:B------:R-:W-:Y:S02]  /*1430*/  UMOV UR10, UR11 ;  /* 0x0000000b000a7c82 */ /* 0x000fe40008000000 */
[----:B------:R-:W-:Y:S01]  /*1440*/  UMOV UR12, UR13 ;  /* 0x0000000d000c7c82 */ /* 0x000fe20008000000 */
[----:B------:R-:W-:Y:S02]  /*1450*/  @UP3 USHF.R.U32.HI UR7, URZ, UR26, UR10 ;  /* 0x0000001aff073299 */ /* 0x000fe4000801160a */
[----:B------:R-:W-:Y:S01]  /*1460*/  UISETP.NE.AND UP2, UPT, UR22, 0x1, UPT ;  /* 0x000000011600788c */ /* 0x000fe2000bf45270 */
[----:B------:R-:W-:Y:S02]  /*1470*/  UMOV UR4, UR5 ;  /* 0x0000000500047c82 */ /* 0x000fe40008000000 */
[----:B------:R-:W-:-:S02]  /*1480*/  @UP0 USHF.R.U32.HI UR6, URZ, UR17, UR12 ;  /* 0x00000011ff060299 */ /* 0x000fc4000801160c */
[----:B------:R-:W-:Y:S02]  /*1490*/  USHF.R.U32.HI UR4, URZ, UR17, UR4 ;  /* 0x00000011ff047299 */ /* 0x000fe40008011604 */
[----:B------:R-:W-:Y:S02]  /*14a0*/  UIMAD.WIDE.U32 UR12, UR20, UR19, URZ ;  /* 0x00000013140c72a5 */ /* 0x000fe4000f8e00ff */
[----:B------:R-:W-:Y:S02]  /*14b0*/  UIMAD.WIDE.U32 UR10, UR7, UR8, URZ ;  /* 0x00000008070a72a5 */ /* 0x000fe4000f8e00ff */
[----:B------:R-:W-:Y:S02]  /*14c0*/  UIMAD.WIDE.U32 UR14, UR6, UR8, URZ ;  /* 0x00000008060e72a5 */ /* 0x000fe4000f8e00ff */
[----:B------:R-:W-:-:S03]  /*14d0*/  USEL UR5, UR28, UR4, !UP0 ;  /* 0x000000041c057287 */ /* 0x000fc6000c000000 */
[----:B------:R-:W-:Y:S01]  /*14e0*/  UMOV UR4, UR13 ;  /* 0x0000000d00047c82 */ /* 0x000fe20008000000 */
[----:B------:R-:W-:Y:S01]  /*14f0*/  UMOV UR10, UR11 ;  /* 0x0000000b000a7c82 */ /* 0x000fe20008000000 */
[----:B------:R-:W-:Y:S02]  /*1500*/  USHF.R.U32.HI UR4, URZ, UR26, UR4 ;  /* 0x0000001aff047299 */ /* 0x000fe40008011604 */
[----:B------:R-:W-:Y:S01]  /*1510*/  @UP2 USHF.R.U32.HI UR7, URZ, UR9, UR10 ;  /* 0x00000009ff072299 */ /* 0x000fe2000801160a */
[----:B------:R-:W-:Y:S01]  /*1520*/  UMOV UR14, UR15 ;  /* 0x0000000f000e7c82 */ /* 0x000fe20008000000 */
[----:B------:R-:W-:Y:S02]  /*1530*/  USEL UR4, UR20, UR4, !UP3 ;  /* 0x0000000414047287 */ /* 0x000fe4000d800000 */
[----:B------:R-:W-:Y:S02]  /*1540*/  @UP2 USHF.R.U32.HI UR6, URZ, UR9, UR14 ;  /* 0x00000009ff062299 */ /* 0x000fe4000801160e */
[----:B------:R-:W-:-:S02]  /*1550*/  UIMAD UR7, UR7, UR22, URZ ;  /* 0x00000016070772a4 */ /* 0x000fc4000f8e02ff */
[----:B------:R-:W-:Y:S02]  /*1560*/  UIMAD UR12, UR6, UR22, URZ ;  /* 0x00000016060c72a4 */ /* 0x000fe4000f8e02ff */
[----:B------:R-:W-:Y:S02]  /*1570*/  UISETP.GE.AND UP0, UPT, UR4, UR7, UPT ;  /* 0x000000070400728c */ /* 0x000fe4000bf06270 */
[----:B------:R-:W-:Y:S02]  /*1580*/  UIMAD.WIDE.U32 UR10, UR4, UR8, URZ ;  /* 0x00000008040a72a5 */ /* 0x000fe4000f8e00ff */
[----:B------:R-:W-:Y:S02]  /*1590*/  UISETP.GE.OR UP0, UPT, UR5, UR12, UP0 ;  /* 0x0000000c0500728c */ /* 0x000fe40008706670 */
[----:B------:R-:W-:Y:S02]  /*15a0*/  UIMAD.WIDE.U32 UR12, UR5, UR8, URZ ;  /* 0x00000008050c72a5 */ /* 0x000fe4000f8e00ff */
[----:B------:R-:W-:Y:S01]  /*15b0*/  UIADD3 UR10, UPT, UPT, -UR4, URZ, URZ ;  /* 0x000000ff040a7290 */ /* 0x000fe2000fffe1ff */
[----:B------:R-:W-:Y:S01]  /*15c0*/  UMOV UR8, UR11 ;  /* 0x0000000b00087c82 */ /* 0x000fe20008000000 */
[----:B------:R-:W-:-:S02]  /*15d0*/  UIADD3 UR11, UPT, UPT, -UR5, URZ, URZ ;  /* 0x000000ff050b7290 */ /* 0x000fc4000fffe1ff */
[----:B------:R-:W-:-:S03]  /*15e0*/  USHF.R.U32.HI UR8, URZ, UR9, UR8 ;  /* 0x00000009ff087299 */ /* 0x000fc60008011608 */
[----:B------:R-:W-:Y:S01]  /*15f0*/  @!UP0 UMOV UR7, UR13 ;  /* 0x0000000d00078c82 */ /* 0x000fe20008000000 */
[----:B------:R-:W-:Y:S02]  /*1600*/  UIMAD UR20, UR18, UR10, UR20 ;  /* 0x0000000a121472a4 */ /* 0x000fe4000f8e0214 */
[----:B------:R-:W-:Y:S02]  /*1610*/  USEL UR8, UR4, UR8, !UP2 ;  /* 0x0000000804087287 */ /* 0x000fe4000d000000 */
[----:B------:R-:W-:Y:S02]  /*1620*/  @!UP0 USHF.R.U32.HI UR7, URZ, UR9, UR7 ;  /* 0x00000009ff078299 */ /* 0x000fe40008011607 */
[----:B------:R-:W-:Y:S02]  /*1630*/  UIADD3 UR9, UPT, UPT, -UR8, URZ, URZ ;  /* 0x000000ff08097290 */ /* 0x000fe4000fffe1ff */
[----:B------:R-:W-:Y:S02]  /*1640*/  @!UP0 USEL UR7, UR5, UR7, !UP2 ;  /* 0x0000000705078287 */ /* 0x000fe4000d000000 */
[----:B------:R-:W-:-:S02]  /*1650*/  UIMAD UR9, UR22, UR9, UR4 ;  /* 0x00000009160972a4 */ /* 0x000fc4000f8e0204 */
[----:B------:R-:W-:Y:S02]  /*1660*/  @!UP0 UIADD3 UR8, UPT, UPT, UR8, -UR7, URZ ;  /* 0x8000000708088290 */ /* 0x000fe4000fffe0ff */
[----:B------:R-:W-:Y:S02]  /*1670*/  @!UP0 UIMAD UR6, UR9, UR6, UR7 ;  /* 0x00000006090682a4 */ /* 0x000fe4000f8e0207 */
[----:B------:R-:W-:Y:S02]  /*1680*/  @!UP0 UIMAD UR4, UR8, UR22, UR5 ;  /* 0x00000016080482a4 */ /* 0x000fe4000f8e0205 */
[----:B------:R-:W-:Y:S02]  /*1690*/  UIMAD UR28, UR23, UR11, UR28 ;  /* 0x0000000b171c72a4 */ /* 0x000fe4000f8e021c */
[----:B------:R-:W-:Y:S01]  /*16a0*/  UIMAD UR20, UR4, UR18, UR20 ;  /* 0x00000012041472a4 */ /* 0x000fe2000f8e0214 */
[----:B------:R-:W-:Y:S02]  /*16b0*/  @!UP0 UMOV UR5, UR6 ;  /* 0x0000000600058c82 */ /* 0x000fe40008000000 */
[----:B------:R-:W-:-:S12]  /*16c0*/  UIMAD UR28, UR5, UR23, UR28 ;  /* 0x00000017051c72a4 */ /* 0x000fd8000f8e021c */
.L_x_18:
[----:B------:R-:W-:Y:S02]  /*16d0*/  UISETP.NE.AND UP2, UPT, UR27, 0x1, UPT ;  /* 0x000000011b00788c */ /* 0x000fe4000bf45270 */
[----:B------:R-:W-:Y:S02]  /*16e0*/  USHF.L.U32 UR4, UR76, 0x7, URZ ;  /* 0x000000074c047899 */ /* 0x000fe400080006ff */
[----:B------:R-:W-:Y:S02]  /*16f0*/  ULOP3.LUT UR61, UR73, 0x700, URZ, 0xc0, !UPT ;  /* 0x00000700493d7892 */ /* 0x000fe4000f8ec0ff */
[----:B------:R-:W-:Y:S02]  /*1700*/  ULOP3.LUT UR59, UR59, 0xffff, URZ, 0xc0, !UPT ;  /* 0x0000ffff3b3b7892 */ /* 0x000fe4000f8ec0ff */
[----:B------:R-:W-:Y:S02]  /*1710*/  UISETP.NE.AND UP0, UPT, UR21, 0x2, UPT ;  /* 0x000000021500788c */ /* 0x000fe4000bf05270 */
[----:B------:R-:W-:-:S02]  /*1720*/  ULOP3.LUT UR53, UR53, 0x3000, URZ, 0xc0, !UPT ;  /* 0x0000300035357892 */ /* 0x000fc4000f8ec0ff */
[----:B------:R-:W-:Y:S02]  /*1730*/  USHF.R.U32.HI UR73, URZ, 0x9, UR73 ;  /* 0x00000009ff497899 */ /* 0x000fe40008011649 */
[----:B------:R-:W-:Y:S02]  /*1740*/  ULOP3.LUT UR18, UR24, 0x80, URZ, 0xc0, !UPT ;  /* 0x0000008018127892 */ /* 0x000fe4000f8ec0ff */
[----:B------:R-:W-:Y:S02]  /*1750*/  ULOP3.LUT UR74, UR4, 0x80, URZ, 0xc0, !UPT ;  /* 0x00000080044a7892 */ /* 0x000fe4000f8ec0ff */
[----:B------:R-:W-:Y:S02]  /*1760*/  USHF.R.U32.HI UR60, URZ, 0xa, UR61 ;  /* 0x0000000aff3c7899 */ /* 0x000fe4000801163d */
[----:B------:R-:W-:Y:S01]  /*1770*/  USHF.L.U32 UR59, UR29, UR59, URZ ;  /* 0x0000003b1d3b7299 */ /* 0x000fe200080006ff */
[----:B------:R-:W-:Y:S11]  /*1780*/  BRA.U UP2, `(.L_x_19) ;  /* 0x0000000102407547 */ /* 0x000ff6000b800000 */
[----:B------:R-:W2:Y:S01]  /*1790*/  LDCU.128 UR8, c[0x0][0xf10] ;  /* 0x0001e200ff0877ac */ /* 0x000ea20008000c00 */
[----:B------:R-:W3:Y:S01]  /*17a0*/  LDCU UR12, c[0x0][0xf0c] ;  /* 0x0001e180ff0c77ac */ /* 0x000ee20008000800 */
[----:B------:R-:W4:Y:S01]  /*17b0*/  LDCU UR13, c[0x0][0xf20] ;  /* 0x0001e400ff0d77ac */ /* 0x000f220008000800 */
[----:B--2---:R-:W-:Y:S02]  /*17c0*/  UIMAD.WIDE.U32 UR4, UR28, UR8, URZ ;  /* 0x000000081c0472a5 */ /* 0x004fe4000f8e00ff */
[----:B------:R-:W-:Y:S02]  /*17d0*/  UIMAD.WIDE.U32 UR6, UR20, UR11, URZ ;  /* 0x0000000b140672a5 */ /* 0x000fe4000f8e00ff */
[----:B---3--:R-:W-:Y:S02]  /*17e0*/  UISETP.NE.AND UP2, UPT, UR12, 0x1, UPT ;  /* 0x000000010c00788c */ /* 0x008fe4000bf45270 */
[----:B------:R-:W-:-:S03]  /*17f0*/  USHF.R.U32.HI UR5, URZ, UR9, UR5 ;  /* 0x00000009ff057299 */ /* 0x000fc60008011605 */
[----:B------:R-:W-:Y:S01]  /*1800*/  UMOV UR4, UR7 ;  /* 0x0000000700047c82 */ /* 0x000fe20008000000 */
[----:B------:R-:W-:Y:S02]  /*1810*/  USEL UR5, UR28, UR5, !UP2 ;  /* 0x000000051c057287 */ /* 0x000fe4000d000000 */
[----:B------:R-:W-:Y:S02]  /*1820*/  UISETP.NE.AND UP2, UPT, UR10, 0x1, UPT ;  /* 0x000000010a00788c */ /* 0x000fe4000bf45270 */
[----:B----4-:R-:W-:-:S04]  /*1830*/  USHF.R.U32.HI UR4, URZ, UR13, UR4 ;  /* 0x0000000dff047299 */ /* 0x010fc80008011604 */
[----:B------:R-:W-:-:S04]  /*1840*/  USEL UR4, UR20, UR4, !UP2 ;  /* 0x0000000414047287 */ /* 0x000fc8000d000000 */
[----:B------:R-:W-:Y:S02]  /*1850*/  UIADD3 UR6, UPT, UPT, UR5, -UR4, URZ ;  /* 0x8000000405067290 */ /* 0x000fe4000fffe0ff */
[----:B------:R-:W-:Y:S02]  /*1860*/  UIADD3 UR4, UPT, UPT, -UR5, UR4, URZ ;  /* 0x0000000405047290 */ /* 0x000fe4000fffe1ff */
[----:B------:R-:W-:Y:S02]  /*1870*/  UIMAD UR20, UR6, UR10, UR20 ;  /* 0x0000000a061472a4 */ /* 0x000fe4000f8e0214 */
[----:B------:R-:W-:-:S12]  /*1880*/  UIMAD UR28, UR4, UR12, UR28 ;  /* 0x0000000c041c72a4 */ /* 0x000fd8000f8e021c */
.L_x_19:
[----:B------:R-:W-:Y:S05]  /*1890*/  BRA.U !UP6, `(.L_x_20) ;  /* 0x000000010e0c7547 */ /* 0x000fea000b800000 */
[----:B------:R-:W-:Y:S01]  /*18a0*/  UCGABAR_WAIT ;  /* 0x0000000000007dc7 */ /* 0x000fe20008000000 */
[----:B------:R-:W-:Y:S01]  /*18b0*/  CCTL.IVALL ;  /* 0x00000000ff00798f */ /* 0x000fe20002000000 */
[----:B------:R-:W-:Y:S05]  /*18c0*/  BRA `(.L_x_21) ;  /* 0x0000000000047947 */ /* 0x000fea0003800000 */
.L_x_20:
[----:B------:R-:W-:Y:S06]  /*18d0*/  BAR.SYNC.DEFER_BLOCKING 0x0 ;  /* 0x0000000000007b1d */ /* 0x000fec0000010000 */
.L_x_21:
[----:B------:R-:W-:Y:S05]  /*18e0*/  BRA.U UP0, `(.L_x_22) ;  /* 0x0000001500c47547 */ /* 0x000fea000b800000 */
[----:B------:R-:W2:Y:S01]  /*18f0*/  LDCU UR6, c[0x0][0x38c] ;  /* 0x00007180ff0677ac */ /* 0x000ea20008000800 */
[----:B------:R-:W3:Y:S01]  /*1900*/  S2UR UR7, SR_CgaCtaId ;  /* 0x00000000000779c3 */ /* 0x000ee20000008800 */
[----:B------:R-:W-:Y:S01]  /*1910*/  PLOP3.LUT P2, PT, PT, PT, UP4, 0x80, 0x8 ;  /* 0x000000000008781c */ /* 0x000fe20003f4f048 */
[----:B------:R-:W-:Y:S01]  /*1920*/  IMAD.MOV.U32 R12, RZ, RZ, 0x1 ;  /* 0x00000001ff0c7424 */ /* 0x000fe200078e00ff */
[----:B------:R-:W-:Y:S01]  /*1930*/  UMOV UR14, 0x400 ;  /* 0x00000400000e7882 */ /* 0x000fe20000000000 */
[----:B------:R-:W-:Y:S01]  /*1940*/  UISETP.NE.AND UP1, UPT, UR21, URZ, UPT ;  /* 0x000000ff1500728c */ /* 0x000fe2000bf25270 */
[----:B------:R-:W-:Y:S02]  /*1950*/  ISETP.NE.AND P3, PT, R3, RZ, P4 ;  /* 0x000000ff0300720c */ /* 0x000fe40002765270 */
[----:B------:R-:W-:Y:S02]  /*1960*/  CS2R R10, SRZ ;  /* 0x00000000000a7805 */ /* 0x000fe4000001ff00 */
[----:B------:R-:W-:Y:S01]  /*1970*/  PLOP3.LUT P2, PT, P2, PT, PT, 0x8, 0x80 ;  /* 0x000000000080781c */ /* 0x000fe2000174e170 */
[----:B------:R-:W-:Y:S01]  /*1980*/  IMAD.MOV.U32 R9, RZ, RZ, RZ ;  /* 0x000000ffff097224 */ /* 0x000fe200078e00ff */
[----:B------:R-:W4:Y:S01]  /*1990*/  LDCU UR67, c[0x0][0x370] ;  /* 0x00006e00ff4377ac */ /* 0x000f220008000800 */
[----:B------:R-:W-:Y:S01]  /*19a0*/  IMAD.MOV.U32 R8, RZ, RZ, 0x1 ;  /* 0x00000001ff087424 */ /* 0x000fe200078e00ff */
[----:B------:R-:W1:Y:S01]  /*19b0*/  LDCU.64 UR54, c[0x0][0x348] ;  /* 0x00006900ff3677ac */ /* 0x000e620008000a00 */
[----:B--2---:R-:W-:-:S02]  /*19c0*/  UIADD3 UR5, UPT, UPT, UR6, 0xff, URZ ;  /* 0x000000ff06057890 */ /* 0x004fc4000fffe0ff */
[----:B------:R-:W-:Y:S02]  /*19d0*/  ULOP3.LUT UR73, UR73, 0x1, URZ, 0xc0, !UPT ;  /* 0x0000000149497892 */ /* 0x000fe4000f8ec0ff */
[----:B------:R-:W-:Y:S02]  /*19e0*/  USHF.R.S32.HI UR4, URZ, 0x1f, UR5 ;  /* 0x0000001fff047899 */ /* 0x000fe40008011405 */
[----:B------:R-:W-:Y:S02]  /*19f0*/  ULEA.HI UR72, UR53, UR74, URZ, 0x19 ;  /* 0x0000004a35487291 */ /* 0x000fe4000f8fc8ff */
[----:B------:R-:W-:Y:S02]  /*1a00*/  ULEA.HI UR4, UR4, UR5, URZ, 0x8 ;  /* 0x0000000504047291 */ /* 0x000fe4000f8f40ff */
[----:B---3--:R-:W-:Y:S02]  /*1a10*/  ULEA UR14, UR7, UR14, 0x18 ;  /* 0x0000000e070e7291 */ /* 0x008fe4000f8ec0ff */
[----:B------:R-:W-:-:S02]  /*1a20*/  USHF.R.S32.HI UR69, URZ, 0x8, UR4 ;  /* 0x00000008ff457899 */ /* 0x000fc40008011404 */
[----:B------:R-:W-:Y:S02]  /*1a30*/  UIADD3 UR4, UPT, UPT, UR6, -0x1, URZ ;  /* 0xffffffff06047890 */ /* 0x000fe4000fffe0ff */
[----:B------:R-:W-:Y:S02]  /*1a40*/  UISETP.LT.U32.AND UP0, UPT, UR69, 0x2, UPT ;  /* 0x000000024500788c */ /* 0x000fe4000bf01070 */
[----:B------:R-:W-:Y:S02]  /*1a50*/  UISETP.GE.U32.AND UP2, UPT, UR4, -0x1ff, UPT ;  /* 0xfffffe010400788c */ /* 0x000fe4000bf46070 */
[----:B------:R-:W-:Y:S02]  /*1a60*/  USEL UR68, UR69, 0x2, UP0 ;  /* 0x0000000245447887 */ /* 0x000fe40008000000 */
[----:B------:R-:W-:Y:S02]  /*1a70*/  UIADD3 UR75, UPT, UPT, UR6, 0x1fe, URZ ;  /* 0x000001fe064b7890 */ /* 0x000fe4000fffe0ff */
[----:B------:R-:W-:Y:S01]  /*1a80*/  UIADD3 UR4, UPT, UPT, UR68, -0x1, URZ ;  /* 0xffffffff44047890 */ /* 0x000fe2000fffe0ff */
[----:B------:R-:W2:Y:S04]  /*1a90*/  LDCU UR66, c[0x0][0x374] ;  /* 0x00006e80ff4277ac */ /* 0x000ea80008000800 */
[----:B------:R-:W-:-:S02]  /*1aa0*/  @UP2 UIADD3 UR4, UPT, UPT, UR68, URZ, URZ ;  /* 0x000000ff44042290 */ /* 0x000fc4000fffe0ff */
[----:B------:R-:W-:Y:S02]  /*1ab0*/  USEL UR58, UR58, 0x2, UP1 ;  /* 0x000000023a3a7887 */ /* 0x000fe40008800000 */
[----:B------:R-:W-:Y:S02]  /*1ac0*/  UIADD3 UR63, UPT, UPT, UR14, 0x31000, UR61 ;  /* 0x000310000e3f7890 */ /* 0x000fe4000fffe03d */
[----:B------:R-:W-:Y:S02]  /*1ad0*/  UIADD3 UR71, UPT, UPT, UR69, -UR68, URZ ;  /* 0x8000004445477290 */ /* 0x000fe4000fffe0ff */
[----:B------:R-:W-:Y:S02]  /*1ae0*/  UIADD3 UR62, UPT, UPT, UR4, 0x1, URZ ;  /* 0x00000001043e7890 */ /* 0x000fe4000fffe0ff */
[----:B------:R-:W-:Y:S01]  /*1af0*/  UIADD3 UR70, UPT, UPT, -UR4, URZ, URZ ;  /* 0x000000ff04467290 */ /* 0x000fe2000fffe1ff */
[----:B-1--4-:R-:W-:-:S11]  /*1b00*/  UMOV UR29, URZ ;  /* 0x000000ff001d7c82 */ /* 0x012fd60008000000 */
.L_x_46:
[----:B-1----:R-:W1:Y:S02]  /*1b10*/  S2UR UR4, SR_CgaCtaId ;  /* 0x00000000000479c3 */ /* 0x002e640000008800 */
[----:B-1----:R-:W-:-:S09]  /*1b20*/  UISETP.NE.AND UP0, UPT, UR4, URZ, UPT ;  /* 0x000000ff0400728c */ /* 0x002fd2000bf05270 */
[----:B---3--:R-:W-:Y:S05]  /*1b30*/  BRA.U UP0, `(.L_x_23) ;  /* 0x0000000100287547 */ /* 0x008fea000b800000 */
[----:B------:R-:W-:Y:S02]  /*1b40*/  LEA R0, R9, UR14, 0x3 ;  /* 0x0000000e09007c11 */ /* 0x000fe4000f8e18ff */
[----:B------:R-:W-:-:S04]  /*1b50*/  SHF.L.U32 R3, R8, 0x1f, RZ ;  /* 0x0000001f08037819 */ /* 0x000fc800000006ff */
[----:B------:R-:W1:Y:S02]  /*1b60*/  SYNCS.PHASECHK.TRANS64.TRYWAIT P0, [R0+URZ+0xb0], R3 ;  /* 0x0000b003000075a7 */ /* 0x000e6400080011ff */
[----:B-1----:R-:W-:Y:S05]  /*1b70*/  @!P0 BRA `(.L_x_24) ;  /* 0x000000b400248947 */ /* 0x002fea0003800000 */
.L_x_149:
[----:B------:R3:W-:Y:S01]  /*1b80*/  SYNCS.ARRIVE.TRANS64.A1T0 RZ, [R0+URZ+0xa0], RZ ;  /* 0x0000a0ff00ff79a7 */ /* 0x0007e200081000ff */
[----:B------:R-:W-:-:S05]  /*1b90*/  VIADD R9, R9, 0x1 ;  /* 0x0000000109097836 */ /* 0x000fca0000000000 */
[----:B------:R-:W-:-:S04]  /*1ba0*/  ISETP.NE.AND P0, PT, R9, 0x2, PT ;  /* 0x000000020900780c */ /* 0x000fc80003f05270 */
[----:B-1----:R-:W-:Y:S02]  /*1bb0*/  SEL R3, RZ, 0x1, P0 ;  /* 0x00000001ff037807 */ /* 0x002fe40000000000 */
[----:B------:R-:W-:Y:S02]  /*1bc0*/  SEL R9, R9, RZ, P0 ;  /* 0x000000ff09097207 */ /* 0x000fe40000000000 */
[----:B------:R-:W-:Y:S02]  /*1bd0*/  LOP3.LUT R8, R8, R3, RZ, 0x3c, !PT ;  /* 0x0000000308087212 */ /* 0x000fe400078e3cff */
.L_x_23:
[----:B------:R-:W-:Y:S01]  /*1be0*/  ULEA UR4, UR29, UR14, 0x3 ;  /* 0x0000000e1d047291 */ /* 0x000fe2000f8e18ff */
[----:B---3--:R-:W-:Y:S01]  /*1bf0*/  SHF.L.U32 R0, R12, 0x1f, RZ ;  /* 0x0000001f0c007819 */ /* 0x008fe200000006ff */
[----:B------:R-:W-:Y:S02]  /*1c00*/  UISETP.GE.U32.AND UP0, UPT, UR75, 0x1ff, UPT ;  /* 0x000001ff4b00788c */ /* 0x000fe4000bf06070 */
[----:B------:R-:W-:Y:S02]  /*1c10*/  ULEA UR35, UR20, UR72, 0x8 ;  /* 0x0000004814237291 */ /* 0x000fe4000f8e40ff */
[----:B------:R-:W-:Y:S01]  /*1c20*/  ULEA UR19, UR20, UR73, 0x1 ;  /* 0x0000004914137291 */ /* 0x000fe2000f8e08ff */
[----:B------:R-:W-:Y:S02]  /*1c30*/  UMOV UR15, URZ ;  /* 0x000000ff000f7c82 */ /* 0x000fe40008000000 */
[----:B------:R1:W3:Y:S01]  /*1c40*/  SYNCS.PHASECHK.TRANS64.TRYWAIT P1, [UR4+0x10], R0 ;  /* 0x00001000ff0075a7 */ /* 0x0002e20008021104 */
[----:B------:R-:W-:-:S04]  /*1c50*/  ULEA.HI UR4, UR28, UR28, URZ, 0x1 ;  /* 0x0000001c1c047291 */ /* 0x000fc8000f8f08ff */
[----:B------:R-:W-:Y:S02]  /*1c60*/  USHF.L.U32 UR51, UR4, 0x7, URZ ;  /* 0x0000000704337899 */ /* 0x000fe400080006ff */
[----:B------:R-:W-:Y:S02]  /*1c70*/  ULOP3.LUT UR12, UR4, 0xfffffffe, URZ, 0xc0, !UPT ;  /* 0xfffffffe040c7892 */ /* 0x000fe4000f8ec0ff */
[----:B------:R-:W-:Y:S02]  /*1c80*/  ULOP3.LUT UR51, UR74, 0xffffff00, UR51, 0xf8, !UPT ;  /* 0xffffff004a337892 */ /* 0x000fe4000f8ef833 */
[----:B------:R-:W-:Y:S01]  /*1c90*/  ULOP3.LUT UR12, UR12, 0x1, UR76, 0xf8, !UPT ;  /* 0x000000010c0c7892 */ /* 0x000fe2000f8ef84c */
[----:B------:R-:W-:Y:S11]  /*1ca0*/  BRA.U !UP0, `(.L_x_25) ;  /* 0x0000000508607547 */ /* 0x000ff6000b800000 */
[----:B------:R-:W-:Y:S01]  /*1cb0*/  UMOV UR37, UR70 ;  /* 0x0000004600257c82 */ /* 0x000fe20008000000 */
[----:B------:R-:W-:Y:S01]  /*1cc0*/  UMOV UR5, UR29 ;  /* 0x0000001d00057c82 */ /* 0x000fe20008000000 */
[----:B------:R-:W-:Y:S01]  /*1cd0*/  UMOV UR42, 0x80 ;  /* 0x00000080002a7882 */ /* 0x000fe20000000000 */
[----:B------:R-:W-:Y:S01]  /*1ce0*/  UMOV UR11, URZ ;  /* 0x000000ff000b7c82 */ /* 0x000fe20008000000 */
[----:B------:R-:W-:-:S05]  /*1cf0*/  UMOV UR20, UR60 ;  /* 0x0000003c00147c82 */ /* 0x000fca0008000000 */
.L_x_33:
[----:B------:R-:W-:Y:S01]  /*1d00*/  ULEA UR6, UR5, UR14, 0x3 ;  /* 0x0000000e05067291 */ /* 0x000fe2000f8e18ff */
[----:B---3--:R-:W-:Y:S01]  /*1d10*/  @P4 MOV R2, 0x21800 ;  /* 0x0002180000024802 */ /* 0x008fe20000000f00 */
[----:B--23--:R-:W-:Y:S10]  /*1d20*/  @P1 BRA `(.L_x_26) ;  /* 0x00000000000c1947 */ /* 0x00cff40003800000 */
[----:B------:R-:W-:-:S04]  /*1d30*/  SHF.L.U32 R3, R12, 0x1f, RZ ;  /* 0x0000001f0c037819 */ /* 0x000fc800000006ff */
[----:B------:R-:W3:Y:S02]  /*1d40*/  SYNCS.PHASECHK.TRANS64.TRYWAIT P0, [UR6+0x10], R3 ;  /* 0x00001003ff0075a7 */ /* 0x000ee40008001106 */
[----:B---3--:R-:W-:Y:S05]  /*1d50*/  @!P0 BRA `(.L_x_27) ;  /* 0x000000b000c08947 */ /* 0x008fea0003800000 */
.L_x_26:
[----:B------:R3:W-:Y:S01]  /*1d60*/  @P4 SYNCS.ARRIVE.TRANS64 RZ, [UR6], R2 ;  /* 0x00000002ffff49a7 */ /* 0x0007e20008000006 */
[----:B------:R-:W-:Y:S02]  /*1d70*/  ULOP3.LUT UR4, UR58, 0x2, URZ, 0xfc, !UPT ;  /* 0x000000023a047892 */ /* 0x000fe4000f8efcff */
[----:B------:R-:W-:Y:S02]  /*1d80*/  UIADD3 UR37, UPT, UPT, UR37, 0x1, URZ ;  /* 0x0000000125257890 */ /* 0x000fe4000fffe0ff */
[----:B------:R-:W-:Y:S02]  /*1d90*/  UISETP.NE.AND UP0, UPT, UR4, 0x2, UPT ;  /* 0x000000020400788c */ /* 0x000fe4000bf05270 */
[----:B------:R-:W-:-:S07]  /*1da0*/  UISETP.NE.AND UP4, UPT, UR37, 0x1, UPT ;  /* 0x000000012500788c */ /* 0x000fce000bf85270 */
[----:B------:R-:W-:Y:S05]  /*1db0*/  BRA.U UP0, `(.L_x_28) ;  /* 0x0000000100047547 */ /* 0x000fea000b800000 */
[----:B--2---:R-:W-:Y:S05]  /*1dc0*/  BPT.TRAP 0x1 ;  /* 0x000000040000795c */ /* 0x004fea0000300000 */
.L_x_28:
[----:B------:R-:W-:Y:S04]  /*1dd0*/  BSSY.RECONVERGENT B0, `(.L_x_29) ;  /* 0x0000003000007945 */ /* 0x000fe80003800200 */
[----:B------:R-:W-:Y:S05]  /*1de0*/  @!P3 BRA `(.L_x_30) ;  /* 0x000000000004b947 */ /* 0x000fea0003800000 */
[----:B--2---:R-:W-:Y:S05]  /*1df0*/  BPT.TRAP 0x1 ;  /* 0x000000040000795c */ /* 0x004fea0000300000 */
.L_x_30:
[----:B--2---:R-:W-:Y:S05]  /*1e00*/  BSYNC.RECONVERGENT B0 ;  /* 0x0000000000007941 */ /* 0x004fea0003800200 */
.L_x_29:
[----:B------:R-:W-:Y:S01]  /*1e10*/  UIADD3 UR4, UPT, UPT, UR5, 0x1, URZ ;  /* 0x0000000105047890 */ /* 0x000fe2000fffe0ff */
[----:B------:R-:W-:Y:S01]  /*1e20*/  BSSY.RECONVERGENT B0, `(.L_x_31) ;  /* 0x000003a000007945 */ /* 0x000fe20003800200 */
[----:B------:R-:W-:Y:S02]  /*1e30*/  ELECT P0, URZ, PT ;  /* 0x0000000000ff782f */ /* 0x000fe40003800000 */
[----:B------:R-:W-:-:S04]  /*1e40*/  UISETP.NE.AND UP0, UPT, UR4, 0x2, UPT ;  /* 0x000000020400788c */ /* 0x000fc8000bf05270 */
[----:B------:R-:W-:Y:S02]  /*1e50*/  USEL UR7, URZ, 0x1, UP0 ;  /* 0x00000001ff077887 */ /* 0x000fe40008000000 */
[----:B------:R-:W-:-:S04]  /*1e60*/  USEL UR29, UR4, URZ, UP0 ;  /* 0x000000ff041d7287 */ /* 0x000fc80008000000 */
[----:B------:R-:W-:Y:S01]  /*1e70*/  ULEA UR4, UR29, UR14, 0x3 ;  /* 0x0000000e1d047291 */ /* 0x000fe2000f8e18ff */
[----:B------:R-:W-:-:S04]  /*1e80*/  LOP3.LUT R12, R12, UR7, RZ, 0x3c, !PT ;  /* 0x000000070c0c7c12 */ /* 0x000fc8000f8e3cff */
[----:B-1----:R-:W-:-:S04]  /*1e90*/  SHF.L.U32 R0, R12, 0x1f, RZ ;  /* 0x0000001f0c007819 */ /* 0x002fc800000006ff */
[----:B------:R1:W2:Y:S01]  /*1ea0*/  SYNCS.PHASECHK.TRANS64.TRYWAIT P1, [UR4+0x10], R0 ;  /* 0x00001000ff0075a7 */ /* 0x0002a20008021104 */
[----:B------:R-:W-:Y:S05]  /*1eb0*/  @!P0 BRA `(.L_x_32) ;  /* 0x0000000000c08947 */ /* 0x000fea0003800000 */
[----:B------:R-:W-:Y:S02]  /*1ec0*/  USHF.L.U32 UR4, UR5, 0xf, URZ ;  /* 0x0000000f05047899 */ /* 0x000fe400080006ff */
[----:B------:R-:W-:Y:S02]  /*1ed0*/  UIADD3 UR30, UP3, UPT, UR54, 0x80, URZ ;  /* 0x00000080361e7890 */ /* 0x000fe4000ff7e0ff */
[----:B------:R-:W-:Y:S02]  /*1ee0*/  ULOP3.LUT UR24, UR4, UR53, URZ, 0xfc, !UPT ;  /* 0x0000003504187292 */ /* 0x000fe4000f8efcff */
[----:B------:R-:W-:Y:S02]  /*1ef0*/  UIADD3 UR40, UPT, UPT, UR14, UR4, URZ ;  /* 0x000000040e287290 */ /* 0x000fe4000fffe0ff */
[----:B------:R-:W-:Y:S02]  /*1f00*/  UIADD3 UR22, UP2, UPT, UR54, 0x180, URZ ;  /* 0x0000018036167890 */ /* 0x000fe4000ff5e0ff */
[----:B------:R-:W-:-:S02]  /*1f10*/  UIADD3 UR24, UPT, UPT, UR14, UR24, URZ ;  /* 0x000000180e187290 */ /* 0x000fc4000fffe0ff */
[----:B------:R-:W-:Y:S02]  /*1f20*/  ULEA UR8, UR5, UR14, 0xa ;  /* 0x0000000e05087291 */ /* 0x000fe4000f8e50ff */
[----:B------:R-:W-:Y:S02]  /*1f30*/  UIADD3 UR46, UP1, UPT, UR54, 0x280, URZ ;  /* 0x00000280362e7890 */ /* 0x000fe4000ff3e0ff */
[----:B------:R-:W-:Y:S02]  /*1f40*/  UIADD3 UR50, UPT, UPT, UR42, -0x80, URZ ;  /* 0xffffff802a327890 */ /* 0x000fe4000fffe0ff */
[----:B------:R-:W-:Y:S02]  /*1f50*/  ULOP3.LUT UR49, UR6, 0xfefffff8, URZ, 0xc0, !UPT ;  /* 0xfefffff806317892 */ /* 0x000fe4000f8ec0ff */
[----:B------:R-:W-:Y:S02]  /*1f60*/  UIADD3.X UR31, UPT, UPT, URZ, UR55, URZ, UP3, !UPT ;  /* 0x00000037ff1f7290 */ /* 0x000fe40009ffe4ff */
[----:B------:R-:W-:-:S02]  /*1f70*/  UIADD3 UR48, UPT, UPT, UR40, 0x10800, URZ ;  /* 0x0001080028307890 */ /* 0x000fc4000fffe0ff */
[----:B------:R-:W-:Y:S02]  /*1f80*/  ULEA UR16, UR5, UR61, 0xb ;  /* 0x0000003d05107291 */ /* 0x000fe4000f8e58ff */
[----:B------:R-:W-:Y:S02]  /*1f90*/  UIADD3 UR38, UP0, UPT, UR54, 0x380, URZ ;  /* 0x0000038036267890 */ /* 0x000fe4000ff1e0ff */
[----:B------:R-:W-:Y:S02]  /*1fa0*/  UIADD3 UR40, UPT, UPT, UR40, 0x14800, URZ ;  /* 0x0001480028287890 */ /* 0x000fe4000fffe0ff */
[----:B------:R-:W-:Y:S02]  /*1fb0*/  UIADD3.X UR23, UPT, UPT, URZ, UR55, URZ, UP2, !UPT ;  /* 0x00000037ff177290 */ /* 0x000fe400097fe4ff */
[----:B------:R-:W-:Y:S02]  /*1fc0*/  UIADD3 UR32, UPT, UPT, UR24, 0x20800, URZ ;  /* 0x0002080018207890 */ /* 0x000fe4000fffe0ff */
[----:B------:R-:W-:-:S02]  /*1fd0*/  UPRMT UR4, URZ, 0x5410, UR59 ;  /* 0x00005410ff047896 */ /* 0x000fc4000800003b */
[----:B------:R-:W-:Y:S02]  /*1fe0*/  UIADD3 UR24, UPT, UPT, UR24, 0x24800, URZ ;  /* 0x0002480018187890 */ /* 0x000fe4000fffe0ff */
[----:B------:R-:W-:Y:S02]  /*1ff0*/  UIADD3.X UR47, UPT, UPT, URZ, UR55, URZ, UP1, !UPT ;  /* 0x00000037ff2f7290 */ /* 0x000fe40008ffe4ff */
[----:B------:R-:W-:Y:S02]  /*2000*/  UIADD3 UR8, UPT, UPT, UR8, 0x30800, URZ ;  /* 0x0003080008087890 */ /* 0x000fe4000fffe0ff */
[----:B------:R-:W-:Y:S02]  /*2010*/  UIADD3 UR16, UPT, UPT, UR14, 0x31000, UR16 ;  /* 0x000310000e107890 */ /* 0x000fe4000fffe010 */
[----:B------:R-:W-:Y:S01]  /*2020*/  UIADD3.X UR39, UPT, UPT, URZ, UR55, URZ, UP0, !UPT ;  /* 0x00000037ff277290 */ /* 0x000fe200087fe4ff */
[----:B------:R-:W-:Y:S01]  /*2030*/  UMOV UR56, 0x0 ;  /* 0x0000000000387882 */ /* 0x000fe20000000000 */
[----:B------:R-:W-:Y:S01]  /*2040*/  UMOV UR57, 0x10000000 ;  /* 0x1000000000397882 */ /* 0x000fe20000000000 */
[----:B------:R-:W-:Y:S01]  /*2050*/  UMOV UR43, UR51 ;  /* 0x00000033002b7c82 */ /* 0x000fe20008000000 */
[----:B------:R-:W-:Y:S01]  /*2060*/  UMOV UR44, UR52 ;  /* 0x00000034002c7c82 */ /* 0x000fe20008000000 */
[----:B------:R-:W-:Y:S01]  /*2070*/  UMOV UR41, UR49 ;  /* 0x0000003100297c82 */ /* 0x000fe20008000000 */
[----:B------:R-:W-:Y:S01]  /*2080*/  UMOV UR36, UR52 ;  /* 0x0000003400247c82 */ /* 0x000fe20008000000 */
[----:B------:R-:W-:Y:S01]  /*2090*/  UMOV UR33, UR49 ;  /* 0x0000003100217c82 */ /* 0x000fe20008000000 */
[----:B------:R-:W-:Y:S01]  /*20a0*/  UMOV UR34, UR50 ;  /* 0x0000003200227c82 */ /* 0x000fe20008000000 */
[----:B------:R4:W-:Y:S01]  /*20b0*/  UTMALDG.3D.2CTA [UR48], [UR30], desc[UR56] ;  /* 0x000038301e0075b4 */ /* 0x0009e20008211000 */
[----:B------:R-:W-:Y:S01]  /*20c0*/  UMOV UR26, UR42 ;  /* 0x0000002a001a7c82 */ /* 0x000fe20008000000 */
[----:B------:R-:W-:Y:S01]  /*20d0*/  UMOV UR27, UR35 ;  /* 0x00000023001b7c82 */ /* 0x000fe20008000000 */
[----:B------:R-:W-:Y:S01]  /*20e0*/  UMOV UR28, UR52 ;  /* 0x00000034001c7c82 */ /* 0x000fe20008000000 */
[----:B------:R-:W-:Y:S01]  /*20f0*/  UMOV UR25, UR49 ;  /* 0x0000003100197c82 */ /* 0x000fe20008000000 */
[----:B------:R-:W-:Y:S01]  /*2100*/  UMOV UR10, URZ ;  /* 0x000000ff000a7c82 */ /* 0x000fe20008000000 */
[----:B------:R-:W-:Y:S01]  /*2110*/  UMOV UR13, UR52 ;  /* 0x00000034000d7c82 */ /* 0x000fe20008000000 */
[----:B------:R-:W-:Y:S01]  /*2120*/  UMOV UR9, UR49 ;  /* 0x0000003100097c82 */ /* 0x000fe20008000000 */
[----:B------:R4:W-:Y:S01]  /*2130*/  UTMALDG.3D.2CTA [UR40], [UR30], desc[UR56] ;  /* 0x000038281e0075b4 */ /* 0x0009e20008211000 */
[----:B------:R-:W-:Y:S01]  /*2140*/  UMOV UR7, 0xff0000 ;  /* 0x00ff000000077882 */ /* 0x000fe20000000000 */
[----:B------:R-:W-:Y:S01]  /*2150*/  UMOV UR21, UR52 ;  /* 0x0000003400157c82 */ /* 0x000fe20008000000 */
[----:B------:R-:W-:Y:S01]  /*2160*/  UMOV UR17, UR49 ;  /* 0x0000003100117c82 */ /* 0x000fe20008000000 */
[----:B------:R4:W-:Y:S01]  /*2170*/  UTMALDG.3D.MULTICAST.2CTA [UR32], [UR22], UR4, desc[UR56] ;  /* 0x00003820160073b4 */ /* 0x0009e20008211804 */
[----:B------:R4:W-:Y:S01]  /*2180*/  UTMALDG.3D.MULTICAST.2CTA [UR24], [UR22], UR4, desc[UR56] ;  /* 0x00003818160073b4 */ /* 0x0009e20008211804 */
[----:B------:R4:W-:Y:S01]  /*2190*/  UTMALDG.4D.2CTA [UR8], [UR46], desc[UR56] ;  /* 0x000038082e0075b4 */ /* 0x0009e20008219000 */
[----:B------:R4:W-:Y:S02]  /*21a0*/  UTMALDG.4D.MULTICAST.2CTA [UR16], [UR38], UR7, desc[UR56] ;  /* 0x00003810260073b4 */ /* 0x0009e40008219807 */
[----:B----4-:R-:W-:Y:S01]  /*21b0*/  NOP ;  /* 0x0000000000007918 */ /* 0x010fe20000000000 */
.L_x_32:
[----:B------:R-:W-:Y:S05]  /*21c0*/  BSYNC.RECONVERGENT B0 ;  /* 0x0000000000007941 */ /* 0x000fea0003800200 */
.L_x_31:
[----:B------:R-:W-:Y:S02]  /*21d0*/  UIADD3 UR42, UPT, UPT, UR42, 0x100, URZ ;  /* 0x000001002a2a7890 */ /* 0x000fe4000fffe0ff */
[----:B------:R-:W-:Y:S02]  /*21e0*/  UIADD3 UR20, UPT, UPT, UR20, 0x2, URZ ;  /* 0x0000000214147890 */ /* 0x000fe4000fffe0ff */
[----:B------:R-:W-:Y:S01]  /*21f0*/  UIADD3 UR11, UPT, UPT, UR11, 0x2, URZ ;  /* 0x000000020b0b7890 */ /* 0x000fe2000fffe0ff */
[----:B------:R-:W-:Y:S01]  /*2200*/  UMOV UR5, UR29 ;  /* 0x0000001d00057c82 */ /* 0x000fe20008000000 */
[----:B------:R-:W-:Y:S01]  /*2210*/  UMOV UR15, UR62 ;  /* 0x0000003e000f7c82 */ /* 0x000fe20008000000 */
[----:B------:R-:W-:Y:S09]  /*2220*/  BRA.U UP4, `(.L_x_33) ;  /* 0xfffffff904b47547 */ /* 0x000ff2000b83ffff */
.L_x_25:
[----:B------:R-:W-:Y:S01]  /*2230*/  ULEA UR4, UR29, UR14, 0x3 ;  /* 0x0000000e1d047291 */ /* 0x000fe2000f8e18ff */
[----:B-1----:R-:W-:Y:S01]  /*2240*/  SHF.L.U32 R0, R12, 0x1f, RZ ;  /* 0x0000001f0c007819 */ /* 0x002fe200000006ff */
[----:B------:R-:W-:Y:S01]  /*2250*/  @!P2 SYNCS.ARRIVE.TRANS64.A1T0 RZ, [UR14+0x68], RZ ;  /* 0x000068ffffffa9a7 */ /* 0x000fe2000810000e */
[----:B------:R-:W-:-:S06]  /*2260*/  UISETP.GT.AND UP0, UPT, UR69, UR68, UPT ;  /* 0x000000444500728c */ /* 0x000fcc000bf04270 */
[----:B--23--:R1:W2:Y:S03]  /*2270*/  SYNCS.PHASECHK.TRANS64.TRYWAIT P1, [UR4+0x10], R0 ;  /* 0x00001000ff0075a7 */ /* 0x00c2a60008021104 */
[----:B------:R-:W-:Y:S05]  /*2280*/  BRA.U !UP0, `(.L_x_34) ;  /* 0x00000005084c7547 */ /* 0x000fea000b800000 */
[----:B------:R-:W-:Y:S01]  /*2290*/  UIADD3 UR37, UPT, UPT, UR71, UR15, URZ ;  /* 0x0000000f47257290 */ /* 0x000fe2000fffe0ff */
[----:B------:R-:W-:-:S11]  /*22a0*/  UMOV UR5, UR29 ;  /* 0x0000001d00057c82 */ /* 0x000fd60008000000 */
.L_x_42:
[----:B------:R-:W-:Y:S01]  /*22b0*/  ULEA UR7, UR5, UR14, 0x3 ;  /* 0x0000000e05077291 */ /* 0x000fe2000f8e18ff */
[----:B--2---:R-:W-:Y:S01]  /*22c0*/  @P4 MOV R2, 0x21800 ;  /* 0x0002180000024802 */ /* 0x004fe20000000f00 */
[----:B--23--:R-:W-:Y:S10]  /*22d0*/  @P1 BRA `(.L_x_35) ;  /* 0x00000000000c1947 */ /* 0x00cff40003800000 */
[----:B------:R-:W-:-:S04]  /*22e0*/  SHF.L.U32 R3, R12, 0x1f, RZ ;  /* 0x0000001f0c037819 */ /* 0x000fc800000006ff */
[----:B------:R-:W2:Y:S02]  /*22f0*/  SYNCS.PHASECHK.TRANS64.TRYWAIT P0, [UR7+0x10], R3 ;  /* 0x00001003ff0075a7 */ /* 0x000ea40008001107 */
[----:B--2---:R-:W-:Y:S05]  /*2300*/  @!P0 BRA `(.L_x_36) ;  /* 0x000000ac006c8947 */ /* 0x004fea0003800000 */
.L_x_35:
[----:B------:R2:W-:Y:S01]  /*2310*/  @P4 SYNCS.ARRIVE.TRANS64 RZ, [UR7], R2 ;  /* 0x00000002ffff49a7 */ /* 0x0005e20008000007 */
[----:B------:R-:W-:-:S04]  /*2320*/  ULOP3.LUT UR4, UR58, 0x2, URZ, 0xfc, !UPT ;  /* 0x000000023a047892 */ /* 0x000fc8000f8efcff */
[----:B------:R-:W-:-:S09]  /*2330*/  UISETP.NE.AND UP0, UPT, UR4, 0x2, UPT ;  /* 0x000000020400788c */ /* 0x000fd2000bf05270 */
[----:B------:R-:W-:Y:S05]  /*2340*/  BRA.U UP0, `(.L_x_37) ;  /* 0x0000000100047547 */ /* 0x000fea000b800000 */
[----:B------:R-:W-:Y:S05]  /*2350*/  BPT.TRAP 0x1 ;  /* 0x000000040000795c */ /* 0x000fea0000300000 */
.L_x_37:
[----:B------:R-:W-:Y:S04]  /*2360*/  BSSY.RECONVERGENT B0, `(.L_x_38) ;  /* 0x0000003000007945 */ /* 0x000fe80003800200 */
[----:B------:R-:W-:Y:S05]  /*2370*/  @!P3 BRA `(.L_x_39) ;  /* 0x000000000004b947 */ /* 0x000fea0003800000 */
[----:B------:R-:W-:Y:S05]  /*2380*/  BPT.TRAP 0x1 ;  /* 0x000000040000795c */ /* 0x000fea0000300000 */
.L_x_39:
[----:B------:R-:W-:Y:S05]  /*2390*/  BSYNC.RECONVERGENT B0 ;  /* 0x0000000000007941 */ /* 0x000fea0003800200 */
.L_x_38:
        /* <DEDUP_REMOVED lines=9> */
[----:B------:R1:W3:Y:S01]  /*2430*/  SYNCS.PHASECHK.TRANS64.TRYWAIT P1, [UR4+0x10], R0 ;  /* 0x00001000ff0075a7 */ /* 0x0002e20008021104 */
[----:B------:R-:W-:Y:S05]  /*2440*/  @!P0 BRA `(.L_x_41) ;  /* 0x0000000000c88947 */ /* 0x000fea0003800000 */
[----:B------:R-:W-:Y:S02]  /*2450*/  USHF.L.U32 UR4, UR5, 0xf, URZ ;  /* 0x0000000f05047899 */ /* 0x000fe400080006ff */
[----:B------:R-:W-:Y:S02]  /*2460*/  UIADD3 UR20, UP3, UPT, UR54, 0x80, URZ ;  /* 0x0000008036147890 */ /* 0x000fe4000ff7e0ff */
[----:B------:R-:W-:Y:S02]  /*2470*/  UIADD3 UR40, UPT, UPT, UR14, UR4, URZ ;  /* 0x000000040e287290 */ /* 0x000fe4000fffe0ff */
[----:B------:R-:W-:Y:S02]  /*2480*/  USHF.L.U32 UR50, UR15, 0x8, URZ ;  /* 0x000000080f327899 */ /* 0x000fe400080006ff */
[----:B------:R-:W-:Y:S02]  /*2490*/  ULOP3.LUT UR24, UR4, UR53, URZ, 0xfc, !UPT ;  /* 0x0000003504187292 */ /* 0x000fe4000f8efcff */
[----:B------:R-:W-:-:S02]  /*24a0*/  ULOP3.LUT UR49, UR7, 0xfefffff8, URZ, 0xc0, !UPT ;  /* 0xfefffff807317892 */ /* 0x000fc4000f8ec0ff */
[----:B------:R-:W-:Y:S02]  /*24b0*/  UIADD3.X UR21, UPT, UPT, URZ, UR55, URZ, UP3, !UPT ;  /* 0x00000037ff157290 */ /* 0x000fe40009ffe4ff */
[----:B------:R-:W-:Y:S02]  /*24c0*/  UIADD3 UR48, UPT, UPT, UR40, 0x10800, URZ ;  /* 0x0001080028307890 */ /* 0x000fe4000fffe0ff */
[----:B------:R-:W-:Y:S02]  /*24d0*/  UIADD3 UR42, UPT, UPT, UR50, 0x80, URZ ;  /* 0x00000080322a7890 */ /* 0x000fe4000fffe0ff */
[----:B------:R-:W-:Y:S02]  /*24e0*/  UIADD3 UR40, UPT, UPT, UR40, 0x14800, URZ ;  /* 0x0001480028287890 */ /* 0x000fe4000fffe0ff */
[----:B------:R-:W-:Y:S02]  /*24f0*/  UIADD3 UR22, UP2, UPT, UR54, 0x180, URZ ;  /* 0x0000018036167890 */ /* 0x000fe4000ff5e0ff */
[----:B------:R-:W-:-:S02]  /*2500*/  UIADD3 UR24, UPT, UPT, UR14, UR24, URZ ;  /* 0x000000180e187290 */ /* 0x000fc4000fffe0ff */
[----:B------:R-:W-:Y:S02]  /*2510*/  ULEA UR8, UR5, UR14, 0xa ;  /* 0x0000000e05087291 */ /* 0x000fe4000f8e50ff */
[----:B------:R-:W-:Y:S01]  /*2520*/  UIADD3 UR30, UP1, UPT, UR54, 0x280, URZ ;  /* 0x00000280361e7890 */ /* 0x000fe2000ff3e0ff */
[----:B------:R-:W-:Y:S01]  /*2530*/  UMOV UR46, 0x0 ;  /* 0x00000000002e7882 */ /* 0x000fe20000000000 */
[----:B------:R-:W-:Y:S01]  /*2540*/  UMOV UR47, 0x10000000 ;  /* 0x10000000002f7882 */ /* 0x000fe20000000000 */
[----:B------:R-:W-:Y:S01]  /*2550*/  UIADD3 UR38, UP0, UPT, UR54, 0x380, URZ ;  /* 0x0000038036267890 */ /* 0x000fe2000ff1e0ff */
[----:B------:R-:W-:Y:S01]  /*2560*/  UTMALDG.3D.2CTA [UR48], [UR20], desc[UR46] ;  /* 0x00002e30140075b4 */ /* 0x000fe20008211000 */
[----:B------:R-:W-:Y:S02]  /*2570*/  USHF.L.U32 UR11, UR15, 0x1, URZ ;  /* 0x000000010f0b7899 */ /* 0x000fe400080006ff */
[----:B------:R-:W-:Y:S02]  /*2580*/  UIADD3.X UR23, UPT, UPT, URZ, UR55, URZ, UP2, !UPT ;  /* 0x00000037ff177290 */ /* 0x000fe400097fe4ff */
[----:B------:R-:W-:-:S02]  /*2590*/  UIADD3 UR32, UPT, UPT, UR24, 0x20800, URZ ;  /* 0x0002080018207890 */ /* 0x000fc4000fffe0ff */
[----:B------:R-:W-:Y:S01]  /*25a0*/  UPRMT UR4, URZ, 0x5410, UR59 ;  /* 0x00005410ff047896 */ /* 0x000fe2000800003b */
[----:B------:R-:W-:Y:S01]  /*25b0*/  UMOV UR43, UR51 ;  /* 0x00000033002b7c82 */ /* 0x000fe20008000000 */
[----:B------:R-:W-:Y:S01]  /*25c0*/  UMOV UR44, UR52 ;  /* 0x00000034002c7c82 */ /* 0x000fe20008000000 */
[----:B------:R-:W-:Y:S01]  /*25d0*/  UMOV UR41, UR49 ;  /* 0x0000003100297c82 */ /* 0x000fe20008000000 */
[----:B------:R-:W-:Y:S01]  /*25e0*/  UIADD3 UR24, UPT, UPT, UR24, 0x24800, URZ ;  /* 0x0002480018187890 */ /* 0x000fe2000fffe0ff */
[----:B------:R4:W-:Y:S01]  /*25f0*/  UTMALDG.3D.2CTA [UR40], [UR20], desc[UR46] ;  /* 0x00002e28140075b4 */ /* 0x0009e20008211000 */
[----:B------:R-:W-:Y:S02]  /*2600*/  UIADD3 UR8, UPT, UPT, UR8, 0x30800, URZ ;  /* 0x0003080008087890 */ /* 0x000fe4000fffe0ff */
[----:B------:R-:W-:Y:S02]  /*2610*/  UIADD3.X UR31, UPT, UPT, URZ, UR55, URZ, UP1, !UPT ;  /* 0x00000037ff1f7290 */ /* 0x000fe40008ffe4ff */
[----:B------:R-:W-:-:S02]  /*2620*/  ULEA UR16, UR5, UR63, 0xb ;  /* 0x0000003f05107291 */ /* 0x000fc4000f8e58ff */
[----:B------:R-:W-:Y:S01]  /*2630*/  UIADD3.X UR39, UPT, UPT, URZ, UR55, URZ, UP0, !UPT ;  /* 0x00000037ff277290 */ /* 0x000fe200087fe4ff */
[----:B------:R-:W-:Y:S01]  /*2640*/  UMOV UR36, UR52 ;  /* 0x0000003400247c82 */ /* 0x000fe20008000000 */
[----:B------:R-:W-:Y:S01]  /*2650*/  UMOV UR33, UR49 ;  /* 0x0000003100217c82 */ /* 0x000fe20008000000 */
[----:B------:R-:W-:Y:S01]  /*2660*/  UMOV UR34, UR50 ;  /* 0x0000003200227c82 */ /* 0x000fe20008000000 */
[----:B------:R-:W-:Y:S01]  /*2670*/  UMOV UR27, UR35 ;  /* 0x00000023001b7c82 */ /* 0x000fe20008000000 */
[----:B------:R-:W-:Y:S01]  /*2680*/  UMOV UR28, UR52 ;  /* 0x00000034001c7c82 */ /* 0x000fe20008000000 */
[----:B------:R-:W-:Y:S01]  /*2690*/  UMOV UR25, UR49 ;  /* 0x0000003100197c82 */ /* 0x000fe20008000000 */
[----:B------:R-:W-:Y:S01]  /*26a0*/  UMOV UR26, UR42 ;  /* 0x0000002a001a7c82 */ /* 0x000fe20008000000 */
[----:B------:R-:W-:Y:S01]  /*26b0*/  UTMALDG.3D.MULTICAST.2CTA [UR32], [UR22], UR4, desc[UR46] ;  /* 0x00002e20160073b4 */ /* 0x000fe20008211804 */
[----:B------:R-:W-:Y:S01]  /*26c0*/  UMOV UR10, URZ ;  /* 0x000000ff000a7c82 */ /* 0x000fe20008000000 */
[----:B------:R-:W-:Y:S01]  /*26d0*/  UMOV UR13, UR52 ;  /* 0x00000034000d7c82 */ /* 0x000fe20008000000 */
[----:B------:R-:W-:Y:S01]  /*26e0*/  UMOV UR9, UR49 ;  /* 0x0000003100097c82 */ /* 0x000fe20008000000 */
[----:B------:R-:W-:Y:S01]  /*26f0*/  UMOV UR17, UR49 ;  /* 0x0000003100117c82 */ /* 0x000fe20008000000 */
[----:B------:R2:W-:Y:S01]  /*2700*/  UTMALDG.3D.MULTICAST.2CTA [UR24], [UR22], UR4, desc[UR46] ;  /* 0x00002e18160073b4 */ /* 0x0005e20008211804 */
[----:B------:R1:W-:Y:S01]  /*2710*/  UTMALDG.4D.2CTA [UR8], [UR30], desc[UR46] ;  /* 0x00002e081e0075b4 */ /* 0x0003e20008219000 */
[----:B----4-:R-:W-:Y:S01]  /*2720*/  UIADD3 UR20, UPT, UPT, UR60, UR11, URZ ;  /* 0x0000000b3c147290 */ /* 0x010fe2000fffe0ff */
[----:B------:R-:W-:Y:S01]  /*2730*/  UMOV UR21, UR52 ;  /* 0x0000003400157c82 */ /* 0x000fe20008000000 */
[----:B--2---:R-:W-:-:S07]  /*2740*/  UMOV UR4, 0xff0000 ;  /* 0x00ff000000047882 */ /* 0x004fce0000000000 */
[----:B------:R1:W-:Y:S02]  /*2750*/  UTMALDG.4D.MULTICAST.2CTA [UR16], [UR38], UR4, desc[UR46] ;  /* 0x00002e10260073b4 */ /* 0x0003e40008219804 */
[----:B-1----:R-:W-:Y:S01]  /*2760*/  NOP ;  /* 0x0000000000007918 */ /* 0x002fe20000000000 */
.L_x_41:
[----:B------:R-:W-:Y:S05]  /*2770*/  BSYNC.RECONVERGENT B0 ;  /* 0x0000000000007941 */ /* 0x000fea0003800200 */
.L_x_40:
[----:B------:R-:W-:Y:S01]  /*2780*/  UIADD3 UR15, UPT, UPT, UR15, 0x1, URZ ;  /* 0x000000010f0f7890 */ /* 0x000fe2000fffe0ff */
[----:B------:R-:W-:-:S03]  /*2790*/  UMOV UR5, UR29 ;  /* 0x0000001d00057c82 */ /* 0x000fc60008000000 */
[----:B------:R-:W-:-:S09]  /*27a0*/  UISETP.NE.AND UP0, UPT, UR15, UR37, UPT ;  /* 0x000000250f00728c */ /* 0x000fd2000bf05270 */
[----:B------:R-:W-:Y:S05]  /*27b0*/  BRA.U UP0, `(.L_x_42) ;  /* 0xfffffff900bc7547 */ /* 0x000fea000b83ffff */
.L_x_34:
[C---:B------:R-:W-:Y:S01]  /*27c0*/  LEA R3, R11.reuse, UR14, 0x3 ;  /* 0x0000000e0b037c11 */ /* 0x040fe2000f8e18ff */
[----:B------:R-:W-:Y:S01]  /*27d0*/  NOP ;  /* 0x0000000000007918 */ /* 0x000fe20000000000 */
[----:B-1----:R-:W-:Y:S02]  /*27e0*/  SHF.L.U32 R0, R10, 0x1f, RZ ;  /* 0x0000001f0a007819 */ /* 0x002fe400000006ff */
[----:B------:R-:W-:Y:S02]  /*27f0*/  LEA R5, R11, UR14, 0x4 ;  /* 0x0000000e0b057c11 */ /* 0x000fe4000f8e20ff */
[----:B------:R-:W1:Y:S02]  /*2800*/  SYNCS.PHASECHK.TRANS64.TRYWAIT P0, [R3+URZ+0x70], R0 ;  /* 0x00007000030075a7 */ /* 0x000e6400080011ff */
[----:B-1----:R-:W-:Y:S05]  /*2810*/  @!P0 BRA `(.L_x_43) ;  /* 0x000000a800408947 */ /* 0x002fea0003800000 */
.L_x_152:
[----:B------:R-:W4:Y:S01]  /*2820*/  LDS.128 R4, [R5+0xd0] ;  /* 0x0000d00005047984 */ /* 0x000f220000000c00 */
[----:B------:R-:W-:Y:S01]  /*2830*/  UISETP.GE.AND UP0, UPT, UR45, 0x1, UPT ;  /* 0x000000012d00788c */ /* 0x000fe2000bf06270 */
[----:B------:R-:W-:Y:S01]  /*2840*/  @!PT LDS RZ, [RZ] ;  /* 0x00000000fffff984 */ /* 0x000fe20000000800 */
[----:B------:R-:W-:Y:S01]  /*2850*/  @!PT LDS RZ, [RZ] ;  /* 0x00000000fffff984 */ /* 0x000fe20000000800 */
[----:B------:R-:W-:Y:S01]  /*2860*/  @!PT LDS RZ, [RZ] ;  /* 0x00000000fffff984 */ /* 0x000fe20000000800 */
[----:B------:R-:W-:Y:S01]  /*2870*/  @!PT LDS RZ, [RZ] ;  /* 0x00000000fffff984 */ /* 0x000fe20000000800 */
[----:B------:R1:W-:Y:S06]  /*2880*/  MEMBAR.ALL.CTA ;  /* 0x0000000000007992 */ /* 0x0003ec0000008000 */
[----:B-1----:R-:W1:Y:S01]  /*2890*/  FENCE.VIEW.ASYNC.S ;  /* 0x00000000000073c6 */ /* 0x002e620000000000 */
[----:B----4-:R-:W-:-:S13]  /*28a0*/  LOP3.LUT P0, RZ, R6, 0x1, RZ, 0xc0, !PT ;  /* 0x0000000106ff7812 */ /* 0x010fda000780c0ff */
[----:B-1----:R-:W-:Y:S01]  /*28b0*/  VOTEU.ANY UP1, P0 ;  /* 0x0000000000ff7886 */ /* 0x002fe20000020100 */
[----:B------:R-:W-:-:S13]  /*28c0*/  PLOP3.LUT P0, PT, PT, PT, UP1, 0x80, 0x8 ;  /* 0x000000000008781c */ /* 0x000fda0003f0f018 */
[----:B------:R-:W-:Y:S02]  /*28d0*/  @P0 LOP3.LUT R0, R5, 0xffff, RZ, 0xc0, !PT ;  /* 0x0000ffff05000812 */ /* 0x000fe400078ec0ff */
[----:B--2---:R-:W-:Y:S02]  /*28e0*/  @P0 MOV R2, R4 ;  /* 0x0000000400020202 */ /* 0x004fe40000000f00 */
[----:B------:R-:W-:Y:S01]  /*28f0*/  @P0 R2UR UR5, R0 ;  /* 0x00000000000502ca */ /* 0x000fe200000e0000 */
[----:B------:R-:W-:Y:S01]  /*2900*/  VIADD R0, R3, 0x80 ;  /* 0x0000008003007836 */ /* 0x000fe20000000000 */
[----:B------:R-:W-:Y:S02]  /*2910*/  @P0 SHF.R.U32.HI R4, RZ, 0x10, R5 ;  /* 0x00000010ff040819 */ /* 0x000fe40000011605 */
[----:B------:R-:W-:Y:S02]  /*2920*/  @P0 R2UR UR6, R2 ;  /* 0x00000000020602ca */ /* 0x000fe400000e0000 */
[----:B------:R-:W-:-:S02]  /*2930*/  PRMT R0, RZ, 0x654, R0 ;  /* 0x00000654ff007816 */ /* 0x000fc40000000000 */
[----:B------:R-:W-:Y:S02]  /*2940*/  @P0 R2UR UR4, R4 ;  /* 0x00000000040402ca */ /* 0x000fe400000e0000 */
[----:B------:R1:W-:Y:S03]  /*2950*/  SYNCS.ARRIVE.TRANS64.RED.A1T0 RZ, [R0+URZ], RZ ;  /* 0x000000ff00ff79a7 */ /* 0x0003e600081004ff */
[----:B------:R-:W-:-:S04]  /*2960*/  @UP1 UMOV UR64, UR5 ;  /* 0x0000000500401c82 */ /* 0x000fc80008000000 */
[----:B------:R-:W-:-:S04]  /*2970*/  @UP1 UMOV UR65, UR6 ;  /* 0x0000000600411c82 */ /* 0x000fc80008000000 */
[----:B------:R-:W-:Y:S01]  /*2980*/  @UP1 UMOV UR52, UR4 ;  /* 0x0000000400341c82 */ /* 0x000fe20008000000 */
[----:B------:R-:W-:Y:S05]  /*2990*/  BRA.U !UP0, `(.L_x_44) ;  /* 0x0000000108d47547 */ /* 0x000fea000b800000 */
[----:B------:R-:W2:Y:S01]  /*29a0*/  LDCU.128 UR20, c[0x0][0xf10] ;  /* 0x0001e200ff1477ac */ /* 0x000ea20008000c00 */
[----:B------:R-:W4:Y:S01]  /*29b0*/  LDCU UR19, c[0x0][0xf20] ;  /* 0x0001e400ff1377ac */ /* 0x000f220008000800 */
[----:B------:R-:W3:Y:S01]  /*29c0*/  LDCU UR15, c[0x0][0xf0c] ;  /* 0x0001e180ff0f77ac */ /* 0x000ee20008000800 */
[----:B------:R-:W1:Y:S01]  /*29d0*/  LDCU.64 UR8, c[0x0][0xf28] ;  /* 0x0001e500ff0877ac */ /* 0x000e620008000a00 */
[----:B------:R-:W-:Y:S02]  /*29e0*/  UISETP.NE.AND UP3, UPT, UR45, 0x1, UPT ;  /* 0x000000012d00788c */ /* 0x000fe4000bf65270 */
[----:B--2---:R-:W-:Y:S02]  /*29f0*/  UIMAD.WIDE.U32 UR6, UR66, UR23, URZ ;  /* 0x00000017420672a5 */ /* 0x004fe4000f8e00ff */
[----:B------:R-:W-:Y:S02]  /*2a00*/  UIMAD.WIDE.U32 UR4, UR67, UR20, URZ ;  /* 0x00000014430472a5 */ /* 0x000fe4000f8e00ff */
[----:B------:R-:W-:-:S02]  /*2a10*/  UISETP.NE.AND UP0, UPT, UR22, 0x1, UPT ;  /* 0x000000011600788c */ /* 0x000fc4000bf05270 */
[----:B------:R-:W-:Y:S01]  /*2a20*/  UIMAD.WIDE.U32 UR16, UR64, UR23, URZ ;  /* 0x00000017401072a5 */ /* 0x000fe2000f8e00ff */
[----:B------:R-:W-:Y:S02]  /*2a30*/  UMOV UR6, UR7 ;  /* 0x0000000700067c82 */ /* 0x000fe40008000000 */
[----:B------:R-:W-:Y:S01]  /*2a40*/  UMOV UR4, UR5 ;  /* 0x0000000500047c82 */ /* 0x000fe20008000000 */
[----:B----4-:R-:W-:Y:S02]  /*2a50*/  USHF.R.U32.HI UR6, URZ, UR19, UR6 ;  /* 0x00000013ff067299 */ /* 0x010fe40008011606 */
[----:B---3--:R-:W-:Y:S02]  /*2a60*/  UISETP.NE.AND UP2, UPT, UR15, 0x1, UPT ;  /* 0x000000010f00788c */ /* 0x008fe4000bf45270 */
[----:B------:R-:W-:Y:S02]  /*2a70*/  USHF.R.U32.HI UR4, URZ, UR21, UR4 ;  /* 0x00000015ff047299 */ /* 0x000fe40008011604 */
[----:B------:R-:W-:-:S02]  /*2a80*/  USEL UR5, UR66, UR6, !UP0 ;  /* 0x0000000642057287 */ /* 0x000fc4000c000000 */
[----:B------:R-:W-:Y:S02]  /*2a90*/  USEL UR6, UR67, UR4, !UP2 ;  /* 0x0000000443067287 */ /* 0x000fe4000d000000 */
[----:B-1----:R-:W-:Y:S01]  /*2aa0*/  UIMAD.WIDE.U32 UR10, UR5, UR8, URZ ;  /* 0x00000008050a72a5 */ /* 0x002fe2000f8e00ff */
[----:B------:R-:W-:Y:S01]  /*2ab0*/  UMOV UR4, UR17 ;  /* 0x0000001100047c82 */ /* 0x000fe20008000000 */
[----:B------:R-:W-:Y:S02]  /*2ac0*/  UIMAD.WIDE.U32 UR12, UR65, UR20, URZ ;  /* 0x00000014410c72a5 */ /* 0x000fe4000f8e00ff */
[----:B------:R-:W-:-:S03]  /*2ad0*/  UIMAD.WIDE.U32 UR16, UR6, UR8, URZ ;  /* 0x00000008061072a5 */ /* 0x000fc6000f8e00ff */
[----:B------:R-:W-:Y:S01]  /*2ae0*/  UMOV UR10, UR11 ;  /* 0x0000000b000a7c82 */ /* 0x000fe20008000000 */
[----:B------:R-:W-:Y:S02]  /*2af0*/  USHF.R.U32.HI UR4, URZ, UR19, UR4 ;  /* 0x00000013ff047299 */ /* 0x000fe40008011604 */
[----:B------:R-:W-:Y:S01]  /*2b00*/  @UP3 USHF.R.U32.HI UR5, URZ, UR9, UR10 ;  /* 0x00000009ff053299 */ /* 0x000fe2000801160a */
[----:B------:R-:W-:Y:S01]  /*2b10*/  UMOV UR12, UR13 ;  /* 0x0000000d000c7c82 */ /* 0x000fe20008000000 */
[----:B------:R-:W-:Y:S01]  /*2b20*/  UMOV UR16, UR17 ;  /* 0x0000001100107c82 */ /* 0x000fe20008000000 */
[----:B------:R-:W-:Y:S02]  /*2b30*/  USHF.R.U32.HI UR21, URZ, UR21, UR12 ;  /* 0x00000015ff157299 */ /* 0x000fe4000801160c */
[----:B------:R-:W-:Y:S02]  /*2b40*/  USEL UR4, UR64, UR4, !UP0 ;  /* 0x0000000440047287 */ /* 0x000fe4000c000000 */
[----:B------:R-:W-:-:S02]  /*2b50*/  @UP3 USHF.R.U32.HI UR6, URZ, UR9, UR16 ;  /* 0x00000009ff063299 */ /* 0x000fc40008011610 */
[----:B------:R-:W-:Y:S02]  /*2b60*/  UIMAD UR7, UR45, UR5, URZ ;  /* 0x000000052d0772a4 */ /* 0x000fe4000f8e02ff */
[----:B------:R-:W-:Y:S02]  /*2b70*/  USEL UR5, UR65, UR21, !UP2 ;  /* 0x0000001541057287 */ /* 0x000fe4000d000000 */
[----:B------:R-:W-:Y:S02]  /*2b80*/  UIMAD UR10, UR45, UR6, URZ ;  /* 0x000000062d0a72a4 */ /* 0x000fe4000f8e02ff */
[----:B------:R-:W-:Y:S02]  /*2b90*/  UISETP.GE.AND UP0, UPT, UR4, UR7, UPT ;  /* 0x000000070400728c */ /* 0x000fe4000bf06270 */
[----:B------:R-:W-:Y:S02]  /*2ba0*/  UIMAD.WIDE.U32 UR12, UR4, UR8, URZ ;  /* 0x00000008040c72a5 */ /* 0x000fe4000f8e00ff */
[----:B------:R-:W-:-:S02]  /*2bb0*/  UISETP.GE.OR UP0, UPT, UR5, UR10, UP0 ;  /* 0x0000000a0500728c */ /* 0x000fc40008706670 */
[----:B------:R-:W-:Y:S02]  /*2bc0*/  UIMAD.WIDE.U32 UR10, UR5, UR8, URZ ;  /* 0x00000008050a72a5 */ /* 0x000fe4000f8e00ff */
[----:B------:R-:W-:Y:S01]  /*2bd0*/  UIADD3 UR12, UPT, UPT, -UR4, URZ, URZ ;  /* 0x000000ff040c7290 */ /* 0x000fe2000fffe1ff */
[----:B------:R-:W-:Y:S01]  /*2be0*/  UMOV UR8, UR13 ;  /* 0x0000000d00087c82 */ /* 0x000fe20008000000 */
[----:B------:R-:W-:Y:S02]  /*2bf0*/  UIADD3 UR10, UPT, UPT, -UR5, URZ, URZ ;  /* 0x000000ff050a7290 */ /* 0x000fe4000fffe1ff */
        /* <DEDUP_REMOVED lines=15> */
.L_x_44:
[----:B------:R-:W2:Y:S02]  /*2cf0*/  LDCU UR4, c[0x0][0xf30] ;  /* 0x0001e600ff0477ac */ /* 0x000ea40008000800 */
[----:B--2---:R-:W-:-:S09]  /*2d00*/  UISETP.NE.AND UP0, UPT, UR4, 0x1, UPT ;  /* 0x000000010400788c */ /* 0x004fd2000bf05270 */
[----:B------:R-:W-:Y:S05]  /*2d10*/  BRA.U UP0, `(.L_x_45) ;  /* 0x0000000100447547 */ /* 0x000fea000b800000 */
[----:B------:R-:W2:Y:S01]  /*2d20*/  LDCU.128 UR8, c[0x0][0xf10] ;  /* 0x0001e200ff0877ac */ /* 0x000ea20008000c00 */
[----:B------:R-:W4:Y:S01]  /*2d30*/  LDCU UR12, c[0x0][0xf0c] ;  /* 0x0001e180ff0c77ac */ /* 0x000f220008000800 */
[----:B------:R-:W1:Y:S01]  /*2d40*/  LDCU UR13, c[0x0][0xf20] ;  /* 0x0001e400ff0d77ac */ /* 0x000e620008000800 */
[----:B--2---:R-:W-:Y:S02]  /*2d50*/  UIMAD.WIDE.U32 UR6, UR65, UR8, URZ ;  /* 0x00000008410672a5 */ /* 0x004fe4000f8e00ff */
[----:B------:R-:W-:Y:S02]  /*2d60*/  UIMAD.WIDE.U32 UR4, UR64, UR11, URZ ;  /* 0x0000000b400472a5 */ /* 0x000fe4000f8e00ff */
[----:B----4-:R-:W-:Y:S02]  /*2d70*/  UISETP.NE.AND UP2, UPT, UR12, 0x1, UPT ;  /* 0x000000010c00788c */ /* 0x010fe4000bf45270 */
[----:B------:R-:W-:Y:S01]  /*2d80*/  UISETP.NE.AND UP0, UPT, UR10, 0x1, UPT ;  /* 0x000000010a00788c */ /* 0x000fe2000bf05270 */
[----:B------:R-:W-:-:S02]  /*2d90*/  UMOV UR6, UR7 ;  /* 0x0000000700067c82 */ /* 0x000fc40008000000 */
[----:B------:R-:W-:Y:S01]  /*2da0*/  UMOV UR4, UR5 ;  /* 0x0000000500047c82 */ /* 0x000fe20008000000 */
[----:B------:R-:W-:Y:S02]  /*2db0*/  USHF.R.U32.HI UR9, URZ, UR9, UR6 ;  /* 0x00000009ff097299 */ /* 0x000fe40008011606 */
[----:B-1----:R-:W-:Y:S02]  /*2dc0*/  USHF.R.U32.HI UR4, URZ, UR13, UR4 ;  /* 0x0000000dff047299 */ /* 0x002fe40008011604 */
[----:B------:R-:W-:Y:S02]  /*2dd0*/  USEL UR5, UR65, UR9, !UP2 ;  /* 0x0000000941057287 */ /* 0x000fe4000d000000 */
[----:B------:R-:W-:-:S04]  /*2de0*/  USEL UR4, UR64, UR4, !UP0 ;  /* 0x0000000440047287 */ /* 0x000fc8000c000000 */
[----:B------:R-:W-:Y:S02]  /*2df0*/  UIADD3 UR6, UPT, UPT, UR5, -UR4, URZ ;  /* 0x8000000405067290 */ /* 0x000fe4000fffe0ff */
[----:B------:R-:W-:Y:S02]  /*2e00*/  UIADD3 UR4, UPT, UPT, -UR5, UR4, URZ ;  /* 0x0000000405047290 */ /* 0x000fe4000fffe1ff */
[----:B------:R-:W-:Y:S02]  /*2e10*/  UIMAD UR64, UR6, UR10, UR64 ;  /* 0x0000000a064072a4 */ /* 0x000fe4000f8e0240 */
[----:B------:R-:W-:-:S12]  /*2e20*/  UIMAD UR65, UR4, UR12, UR65 ;  /* 0x0000000c044172a4 */ /* 0x000fd8000f8e0241 */
.L_x_45:
[----:B------:R-:W-:Y:S01]  /*2e30*/  VIADD R11, R11, 0x1 ;  /* 0x000000010b0b7836 */ /* 0x000fe20000000000 */
[----:B------:R-:W-:Y:S02]  /*2e40*/  R2UR UR5, R142 ;  /* 0x000000008e0572ca */ /* 0x000fe400000e0000 */
[----:B------:R-:W-:Y:S02]  /*2e50*/  R2UR UR4, R141 ;  /* 0x000000008d0472ca */ /* 0x000fe400000e0000 */
[C---:B------:R-:W-:Y:S02]  /*2e60*/  ISETP.NE.AND P0, PT, R11.reuse, 0x2, PT ;  /* 0x000000020b00780c */ /* 0x040fe40003f05270 */
[----:B------:R-:W-:Y:S02]  /*2e70*/  PLOP3.LUT P2, PT, PT, PT, PT, 0x80, 0x8 ;  /* 0x000000000008781c */ /* 0x000fe40003f4f070 */
[----:B------:R-:W-:Y:S02]  /*2e80*/  SEL R3, RZ, 0x1, P0 ;  /* 0x00000001ff037807 */ /* 0x000fe40000000000 */
[----:B------:R-:W-:-:S02]  /*2e90*/  SEL R11, R11, RZ, P0 ;  /* 0x000000ff0b0b7207 */ /* 0x000fc40000000000 */
[----:B------:R-:W-:Y:S01]  /*2ea0*/  LOP3.LUT R10, R10, R3, RZ, 0x3c, !PT ;  /* 0x000000030a0a7212 */ /* 0x000fe200078e3cff */
[----:B------:R-:W-:Y:S02]  /*2eb0*/  UIADD3 UR28, UPT, UPT, UR65, UR5, URZ ;  /* 0x00000005411c7290 */ /* 0x000fe4000fffe0ff */
[----:B------:R-:W-:Y:S01]  /*2ec0*/  UIADD3 UR20, UPT, UPT, UR64, UR4, URZ ;  /* 0x0000000440147290 */ /* 0x000fe2000fffe0ff */
[----:B------:R-:W-:Y:S11]  /*2ed0*/  BRA.U UP1, `(.L_x_46) ;  /* 0xffffffed010c7547 */ /* 0x000ff6000b83ffff */
[----:B------:R-:W-:Y:S01]  /*2ee0*/  UIADD3 UR14, UPT, UPT, UR14, 0x10, URZ ;  /* 0x000000100e0e7890 */ /* 0x000fe2000fffe0ff */
[----:B------:R-:W-:-:S03]  /*2ef0*/  SHF.L.U32 R3, R12, 0x1f, RZ ;  /* 0x0000001f0c037819 */ /* 0x000fc600000006ff */
[----:B------:R-:W-:-:S09]  /*2f00*/  ULEA UR4, UR29, UR14, 0x3 ;  /* 0x0000000e1d047291 */ /* 0x000fd2000f8e18ff */
[----:B------:R-:W2:Y:S02]  /*2f10*/  SYNCS.PHASECHK.TRANS64.TRYWAIT P0, [UR4], R3 ;  /* 0x00000003ff0075a7 */ /* 0x000ea40008001104 */
[----:B--2---:R-:W-:Y:S05]  /*2f20*/  @!P0 BRA `(.L_x_47) ;  /* 0x000000a000908947 */ /* 0x004fea0003800000 */
.L_x_154:
[----:B------:R-:W-:-:S04]  /*2f30*/  UIADD3 UR4, UPT, UPT, UR29, 0x1, URZ ;  /* 0x000000011d047890 */ /* 0x000fc8000fffe0ff */
[----:B------:R-:W-:-:S04]  /*2f40*/  UISETP.NE.AND UP0, UPT, UR4, 0x2, UPT ;  /* 0x000000020400788c */ /* 0x000fc8000bf05270 */
[----:B------:R-:W-:Y:S02]  /*2f50*/  USEL UR5, URZ, 0x1, UP0 ;  /* 0x00000001ff057887 */ /* 0x000fe40008000000 */
[----:B------:R-:W-:-:S04]  /*2f60*/  USEL UR4, UR4, URZ, UP0 ;  /* 0x000000ff04047287 */ /* 0x000fc80008000000 */
[----:B------:R-:W-:Y:S01]  /*2f70*/  ULEA UR4, UR4, UR14, 0x3 ;  /* 0x0000000e04047291 */ /* 0x000fe2000f8e18ff */
[----:B-1----:R-:W-:-:S04]  /*2f80*/  LOP3.LUT R3, R12, UR5, RZ, 0x3c, !PT ;  /* 0x000000050c037c12 */ /* 0x002fc8000f8e3cff */
[----:B------:R-:W-:Y:S01]  /*2f90*/  SHF.L.U32 R3, R3, 0x1f, RZ ;  /* 0x0000001f03037819 */ /* 0x000fe200000006ff */
[----:B------:R-:W-:-:S07]  /*2fa0*/  IMAD.U32 R0, RZ, RZ, UR4 ;  /* 0x00000004ff007e24 */ /* 0x000fce000f8e00ff */
.L_x_48:
[----:B-1----:R1:W2:Y:S02]  /*2fb0*/  SYNCS.PHASECHK.TRANS64.TRYWAIT P0, [R0+URZ], R3 ;  /* 0x00000003000075a7 */ /* 0x0022a400080011ff */
[----:B--2---:R-:W-:Y:S05]  /*2fc0*/  @!P0 NANOSLEEP.SYNCS 0x989680 ;  /* 0x009896800000895d */ /* 0x004fea0003900000 */
[----:B------:R-:W2:Y:S02]  /*2fd0*/  @!P0 SYNCS.PHASECHK.TRANS64 P0, [R0+URZ], R3 ;  /* 0x00000003000085a7 */ /* 0x000ea400080010ff */
[----:B--2---:R-:W-:Y:S05]  /*2fe0*/  @P0 EXIT ;  /* 0x000000000000094d */ /* 0x004fea0003800000 */
[----:B------:R-:W-:Y:S05]  /*2ff0*/  BRA `(.L_x_48) ;  /* 0xfffffffc00ec7947 */ /* 0x000fea000383ffff */
.L_x_22:
[----:B------:R-:W2:Y:S02]  /*3000*/  S2UR UR4, SR_CgaCtaId ;  /* 0x00000000000479c3 */ /* 0x000ea40000008800 */
[----:B--2---:R-:W-:-:S04]  /*3010*/  UISETP.NE.AND UP0, UPT, UR4, URZ, UPT ;  /* 0x000000ff0400728c */ /* 0x004fc8000bf05270 */
[----:B------:R-:W-:-:S09]  /*3020*/  UISETP.NE.OR UP0, UPT, UR21, 0x1, UP0 ;  /* 0x000000011500788c */ /* 0x000fd20008705670 */
[----:B------:R-:W-:Y:S05]  /*3030*/  BRA.U UP0, `(.L_x_49) ;  /* 0x00000005004c7547 */ /* 0x000fea000b800000 */
[----:B------:R-:W2:Y:S01]  /*3040*/  S2UR UR5, SR_CgaCtaId ;  /* 0x00000000000579c3 */ /* 0x000ea20000008800 */
[----:B------:R-:W-:Y:S01]  /*3050*/  UMOV UR4, 0x400 ;  /* 0x0000040000047882 */ /* 0x000fe20000000000 */
[----:B------:R-:W-:Y:S01]  /*3060*/  ISETP.GE.U32.AND P2, PT, R3, 0x8, PT ;  /* 0x000000080300780c */ /* 0x000fe20003f46070 */
[----:B------:R-:W-:Y:S01]  /*3070*/  IMAD.MOV.U32 R12, RZ, RZ, 0x1 ;  /* 0x00000001ff0c7424 */ /* 0x000fe200078e00ff */
[----:B------:R-:W-:Y:S02]  /*3080*/  CS2R R10, SRZ ;  /* 0x00000000000a7805 */ /* 0x000fe4000001ff00 */
[----:B------:R-:W-:Y:S01]  /*3090*/  CS2R R8, SRZ ;  /* 0x0000000000087805 */ /* 0x000fe2000001ff00 */
[----:B--2---:R-:W-:-:S03]  /*30a0*/  ULEA UR6, UR5, UR4, 0x18 ;  /* 0x0000000405067291 */ /* 0x004fc6000f8ec0ff */
[----:B------:R-:W-:-:S09]  /*30b0*/  UMOV UR5, URZ ;  /* 0x000000ff00057c82 */ /* 0x000fd20008000000 */
.L_x_53:
[----:B------:R-:W-:Y:S02]  /*30c0*/  LEA R0, R8, UR6, 0x3 ;  /* 0x0000000608007c11 */ /* 0x000fe4000f8e18ff */
[----:B------:R-:W-:-:S03]  /*30d0*/  SHF.L.U32 R5, R9, 0x1f, RZ ;  /* 0x0000001f09057819 */ /* 0x000fc600000006ff */
[----:B------:R-:W-:Y:S01]  /*30e0*/  VIADD R4, R0, 0xb0 ;  /* 0x000000b000047836 */ /* 0x000fe20000000000 */
[----:B------:R-:W2:Y:S02]  /*30f0*/  SYNCS.PHASECHK.TRANS64.TRYWAIT P0, [R0+URZ+0xa0], R5 ;  /* 0x0000a005000075a7 */ /* 0x000ea400080011ff */
[----:B--2---:R-:W-:Y:S05]  /*3100*/  @!P0 BRA `(.L_x_50) ;  /* 0x000000a000308947 */ /* 0x004fea0003800000 */
.L_x_155:
[----:B------:R-:W-:Y:S01]  /*3110*/  ULEA UR4, UR5, UR6, 0x3 ;  /* 0x0000000605047291 */ /* 0x000fe2000f8e18ff */
[----:B------:R-:W-:Y:S01]  /*3120*/  PRMT R4, RZ, 0x654, R4 ;  /* 0x00000654ff047816 */ /* 0x000fe20000000004 */
[----:B--2---:R-:W-:Y:S01]  /*3130*/  @!P2 IMAD.MOV.U32 R5, RZ, RZ, 0x10 ;  /* 0x00000010ff05a424 */ /* 0x004fe200078e00ff */
[----:B------:R-:W-:Y:S01]  /*3140*/  SHF.L.U32 R7, R12, 0x1f, RZ ;  /* 0x0000001f0c077819 */ /* 0x000fe200000006ff */
[----:B------:R-:W-:Y:S01]  /*3150*/  UIADD3 UR7, UPT, UPT, UR4, 0x70, URZ ;  /* 0x0000007004077890 */ /* 0x000fe2000fffe0ff */
[----:B------:R2:W-:Y:S05]  /*3160*/  SYNCS.ARRIVE.TRANS64.RED.A1T0 RZ, [R4+URZ], RZ ;  /* 0x000000ff04ff79a7 */ /* 0x0005ea00081004ff */
[----:B------:R-:W-:Y:S01]  /*3170*/  IMAD.U32 R0, RZ, RZ, UR7 ;  /* 0x00000007ff007e24 */ /* 0x000fe2000f8e00ff */
[----:B------:R-:W3:Y:S04]  /*3180*/  SYNCS.PHASECHK.TRANS64.TRYWAIT P0, [UR4+0x80], R7 ;  /* 0x00008007ff0075a7 */ /* 0x000ee80008001104 */
[----:B------:R-:W-:Y:S01]  /*3190*/  PRMT R13, R3, 0x654, R0 ;  /* 0x00000654030d7816 */ /* 0x000fe20000000000 */
[----:B--23--:R-:W-:Y:S06]  /*31a0*/  @!P0 BRA `(.L_x_51) ;  /* 0x000000a0001c8947 */ /* 0x00cfec0003800000 */
.L_x_157:
[----:B------:R-:W-:Y:S01]  /*31b0*/  ULEA UR8, UR5, UR6, 0x4 ;  /* 0x0000000605087291 */ /* 0x000fe2000f8e20ff */
[----:B------:R-:W-:Y:S01]  /*31c0*/  SEL R2, R13, R2, !P2 ;  /* 0x000000020d027207 */ /* 0x000fe20005000000 */
[----:B------:R-:W-:Y:S01]  /*31d0*/  UIADD3 UR9, UPT, UPT, UR4, 0x70, URZ ;  /* 0x0000007004097890 */ /* 0x000fe2000fffe0ff */
[----:B--2---:R-:W-:Y:S01]  /*31e0*/  LEA R0, R11, UR6, 0x3 ;  /* 0x000000060b007c11 */ /* 0x004fe2000f8e18ff */
[----:B------:R-:W-:Y:S01]  /*31f0*/  UIADD3 UR8, UPT, UPT, UR8, 0xd0, URZ ;  /* 0x000000d008087890 */ /* 0x000fe2000fffe0ff */
[----:B------:R2:W-:Y:S01]  /*3200*/  @!P2 SYNCS.ARRIVE.TRANS64.RED RZ, [R2+URZ], R5 ;  /* 0x0000000502ffa9a7 */ /* 0x0005e200080004ff */
[----:B------:R-:W-:Y:S01]  /*3210*/  UIADD3 UR4, UPT, UPT, UR5, 0x1, URZ ;  /* 0x0000000105047890 */ /* 0x000fe2000fffe0ff */
[----:B------:R-:W-:-:S03]  /*3220*/  VIADD R8, R8, 0x1 ;  /* 0x0000000108087836 */ /* 0x000fc60000000000 */
[----:B------:R-:W-:Y:S02]  /*3230*/  UISETP.NE.AND UP0, UPT, UR4, 0x2, UPT ;  /* 0x000000020400788c */ /* 0x000fe4000bf05270 */
[----:B------:R-:W-:Y:S01]  /*3240*/  ISETP.NE.AND P0, PT, R8, 0x2, PT ;  /* 0x000000020800780c */ /* 0x000fe20003f05270 */
[----:B------:R-:W-:Y:S06]  /*3250*/  UGETNEXTWORKID.BROADCAST [UR8], [UR9] ;  /* 0x00000000080073ca */ /* 0x000fec0008000100 */
[----:B------:R-:W-:Y:S02]  /*3260*/  USEL UR7, URZ, 0x1, UP0 ;  /* 0x00000001ff077887 */ /* 0x000fe40008000000 */
[----:B------:R-:W-:-:S04]  /*3270*/  USEL UR5, UR4, URZ, UP0 ;  /* 0x000000ff04057287 */ /* 0x000fc80008000000 */
[----:B------:R-:W-:Y:S02]  /*3280*/  LOP3.LUT R12, R12, UR7, RZ, 0x3c, !PT ;  /* 0x000000070c0c7c12 */ /* 0x000fe4000f8e3cff */
[----:B--2---:R-:W-:-:S04]  /*3290*/  SHF.L.U32 R5, R10, 0x1f, RZ ;  /* 0x0000001f0a057819 */ /* 0x004fc800000006ff */
[----:B------:R-:W2:Y:S02]  /*32a0*/  SYNCS.PHASECHK.TRANS64.TRYWAIT P1, [R0+URZ+0x70], R5 ;  /* 0x00007005000075a7 */ /* 0x000ea400080211ff */
[----:B--2---:R-:W-:Y:S05]  /*32b0*/  @!P1 BRA `(.L_x_52) ;  /* 0x0000009c00f09947 */ /* 0x004fea0003800000 */
.L_x_158:
[C---:B------:R-:W-:Y:S01]  /*32c0*/  LEA R4, R11.reuse, UR6, 0x4 ;  /* 0x000000060b047c11 */ /* 0x040fe2000f8e20ff */
[----:B--2---:R-:W-:Y:S01]  /*32d0*/  VIADD R0, R0, 0x80 ;  /* 0x0000008000007836 */ /* 0x004fe20000000000 */
[----:B------:R-:W-:Y:S01]  /*32e0*/  SEL R8, R8, RZ, P0 ;  /* 0x000000ff08087207 */ /* 0x000fe20000000000 */
[----:B------:R-:W-:-:S03]  /*32f0*/  VIADD R11, R11, 0x1 ;  /* 0x000000010b0b7836 */ /* 0x000fc60000000000 */
[----:B------:R-:W2:Y:S01]  /*3300*/  LDS.128 R4, [R4+0xd0] ;  /* 0x0000d00004047984 */ /* 0x000ea20000000c00 */
[----:B------:R-:W-:Y:S02]  /*3310*/  PRMT R0, RZ, 0x654, R0 ;  /* 0x00000654ff007816 */ /* 0x000fe40000000000 */
[C---:B------:R-:W-:Y:S01]  /*3320*/  ISETP.NE.AND P1, PT, R11.reuse, 0x2, PT ;  /* 0x000000020b00780c */ /* 0x040fe20003f25270 */
[----:B------:R-:W-:Y:S01]  /*3330*/  @!PT LDS RZ, [RZ] ;  /* 0x00000000fffff984 */ /* 0x000fe20000000800 */
[----:B------:R-:W-:Y:S01]  /*3340*/  @!PT LDS RZ, [RZ] ;  /* 0x00000000fffff984 */ /* 0x000fe20000000800 */
[----:B------:R-:W-:Y:S01]  /*3350*/  @!PT LDS RZ, [RZ] ;  /* 0x00000000fffff984 */ /* 0x000fe20000000800 */
[----:B------:R-:W-:Y:S01]  /*3360*/  @!PT LDS RZ, [RZ] ;  /* 0x00000000fffff984 */ /* 0x000fe20000000800 */
[----:B------:R3:W-:Y:S06]  /*3370*/  MEMBAR.ALL.CTA ;  /* 0x0000000000007992 */ /* 0x0007ec0000008000 */
[----:B---3--:R-:W3:Y:S01]  /*3380*/  FENCE.VIEW.ASYNC.S ;  /* 0x00000000000073c6 */ /* 0x008ee20000000000 */
[----:B------:R-:W-:Y:S01]  /*3390*/  SEL R11, R11, RZ, P1 ;  /* 0x000000ff0b0b7207 */ /* 0x000fe20000800000 */
[----:B---3--:R3:W-:Y:S01]  /*33a0*/  SYNCS.ARRIVE.TRANS64.RED.A1T0 RZ, [R0+URZ], RZ ;  /* 0x000000ff00ff79a7 */ /* 0x0087e200081004ff */
[----:B--2---:R-:W-:-:S02]  /*33b0*/  LOP3.LUT P3, RZ, R6, 0x1, RZ, 0xc0, !PT ;  /* 0x0000000106ff7812 */ /* 0x004fc4000786c0ff */
[----:B------:R-:W-:-:S04]  /*33c0*/  SEL R5, RZ, 0x1, P1 ;  /* 0x00000001ff057807 */ /* 0x000fc80000800000 */
[----:B------:R-:W-:Y:S02]  /*33d0*/  LOP3.LUT R10, R10, R5, RZ, 0x3c, !PT ;  /* 0x000000050a0a7212 */ /* 0x000fe400078e3cff */
[----:B---3--:R-:W-:-:S04]  /*33e0*/  SEL R0, RZ, 0x1, P0 ;  /* 0x00000001ff007807 */ /* 0x008fc80000000000 */
[----:B------:R-:W-:Y:S01]  /*33f0*/  LOP3.LUT R9, R9, R0, RZ, 0x3c, !PT ;  /* 0x0000000009097212 */ /* 0x000fe200078e3cff */
[----:B------:R-:W-:Y:S06]  /*3400*/  @P3 BRA `(.L_x_53) ;  /* 0xfffffffc002c3947 */ /* 0x000fec000383ffff */
[----:B------:R-:W-:Y:S01]  /*3410*/  ULEA UR4, UR5, UR6, 0x3 ;  /* 0x0000000605047291 */ /* 0x000fe2000f8e18ff */
[----:B------:R-:W-:-:S08]  /*3420*/  SHF.L.U32 R3, R12, 0x1f, RZ ;  /* 0x0000001f0c037819 */ /* 0x000fd000000006ff */
[----:B------:R-:W2:Y:S02]  /*3430*/  SYNCS.PHASECHK.TRANS64 P0, [UR4+0x80], R3 ;  /* 0x00008003ff0075a7 */ /* 0x000ea40008001004 */
[----:B--2---:R-:W-:Y:S05]  /*3440*/  @P0 BRA `(.L_x_54) ;  /* 0x0000000000080947 */ /* 0x004fea0003800000 */
[----:B------:R-:W2:Y:S02]  /*3450*/  SYNCS.PHASECHK.TRANS64.TRYWAIT P0, [UR4+0x80], R3 ;  /* 0x00008003ff0075a7 */ /* 0x000ea40008001104 */
[----:B--2---:R-:W-:Y:S05]  /*3460*/  @!P0 BRA `(.L_x_55) ;  /* 0x0000009c00988947 */ /* 0x004fea0003800000 */
.L_x_54:
[----:B------:R-:W-:-:S04]  /*3470*/  UIADD3 UR7, UPT, UPT, UR5, 0x1, URZ ;  /* 0x0000000105077890 */ /* 0x000fc8000fffe0ff */
[----:B------:R-:W-:-:S04]  /*3480*/  UISETP.NE.AND UP0, UPT, UR7, 0x2, UPT ;  /* 0x000000020700788c */ /* 0x000fc8000bf05270 */
[----:B------:R-:W-:Y:S02]  /*3490*/  USEL UR8, URZ, 0x1, UP0 ;  /* 0x00000001ff087887 */ /* 0x000fe40008000000 */
[----:B------:R-:W-:-:S04]  /*34a0*/  USEL UR7, UR7, URZ, UP0 ;  /* 0x000000ff07077287 */ /* 0x000fc80008000000 */
[----:B------:R-:W-:Y:S01]  /*34b0*/  ULEA UR7, UR7, UR6, 0x3 ;  /* 0x0000000607077291 */ /* 0x000fe2000f8e18ff */
[----:B--2---:R-:W-:-:S04]  /*34c0*/  LOP3.LUT R3, R12, UR8, RZ, 0x3c, !PT ;  /* 0x000000080c037c12 */ /* 0x004fc8000f8e3cff */
[----:B------:R-:W-:-:S04]  /*34d0*/  SHF.L.U32 R0, R3, 0x1f, RZ ;  /* 0x0000001f03007819 */ /* 0x000fc800000006ff */
[----:B------:R-:W2:Y:S02]  /*34e0*/  SYNCS.PHASECHK.TRANS64 P0, [UR7+0x80], R0 ;  /* 0x00008000ff0075a7 */ /* 0x000ea40008001007 */
[----:B-12---:R-:W-:Y:S05]  /*34f0*/  @P0 EXIT ;  /* 0x000000000000094d */ /* 0x006fea0003800000 */
[----:B------:R-:W-:Y:S02]  /*3500*/  SHF.L.U32 R3, R3, 0x1f, RZ ;  /* 0x0000001f03037819 */ /* 0x000fe400000006ff */
[----:B------:R-:W-:-:S07]  /*3510*/  MOV R0, UR7 ;  /* 0x0000000700007c02 */ /* 0x000fce0008000f00 */
.L_x_56:
[----:B-1----:R1:W2:Y:S02]  /*3520*/  SYNCS.PHASECHK.TRANS64.TRYWAIT P0, [R0+URZ+0x80], R3 ;  /* 0x00008003000075a7 */ /* 0x0022a400080011ff */
[----:B--2---:R-:W-:Y:S05]  /*3530*/  @!P0 NANOSLEEP.SYNCS 0x989680 ;  /* 0x009896800000895d */ /* 0x004fea0003900000 */
[----:B------:R-:W2:Y:S02]  /*3540*/  @!P0 SYNCS.PHASECHK.TRANS64 P0, [R0+URZ+0x80], R3 ;  /* 0x00008003000085a7 */ /* 0x000ea400080010ff */
[----:B--2---:R-:W-:Y:S05]  /*3550*/  @P0 EXIT ;  /* 0x000000000000094d */ /* 0x004fea0003800000 */
[----:B------:R-:W-:Y:S05]  /*3560*/  BRA `(.L_x_56) ;  /* 0xfffffffc00ec7947 */ /* 0x000fea000383ffff */
.L_x_49:
[----:B------:R-:W-:Y:S05]  /*3570*/  BRA.U UP5, `(.L_x_57) ;  /* 0x0000002105147547 */ /* 0x000fea000b800000 */
[----:B------:R-:W2:Y:S01]  /*3580*/  S2UR UR7, SR_CgaCtaId ;  /* 0x00000000000779c3 */ /* 0x000ea20000008800 */
[----:B------:R-:W-:Y:S01]  /*3590*/  UMOV UR4, 0x40 ;  /* 0x0000004000047882 */ /* 0x000fe20000000000 */
[----:B------:R-:W-:Y:S01]  /*35a0*/  NOP ;  /* 0x0000000000007918 */ /* 0x000fe20000000000 */
[----:B------:R-:W-:Y:S01]  /*35b0*/  UMOV UR6, 0x400 ;  /* 0x0000040000067882 */ /* 0x000fe20000000000 */
[----:B--2---:R-:W-:Y:S02]  /*35c0*/  ULEA UR5, UR7, UR4, 0x18 ;  /* 0x0000000407057291 */ /* 0x004fe4000f8ec0ff */
[----:B------:R-:W-:-:S07]  /*35d0*/  ULEA UR6, UR7, UR6, 0x18 ;  /* 0x0000000607067291 */ /* 0x000fce000f8ec0ff */
[----:B------:R-:W2:Y:S02]  /*35e0*/  LDS.U8 R3, [UR5+0x1c] ;  /* 0x00001c05ff037984 */ /* 0x000ea40008000000 */
[----:B--2---:R-:W-:-:S13]  /*35f0*/  ISETP.NE.AND P0, PT, R3, RZ, PT ;  /* 0x000000ff0300720c */ /* 0x004fda0003f05270 */
[----:B------:R-:W-:Y:S05]  /*3600*/  @P0 BRA `(.L_x_58) ;  /* 0x0000000400100947 */ /* 0x000fea0003800000 */
[----:B------:R-:W2:Y:S01]  /*3610*/  S2UR UR4, SR_CgaCtaId ;  /* 0x00000000000479c3 */ /* 0x000ea20000008800 */
[----:B------:R-:W-:Y:S02]  /*3620*/  UISETP.NE.U32.AND UP1, UPT, UR25, 0x1, UPT ;  /* 0x000000011900788c */ /* 0x000fe4000bf25070 */
[----:B------:R-:W-:Y:S02]  /*3630*/  UIADD3 UR7, UPT, UPT, UR5, 0x8, URZ ;  /* 0x0000000805077890 */ /* 0x000fe4000fffe0ff */
[----:B--2---:R-:W-:-:S05]  /*3640*/  ULOP3.LUT UR8, UR4, 0x1, URZ, 0x3c, !UPT ;  /* 0x0000000104087892 */ /* 0x004fca000f8e3cff */
[----:B------:R-:W-:Y:S07]  /*3650*/  BRA.U !UP1, `(.L_x_59) ;  /* 0x00000001099c7547 */ /* 0x000fee000b800000 */
[----:B------:R-:W-:Y:S01]  /*3660*/  ELECT P0, URZ, PT ;  /* 0x0000000000ff782f */ /* 0x000fe20003800000 */
[----:B------:R-:W-:-:S12]  /*3670*/  BSSY B0, `(.L_x_59) ;  /* 0x0000025000007945 */ /* 0x000fd80003800000 */
[----:B------:R-:W-:Y:S05]  /*3680*/  @!P0 BRA `(.L_x_60) ;  /* 0x00000000008c8947 */ /* 0x000fea0003800000 */
[----:B------:R-:W-:-:S05]  /*3690*/  UMOV UR4, 0x10 ;  /* 0x0000001000047882 */ /* 0x000fca0000000000 */
[----:B------:R-:W-:Y:S04]  /*36a0*/  DEPBAR.LE SB2, 0x36 ;  /* 0x0000ad800000791a */ /* 0x000fe80000000000 */
[----:B------:R-:W2:Y:S02]  /*36b0*/  UTCATOMSWS.2CTA.FIND_AND_SET.ALIGN UP0, UR4, UR4 ;  /* 0x00000004000475e3 */ /* 0x000ea40008200800 */
[----:B--2---:R-:W-:Y:S01]  /*36c0*/  MOV R10, UR4 ;  /* 0x00000004000a7c02 */ /* 0x004fe20008000f00 */
[----:B------:R-:W-:Y:S06]  /*36d0*/  BRA.U UP0, `(.L_x_61) ;  /* 0x0000000100187547 */ /* 0x000fec000b800000 */
.L_x_62:
[----:B------:R-:W-:Y:S05]  /*36e0*/  NANOSLEEP 0x64 ;  /* 0x000000640000795d */ /* 0x000fea0003800000 */
[----:B------:R-:W-:-:S05]  /*36f0*/  UMOV UR4, 0x10 ;  /* 0x0000001000047882 */ /* 0x000fca0000000000 */
[----:B------:R-:W-:Y:S04]  /*3700*/  DEPBAR.LE SB2, 0x36 ;  /* 0x0000ad800000791a */ /* 0x000fe80000000000 */
[----:B------:R-:W2:Y:S02]  /*3710*/  UTCATOMSWS.2CTA.FIND_AND_SET.ALIGN UP0, UR4, UR4 ;  /* 0x00000004000475e3 */ /* 0x000ea40008200800 */
[----:B--2---:R-:W-:Y:S01]  /*3720*/  MOV R10, UR4 ;  /* 0x00000004000a7c02 */ /* 0x004fe20008000f00 */
[----:B------:R-:W-:Y:S05]  /*3730*/  BRA.U !UP0, `(.L_x_62) ;  /* 0xfffffffd08e87547 */ /* 0x000fea000b83ffff */
.L_x_61:
[----:B------:R-:W2:Y:S01]  /*3740*/  LDS R6, [UR5+0x10] ;  /* 0x00001005ff067984 */ /* 0x000ea20008000800 */
[----:B------:R-:W-:Y:S01]  /*3750*/  IMAD.U32 R3, RZ, RZ, UR6 ;  /* 0x00000006ff037e24 */ /* 0x000fe2000f8e00ff */
[----:B------:R-:W-:-:S03]  /*3760*/  MOV R4, UR8 ;  /* 0x0000000800047c02 */ /* 0x000fc60008000f00 */
[----:B------:R-:W-:Y:S01]  /*3770*/  VIADD R3, R3, 0xf0 ;  /* 0x000000f003037836 */ /* 0x000fe20000000000 */
[----:B--2---:R-:W-:-:S04]  /*3780*/  SHF.L.U32 R6, R6, 0x1f, RZ ;  /* 0x0000001f06067819 */ /* 0x004fc800000006ff */
[----:B------:R-:W2:Y:S02]  /*3790*/  SYNCS.PHASECHK.TRANS64.TRYWAIT P0, [UR5+0x8], R6 ;  /* 0x00000806ff0075a7 */ /* 0x000ea40008001105 */
[----:B--2---:R-:W-:Y:S05]  /*37a0*/  @P0 BRA `(.L_x_63) ;  /* 0x0000000000080947 */ /* 0x004fea0003800000 */
[----:B------:R-:W2:Y:S02]  /*37b0*/  SYNCS.PHASECHK.TRANS64.TRYWAIT P0, [UR5+0x8], R6 ;  /* 0x00000806ff0075a7 */ /* 0x000ea40008001105 */
[----:B--2---:R-:W-:Y:S05]  /*37c0*/  @!P0 BRA `(.L_x_64) ;  /* 0x0000009800d88947 */ /* 0x004fea0003800000 */
.L_x_63:
[----:B------:R-:W-:Y:S01]  /*37d0*/  PRMT R4, R4, 0x654, R3 ;  /* 0x0000065404047816 */ /* 0x000fe20000000003 */
[----:B------:R-:W-:Y:S01]  /*37e0*/  HFMA2 R3, -RZ, RZ, 0, 5.9604644775390625e-08 ;  /* 0x00000001ff037431 */ /* 0x000fe200000001ff */
[----:B------:R-:W-:Y:S01]  /*37f0*/  UPRMT UR4, UR8, 0x654, UR7 ;  /* 0x0000065408047896 */ /* 0x000fe20008000007 */
[----:B------:R-:W-:Y:S02]  /*3800*/  IMAD.MOV.U32 R7, RZ, RZ, 0xffff ;  /* 0x0000ffffff077424 */ /* 0x000fe400078e00ff */
[----:B--2---:R-:W-:Y:S02]  /*3810*/  IMAD.MOV.U32 R6, RZ, RZ, 0x4 ;  /* 0x00000004ff067424 */ /* 0x004fe400078e00ff */
[----:B------:R-:W-:Y:S01]  /*3820*/  IMAD.SHL.U32 R9, R10, 0x20, RZ ;  /* 0x000000200a097824 */ /* 0x000fe200078e00ff */
[----:B------:R-:W-:Y:S02]  /*3830*/  MOV R5, UR4 ;  /* 0x0000000400057c02 */ /* 0x000fe40008000f00 */
[-C--:B------:R-:W-:Y:S01]  /*3840*/  SHF.L.U32 R8, R7, R10.reuse, RZ ;  /* 0x0000000a07087219 */ /* 0x080fe200000006ff */
[----:B------:R2:W-:Y:S01]  /*3850*/  SYNCS.ARRIVE.TRANS64.RED RZ, [UR4], R6 ;  /* 0x00000006ffff79a7 */ /* 0x0005e20008000404 */
[----:B------:R-:W-:Y:S01]  /*3860*/  SHF.L.U32 R7, R3, R10, RZ ;  /* 0x0000000a03077219 */ /* 0x000fe200000006ff */
[----:B------:R2:W-:Y:S04]  /*3870*/  STS [UR6+0xf0], R9 ;  /* 0x0000f009ff007988 */ /* 0x0005e80008000806 */
[----:B------:R2:W-:Y:S04]  /*3880*/  STAS [R4.64], R10 ;  /* 0x0000000a04007dbd */ /* 0x0005e8000c0008ff */
[----:B------:R2:W-:Y:S04]  /*3890*/  ATOMS.OR RZ, [UR5+0x14], R8 ;  /* 0x00001408ffff798c */ /* 0x0005e8000b000005 */
[----:B------:R2:W-:Y:S04]  /*38a0*/  ATOMS.OR RZ, [UR5+0x18], R7 ;  /* 0x00001807ffff798c */ /* 0x0005e8000b000005 */
[----:B------:R2:W-:Y:S02]  /*38b0*/  ATOMS.XOR RZ, [UR5+0x10], R3 ;  /* 0x00001003ffff798c */ /* 0x0005e4000b800005 */
.L_x_60:
[----:B-1----:R-:W-:Y:S05]  /*38c0*/  BSYNC B0 ;  /* 0x0000000000007941 */ /* 0x002fea0003800000 */
.L_x_59:
[----:B------:R-:W-:Y:S05]  /*38d0*/  BRA.U UP1, `(.L_x_65) ;  /* 0x00000001016c7547 */ /* 0x000fea000b800000 */
[----:B------:R-:W-:-:S03]  /*38e0*/  UMOV UR4, 0xffffffff ;  /* 0xffffffff00047882 */ /* 0x000fc60000000000 */
[----:B------:R-:W-:Y:S05]  /*38f0*/  BRA.DIV UR4, `(.L_x_66) ;  /* 0x0000009a04a47947 */ /* 0x000fea000b800000 */
[----:B------:R-:W-:-:S13]  /*3900*/  ELECT P6, URZ, PT ;  /* 0x0000000000ff782f */ /* 0x000fda00038c0000 */
.L_x_162:
[----:B------:R-:W-:Y:S05]  /*3910*/  @!P6 BRA `(.L_x_65) ;  /* 0x00000000005ce947 */ /* 0x000fea0003800000 */
[----:B--2---:R-:W2:Y:S02]  /*3920*/  LDS R4, [UR5+0x10] ;  /* 0x00001005ff047984 */ /* 0x004ea40008000800 */
[----:B--2---:R-:W-:-:S04]  /*3930*/  SHF.L.U32 R4, R4, 0x1f, RZ ;  /* 0x0000001f04047819 */ /* 0x004fc800000006ff */
[----:B------:R-:W2:Y:S02]  /*3940*/  SYNCS.PHASECHK.TRANS64.TRYWAIT P0, [UR5+0x8], R4 ;  /* 0x00000804ff0075a7 */ /* 0x000ea40008001105 */
[----:B--2---:R-:W-:Y:S05]  /*3950*/  @P0 BRA `(.L_x_67) ;  /* 0x0000000000080947 */ /* 0x004fea0003800000 */
[----:B------:R-:W2:Y:S02]  /*3960*/  SYNCS.PHASECHK.TRANS64.TRYWAIT P0, [UR5+0x8], R4 ;  /* 0x00000804ff0075a7 */ /* 0x000ea40008001105 */
[----:B--2---:R-:W-:Y:S05]  /*3970*/  @!P0 BRA `(.L_x_68) ;  /* 0x0000009800a48947 */ /* 0x004fea0003800000 */
.L_x_67:
[----:B------:R-:W3:Y:S01]  /*3980*/  LDS R6, [UR6+0xf0] ;  /* 0x0000f006ff067984 */ /* 0x000ee20008000800 */
[----:B--2---:R-:W-:Y:S02]  /*3990*/  HFMA2 R3, -RZ, RZ, 0, 5.9604644775390625e-08 ;  /* 0x00000001ff037431 */ /* 0x004fe400000001ff */
[----:B------:R-:W-:Y:S01]  /*39a0*/  IMAD.MOV.U32 R4, RZ, RZ, 0xffff ;  /* 0x0000ffffff047424 */ /* 0x000fe200078e00ff */
[----:B------:R-:W-:Y:S01]  /*39b0*/  UPRMT UR4, UR8, 0x654, UR7 ;  /* 0x0000065408047896 */ /* 0x000fe20008000007 */
[----:B---3--:R-:W-:-:S03]  /*39c0*/  IMAD.SHL.U32 R5, R6, 0x20, RZ ;  /* 0x0000002006057824 */ /* 0x008fc600078e00ff */
[-C--:B------:R-:W-:Y:S02]  /*39d0*/  SHF.L.U32 R4, R4, R6.reuse, RZ ;  /* 0x0000000604047219 */ /* 0x080fe400000006ff */
[----:B------:R-:W-:Y:S01]  /*39e0*/  SHF.L.U32 R6, R3, R6, RZ ;  /* 0x0000000603067219 */ /* 0x000fe200000006ff */
[----:B------:R3:W-:Y:S04]  /*39f0*/  STS [UR6+0xf0], R5 ;  /* 0x0000f005ff007988 */ /* 0x0007e80008000806 */
[----:B------:R3:W-:Y:S04]  /*3a00*/  ATOMS.OR RZ, [UR5+0x14], R4 ;  /* 0x00001404ffff798c */ /* 0x0007e8000b000005 */
[----:B------:R3:W-:Y:S01]  /*3a10*/  ATOMS.OR RZ, [UR5+0x18], R6 ;  /* 0x00001806ffff798c */ /* 0x0007e2000b000005 */
[----:B------:R-:W-:Y:S03]  /*3a20*/  SYNCS.ARRIVE.TRANS64.RED.A1T0 RZ, [UR4], RZ ;  /* 0x000000ffffff79a7 */ /* 0x000fe60008100404 */
[----:B------:R3:W-:Y:S01]  /*3a30*/  ATOMS.XOR RZ, [UR5+0x10], R3 ;  /* 0x00001003ffff798c */ /* 0x0007e2000b800005 */
[----:B------:R-:W-:Y:S05]  /*3a40*/  BRA `(.L_x_65) ;  /* 0x0000000000107947 */ /* 0x000fea0003800000 */
.L_x_58:
[----:B------:R-:W-:Y:S02]  /*3a50*/  MOV R3, 0xffffffff ;  /* 0xffffffff00037802 */ /* 0x000fe40000000f00 */
[----:B------:R-:W-:-:S03]  /*3a60*/  MOV R4, 0x3a90 ;  /* 0x00003a9000047802 */ /* 0x000fc60000000f00 */
[----:B------:R2:W-:Y:S04]  /*3a70*/  STS [UR6+0xf0], R3 ;  /* 0x0000f003ff007988 */ /* 0x0005e80008000806 */
[----:B-12--5:R-:W-:Y:S05]  /*3a80*/  CALL.REL.NOINC `($__internal_1_$__cuda_sm10x_tcgen05_guardrail_trap_phase_invalid_during_alloc) ;  /* 0x000000a0004c7944 */ /* 0x026fea0003c00000 */
.L_x_65:
[----:B------:R-:W-:Y:S05]  /*3a90*/  WARPSYNC.ALL ;  /* 0x0000000000007948 */ /* 0x000fea0003800000 */
[----:B------:R-:W4:Y:S01]  /*3aa0*/  S2UR UR4, SR_CgaCtaId ;  /* 0x00000000000479c3 */ /* 0x000f220000008800 */
[----:B------:R-:W-:Y:S01]  /*3ab0*/  UMOV UR39, 0x400 ;  /* 0x0000040000277882 */ /* 0x000fe20000000000 */
[----:B------:R-:W-:-:S06]  /*3ac0*/  NOP ;  /* 0x0000000000007918 */ /* 0x000fcc0000000000 */
[----:B------:R-:W-:Y:S06]  /*3ad0*/  BAR.ARV 0x6, 0xa0 ;  /* 0x0182800000007b1d */ /* 0x000fec0000002000 */
[----:B------:R-:W1:Y:S01]  /*3ae0*/  LDCU UR8, c[0x0][0x38c] ;  /* 0x00007180ff0877ac */ /* 0x000e620008000800 */
[----:B------:R-:W-:Y:S02]  /*3af0*/  LOP3.LUT R2, R2, 0xffff, RZ, 0xc0, !PT ;  /* 0x0000ffff02027812 */ /* 0x000fe400078ec0ff */
[----:B--2---:R-:W-:Y:S01]  /*3b00*/  CS2R R8, SRZ ;  /* 0x0000000000087805 */ /* 0x004fe2000001ff00 */
[----:B------:R-:W-:Y:S01]  /*3b10*/  UISETP.NE.AND UP3, UPT, UR25, URZ, UPT ;  /* 0x000000ff1900728c */ /* 0x000fe2000bf65270 */
[----:B------:R-:W-:Y:S01]  /*3b20*/  UMOV UR30, URZ ;  /* 0x000000ff001e7c82 */ /* 0x000fe20008000000 */
[----:B------:R-:W-:Y:S01]  /*3b30*/  UMOV UR28, URZ ;  /* 0x000000ff001c7c82 */ /* 0x000fe20008000000 */
[----:B------:R-:W-:Y:S01]  /*3b40*/  IMAD.U32 R18, RZ, RZ, UR30 ;  /* 0x0000001eff127e24 */ /* 0x000fe2000f8e00ff */
[----:B------:R-:W-:Y:S01]  /*3b50*/  UMOV UR76, 0x1 ;  /* 0x00000001004c7882 */ /* 0x000fe20000000000 */
[----:B----4-:R-:W-:Y:S01]  /*3b60*/  ULEA UR39, UR4, UR39, 0x18 ;  /* 0x0000002704277291 */ /* 0x010fe2000f8ec0ff */
[----:B------:R-:W-:Y:S01]  /*3b70*/  IMAD.U32 R14, RZ, RZ, UR28 ;  /* 0x0000001cff0e7e24 */ /* 0x000fe2000f8e00ff */
[----:B------:R-:W-:Y:S01]  /*3b80*/  UMOV UR7, URZ ;  /* 0x000000ff00077c82 */ /* 0x000fe20008000000 */
[----:B------:R-:W-:Y:S01]  /*3b90*/  UMOV UR54, URZ ;  /* 0x000000ff00367c82 */ /* 0x000fe20008000000 */
[----:B------:R-:W-:-:S02]  /*3ba0*/  UIADD3 UR11, UPT, UPT, UR39, 0x31000, URZ ;  /* 0x00031000270b7890 */ /* 0x000fc4000fffe0ff */
[----:B------:R-:W-:Y:S02]  /*3bb0*/  UIADD3 UR6, UPT, UPT, UR39, 0x10800, URZ ;  /* 0x0001080027067890 */ /* 0x000fe4000fffe0ff */
[----:B-1----:R-:W-:Y:S01]  /*3bc0*/  UIADD3 UR8, UPT, UPT, UR8, 0xff, URZ ;  /* 0x000000ff08087890 */ /* 0x002fe2000fffe0ff */
[----:B---3--:R-:W1:Y:S01]  /*3bd0*/  LDS R3, [UR39+0xf0] ;  /* 0x0000f027ff037984 */ /* 0x008e620008000800 */
[----:B------:R-:W-:Y:S02]  /*3be0*/  UIADD3 UR5, UPT, UPT, UR39, 0x20800, URZ ;  /* 0x0002080027057890 */ /* 0x000fe4000fffe0ff */
[----:B------:R-:W-:Y:S02]  /*3bf0*/  USHF.R.S32.HI UR4, URZ, 0x1f, UR8 ;  /* 0x0000001fff047899 */ /* 0x000fe40008011408 */
[----:B------:R-:W-:Y:S02]  /*3c00*/  UIADD3 UR10, UPT, UPT, UR39, 0x30800, URZ ;  /* 0x00030800270a7890 */ /* 0x000fe4000fffe0ff */
[----:B------:R-:W-:-:S02]  /*3c10*/  ULEA.HI UR9, UR4, UR8, URZ, 0x8 ;  /* 0x0000000804097291 */ /* 0x000fc4000f8f40ff */
[----:B------:R-:W-:Y:S02]  /*3c20*/  USHF.R.U32.HI UR4, URZ, 0x4, UR11 ;  /* 0x00000004ff047899 */ /* 0x000fe4000801160b */
[----:B------:R-:W-:Y:S02]  /*3c30*/  USHF.R.U32.HI UR8, URZ, 0x4, UR6 ;  /* 0x00000004ff087899 */ /* 0x000fe40008011606 */
[----:B------:R-:W-:Y:S02]  /*3c40*/  ULOP3.LUT UR4, UR4, 0x3fff, URZ, 0xc0, !UPT ;  /* 0x00003fff04047892 */ /* 0x000fe4000f8ec0ff */
[----:B------:R-:W-:Y:S02]  /*3c50*/  USHF.R.S32.HI UR77, URZ, 0x8, UR9 ;  /* 0x00000008ff4d7899 */ /* 0x000fe40008011409 */
[----:B------:R-:W-:Y:S02]  /*3c60*/  USHF.R.U32.HI UR6, URZ, 0x4, UR5 ;  /* 0x00000004ff067899 */ /* 0x000fe40008011605 */
[----:B------:R-:W-:-:S02]  /*3c70*/  USHF.R.U32.HI UR5, URZ, 0x4, UR10 ;  /* 0x00000004ff057899 */ /* 0x000fc4000801160a */
[----:B------:R-:W-:Y:S02]  /*3c80*/  UIADD3 UR12, UPT, UPT, UR39, 0x90, URZ ;  /* 0x00000090270c7890 */ /* 0x000fe4000fffe0ff */
[----:B------:R-:W-:Y:S02]  /*3c90*/  ULOP3.LUT UR75, UR4, 0x10000, URZ, 0xfc, !UPT ;  /* 0x00010000044b7892 */ /* 0x000fe4000f8efcff */
[----:B------:R-:W-:Y:S02]  /*3ca0*/  UIADD3 UR4, UPT, UPT, UR77, -0x1, URZ ;  /* 0xffffffff4d047890 */ /* 0x000fe4000fffe0ff */
[----:B------:R-:W-:Y:S02]  /*3cb0*/  ULOP3.LUT UR8, UR8, 0x3fff, URZ, 0xc0, !UPT ;  /* 0x00003fff08087892 */ /* 0x000fe4000f8ec0ff */
[----:B------:R-:W-:Y:S02]  /*3cc0*/  ULOP3.LUT UR6, UR6, 0x3fff, URZ, 0xc0, !UPT ;  /* 0x00003fff06067892 */ /* 0x000fe4000f8ec0ff */
[----:B------:R-:W-:-:S02]  /*3cd0*/  ULOP3.LUT UR5, UR5, 0x3fff, URZ, 0xc0, !UPT ;  /* 0x00003fff05057892 */ /* 0x000fc4000f8ec0ff */
[----:B------:R-:W-:Y:S02]  /*3ce0*/  ULOP3.LUT UR72, UR8, 0x10000, URZ, 0xfc, !UPT ;  /* 0x0001000008487892 */ /* 0x000fe4000f8efcff */
[----:B------:R-:W-:Y:S02]  /*3cf0*/  ULOP3.LUT UR73, UR6, 0x10000, URZ, 0xfc, !UPT ;  /* 0x0001000006497892 */ /* 0x000fe4000f8efcff */
[----:B------:R-:W-:Y:S01]  /*3d00*/  ULOP3.LUT UR74, UR5, 0x10000, URZ, 0xfc, !UPT ;  /* 0x00010000054a7892 */ /* 0x000fe2000f8efcff */
[----:B------:R-:W-:Y:S01]  /*3d10*/  UMOV UR52, URZ ;  /* 0x000000ff00347c82 */ /* 0x000fe20008000000 */
[----:B-1----:R-:W-:Y:S01]  /*3d20*/  R2UR UR35, R3 ;  /* 0x00000000032372ca */ /* 0x002fe200000e0000 */
[----:B------:R-:W-:Y:S01]  /*3d30*/  IMAD.U32 R3, RZ, RZ, UR12 ;  /* 0x0000000cff037e24 */ /* 0x000fe2000f8e00ff */
[----:B------:R-:W-:Y:S01]  /*3d40*/  UMOV UR50, URZ ;  /* 0x000000ff00327c82 */ /* 0x000fe20008000000 */
[----:B------:R-:W-:Y:S01]  /*3d50*/  IMAD.U32 R3, RZ, RZ, UR4 ;  /* 0x00000004ff037e24 */ /* 0x000fe2000f8e00ff */
[----:B------:R-:W-:Y:S01]  /*3d60*/  UMOV UR48, URZ ;  /* 0x000000ff00307c82 */ /* 0x000fe20008000000 */
[----:B------:R-:W-:Y:S01]  /*3d70*/  IMAD.MOV.U32 R3, RZ, RZ, RZ ;  /* 0x000000ffff037224 */ /* 0x000fe200078e00ff */
[----:B------:R-:W-:Y:S01]  /*3d80*/  UMOV UR46, URZ ;  /* 0x000000ff002e7c82 */ /* 0x000fe20008000000 */
[----:B------:R-:W-:Y:S01]  /*3d90*/  UMOV UR44, URZ ;  /* 0x000000ff002c7c82 */ /* 0x000fe20008000000 */
[----:B------:R-:W-:Y:S01]  /*3da0*/  UMOV UR42, URZ ;  /* 0x000000ff002a7c82 */ /* 0x000fe20008000000 */
[----:B------:R-:W-:-:S04]  /*3db0*/  UMOV UR40, URZ ;  /* 0x000000ff00287c82 */ /* 0x000fc80008000000 */
[----:B------:R-:W-:Y:S02]  /*3dc0*/  UIADD3 UR70, UPT, UPT, UR35, 0x1c0, URZ ;  /* 0x000001c023467890 */ /* 0x000fe4000fffe0ff */
[----:B------:R-:W-:Y:S02]  /*3dd0*/  UIADD3 UR65, UPT, UPT, UR35, -0x7ffffe38, URZ ;  /* 0x800001c823417890 */ /* 0x000fe4000fffe0ff */
[----:B------:R-:W-:Y:S02]  /*3de0*/  UIADD3 UR58, UPT, UPT, UR35, -0x7ffffe3c, URZ ;  /* 0x800001c4233a7890 */ /* 0x000fe4000fffe0ff */
[----:B------:R-:W-:Y:S02]  /*3df0*/  UIADD3 UR71, UPT, UPT, UR35, 0x1c8, URZ ;  /* 0x000001c823477890 */ /* 0x000fe4000fffe0ff */
[----:B------:R-:W-:Y:S02]  /*3e00*/  UIADD3 UR66, UPT, UPT, UR35, 0x400001c0, URZ ;  /* 0x400001c023427890 */ /* 0x000fe4000fffe0ff */
[----:B------:R-:W-:-:S02]  /*3e10*/  UIADD3 UR67, UPT, UPT, UR35, 0x400001c8, URZ ;  /* 0x400001c823437890 */ /* 0x000fc4000fffe0ff */
[----:B------:R-:W-:Y:S02]  /*3e20*/  UIADD3 UR64, UPT, UPT, UR35, -0x7ffffe40, URZ ;  /* 0x800001c023407890 */ /* 0x000fe4000fffe0ff */
[----:B------:R-:W-:Y:S02]  /*3e30*/  UIADD3 UR62, UPT, UPT, UR35, -0x3ffffe40, URZ ;  /* 0xc00001c0233e7890 */ /* 0x000fe4000fffe0ff */
[----:B------:R-:W-:Y:S02]  /*3e40*/  UIADD3 UR63, UPT, UPT, UR35, -0x3ffffe38, URZ ;  /* 0xc00001c8233f7890 */ /* 0x000fe4000fffe0ff */
[----:B------:R-:W-:Y:S02]  /*3e50*/  UIADD3 UR68, UPT, UPT, UR35, 0x1c4, URZ ;  /* 0x000001c423447890 */ /* 0x000fe4000fffe0ff */
[----:B------:R-:W-:Y:S02]  /*3e60*/  UIADD3 UR69, UPT, UPT, UR35, 0x1d0, URZ ;  /* 0x000001d023457890 */ /* 0x000fe4000fffe0ff */
[----:B------:R-:W-:-:S02]  /*3e70*/  UIADD3 UR60, UPT, UPT, UR35, 0x400001c4, URZ ;  /* 0x400001c4233c7890 */ /* 0x000fc4000fffe0ff */
[----:B------:R-:W-:Y:S02]  /*3e80*/  UIADD3 UR61, UPT, UPT, UR35, 0x400001d0, URZ ;  /* 0x400001d0233d7890 */ /* 0x000fe4000fffe0ff */
[----:B------:R-:W-:Y:S02]  /*3e90*/  UIADD3 UR59, UPT, UPT, UR35, -0x7ffffe30, URZ ;  /* 0x800001d0233b7890 */ /* 0x000fe4000fffe0ff */
[----:B------:R-:W-:Y:S02]  /*3ea0*/  UIADD3 UR56, UPT, UPT, UR35, -0x3ffffe3c, URZ ;  /* 0xc00001c423387890 */ /* 0x000fe4000fffe0ff */
[----:B------:R-:W-:Y:S02]  /*3eb0*/  UIADD3 UR57, UPT, UPT, UR35, -0x3ffffe30, URZ ;  /* 0xc00001d023397890 */ /* 0x000fe4000fffe0ff */
[----:B------:R-:W-:Y:S02]  /*3ec0*/  USHF.R.U32.HI UR13, URZ, 0x11, UR70 ;  /* 0x00000011ff0d7899 */ /* 0x000fe40008011646 */
[----:B------:R-:W-:-:S02]  /*3ed0*/  USHF.R.U32.HI UR8, URZ, 0x1a, UR65 ;  /* 0x0000001aff087899 */ /* 0x000fc40008011641 */
[----:B------:R-:W-:Y:S02]  /*3ee0*/  USHF.R.U32.HI UR20, URZ, 0x11, UR58 ;  /* 0x00000011ff147899 */ /* 0x000fe4000801163a */
[----:B------:R-:W-:Y:S02]  /*3ef0*/  USHF.R.U32.HI UR12, URZ, 0x1a, UR71 ;  /* 0x0000001aff0c7899 */ /* 0x000fe40008011647 */
[----:B------:R-:W-:Y:S02]  /*3f00*/  USHF.R.U32.HI UR11, URZ, 0x11, UR66 ;  /* 0x00000011ff0b7899 */ /* 0x000fe40008011642 */
[----:B------:R-:W-:Y:S02]  /*3f10*/  USHF.R.U32.HI UR10, URZ, 0x1a, UR67 ;  /* 0x0000001aff0a7899 */ /* 0x000fe40008011643 */
        /* <DEDUP_REMOVED lines=10> */
[----:B------:R-:W-:Y:S02]  /*3fc0*/  ULOP3.LUT UR27, UR13, 0x6000, URZ, 0xc0, !UPT ;  /* 0x000060000d1b7892 */ /* 0x000fe4000f8ec0ff */
[----:B------:R-:W-:Y:S02]  /*3fd0*/  ULOP3.LUT UR19, UR8, 0x30, URZ, 0xc0, !UPT ;  /* 0x0000003008137892 */ /* 0x000fe4000f8ec0ff */
[----:B------:R-:W-:Y:S02]  /*3fe0*/  ULOP3.LUT UR13, UR12, 0x30, URZ, 0xc0, !UPT ;  /* 0x000000300c0d7892 */ /* 0x000fe4000f8ec0ff */
[----:B------:R-:W-:-:S02]  /*3ff0*/  ULOP3.LUT UR25, UR11, 0x6000, URZ, 0xc0, !UPT ;  /* 0x000060000b197892 */ /* 0x000fc4000f8ec0ff */
[----:B------:R-:W-:Y:S02]  /*4000*/  ULOP3.LUT UR23, UR10, 0x30, URZ, 0xc0, !UPT ;  /* 0x000000300a177892 */ /* 0x000fe4000f8ec0ff */
[----:B------:R-:W-:Y:S02]  /*4010*/  ULOP3.LUT UR21, UR9, 0x6000, URZ, 0xc0, !UPT ;  /* 0x0000600009157892 */ /* 0x000fe4000f8ec0ff */
[----:B------:R-:W-:Y:S02]  /*4020*/  ULOP3.LUT UR17, UR6, 0x6000, URZ, 0xc0, !UPT ;  /* 0x0000600006117892 */ /* 0x000fe4000f8ec0ff */
[----:B------:R-:W-:Y:S02]  /*4030*/  ULOP3.LUT UR15, UR5, 0x30, URZ, 0xc0, !UPT ;  /* 0x00000030050f7892 */ /* 0x000fe4000f8ec0ff */
[----:B------:R-:W-:Y:S02]  /*4040*/  ULOP3.LUT UR8, UR4, 0x6000, URZ, 0xc0, !UPT ;  /* 0x0000600004087892 */ /* 0x000fe4000f8ec0ff */
[----:B------:R-:W-:-:S02]  /*4050*/  ULOP3.LUT UR6, UR14, 0x30, URZ, 0xc0, !UPT ;  /* 0x000000300e067892 */ /* 0x000fc4000f8ec0ff */
[----:B------:R-:W-:Y:S02]  /*4060*/  ULOP3.LUT UR5, UR16, 0x6000, URZ, 0xc0, !UPT ;  /* 0x0000600010057892 */ /* 0x000fe4000f8ec0ff */
[----:B------:R-:W-:Y:S02]  /*4070*/  ULOP3.LUT UR4, UR18, 0x30, URZ, 0xc0, !UPT ;  /* 0x0000003012047892 */ /* 0x000fe4000f8ec0ff */
[----:B------:R-:W-:Y:S01]  /*4080*/  ULOP3.LUT UR12, UR20, 0x6000, URZ, 0xc0, !UPT ;  /* 0x00006000140c7892 */ /* 0x000fe2000f8ec0ff */
[----:B------:R-:W-:Y:S01]  /*4090*/  R2UR UR20, R2 ;  /* 0x00000000021472ca */ /* 0x000fe200000e0000 */
[----:B------:R-:W-:Y:S02]  /*40a0*/  ULOP3.LUT UR11, UR22, 0x30, URZ, 0xc0, !UPT ;  /* 0x00000030160b7892 */ /* 0x000fe4000f8ec0ff */
[----:B------:R-:W-:Y:S02]  /*40b0*/  ULOP3.LUT UR10, UR24, 0x6000, URZ, 0xc0, !UPT ;  /* 0x00006000180a7892 */ /* 0x000fe4000f8ec0ff */
[----:B------:R-:W-:-:S02]  /*40c0*/  ULOP3.LUT UR9, UR26, 0x30, URZ, 0xc0, !UPT ;  /* 0x000000301a097892 */ /* 0x000fc4000f8ec0ff */
[----:B------:R-:W-:Y:S02]  /*40d0*/  ULOP3.LUT UR27, UR27, 0x10c0, URZ, 0xfc, !UPT ;  /* 0x000010c01b1b7892 */ /* 0x000fe4000f8efcff */
[----:B------:R-:W-:Y:S02]  /*40e0*/  ULOP3.LUT UR13, UR13, 0x480, URZ, 0xfc, !UPT ;  /* 0x000004800d0d7892 */ /* 0x000fe4000f8efcff */
[----:B------:R-:W-:Y:S02]  /*40f0*/  ULOP3.LUT UR25, UR25, 0x10c0, URZ, 0xfc, !UPT ;  /* 0x000010c019197892 */ /* 0x000fe4000f8efcff */
[----:B------:R-:W-:Y:S01]  /*4100*/  ULOP3.LUT UR14, UR23, 0x480, URZ, 0xfc, !UPT ;  /* 0x00000480170e7892 */ /* 0x000fe2000f8efcff */
[----:B------:R-:W-:Y:S01]  /*4110*/  MOV R10, UR20 ;  /* 0x00000014000a7c02 */ /* 0x000fe20008000f00 */
        /* <DEDUP_REMOVED lines=12> */
[----:B------:R-:W-:Y:S02]  /*41e0*/  UPRMT UR27, UR13, 0x5410, UR27 ;  /* 0x000054100d1b7896 */ /* 0x000fe4000800001b */
[----:B------:R-:W-:-:S02]  /*41f0*/  UPRMT UR25, UR14, 0x5410, UR25 ;  /* 0x000054100e197896 */ /* 0x000fc40008000019 */
[----:B------:R-:W-:Y:S02]  /*4200*/  UPRMT UR19, UR19, 0x5410, UR21 ;  /* 0x0000541013137896 */ /* 0x000fe40008000015 */
[----:B------:R-:W-:Y:S01]  /*4210*/  UPRMT UR17, UR15, 0x5410, UR17 ;  /* 0x000054100f117896 */ /* 0x000fe20008000011 */
[----:B------:R-:W-:Y:S01]  /*4220*/  MOV R27, UR27 ;  /* 0x0000001b001b7c02 */ /* 0x000fe20008000f00 */
        /* <DEDUP_REMOVED lines=8> */
[----:B------:R-:W-:Y:S01]  /*42b0*/  UMOV UR26, URZ ;  /* 0x000000ff001a7c82 */ /* 0x000fe20008000000 */
[----:B------:R-:W-:Y:S01]  /*42c0*/  UMOV UR24, URZ ;  /* 0x000000ff00187c82 */ /* 0x000fe20008000000 */
[----:B------:R-:W-:Y:S01]  /*42d0*/  UMOV UR18, URZ ;  /* 0x000000ff00127c82 */ /* 0x000fe20008000000 */
[----:B------:R-:W-:Y:S01]  /*42e0*/  UMOV UR16, URZ ;  /* 0x000000ff00107c82 */ /* 0x000fe20008000000 */
[----:B------:R-:W-:Y:S01]  /*42f0*/  UMOV UR4, URZ ;  /* 0x000000ff00047c82 */ /* 0x000fe20008000000 */
[----:B------:R-:W-:Y:S01]  /*4300*/  UMOV UR22, URZ ;  /* 0x000000ff00167c82 */ /* 0x000fe20008000000 */
[----:B------:R-:W-:Y:S01]  /*4310*/  IMAD.U32 R26, RZ, RZ, UR26 ;  /* 0x0000001aff1a7e24 */ /* 0x000fe2000f8e00ff */
[----:B------:R-:W-:Y:S01]  /*4320*/  MOV R17, UR5 ;  /* 0x0000000500117c02 */ /* 0x000fe20008000f00 */
[----:B------:R-:W-:Y:S01]  /*4330*/  IMAD.U32 R24, RZ, RZ, UR24 ;  /* 0x00000018ff187e24 */ /* 0x000fe2000f8e00ff */
[----:B------:R-:W-:Y:S01]  /*4340*/  MOV R15, UR29 ;  /* 0x0000001d000f7c02 */ /* 0x000fe20008000f00 */
[----:B------:R-:W-:Y:S01]  /*4350*/  IMAD.U32 R22, RZ, RZ, UR18 ;  /* 0x00000012ff167e24 */ /* 0x000fe2000f8e00ff */
[----:B------:R-:W-:Y:S01]  /*4360*/  MOV R13, UR23 ;  /* 0x00000017000d7c02 */ /* 0x000fe20008000f00 */
[----:B------:R-:W-:Y:S01]  /*4370*/  IMAD.U32 R20, RZ, RZ, UR16 ;  /* 0x00000010ff147e24 */ /* 0x000fe2000f8e00ff */
[----:B------:R-:W-:Y:S01]  /*4380*/  UMOV UR55, UR27 ;  /* 0x0000001b00377c82 */ /* 0x000fe20008000000 */
[----:B------:R-:W-:Y:S01]  /*4390*/  IMAD.U32 R16, RZ, RZ, UR4 ;  /* 0x00000004ff107e24 */ /* 0x000fe2000f8e00ff */
[----:B------:R-:W-:Y:S01]  /*43a0*/  UMOV UR53, UR25 ;  /* 0x0000001900357c82 */ /* 0x000fe20008000000 */
[----:B------:R-:W-:Y:S01]  /*43b0*/  IMAD.U32 R12, RZ, RZ, UR22 ;  /* 0x00000016ff0c7e24 */ /* 0x000fe2000f8e00ff */
[----:B------:R-:W-:Y:S01]  /*43c0*/  UMOV UR51, UR19 ;  /* 0x0000001300337c82 */ /* 0x000fe20008000000 */
[----:B------:R-:W-:Y:S01]  /*43d0*/  UMOV UR49, UR17 ;  /* 0x0000001100317c82 */ /* 0x000fe20008000000 */
[----:B------:R-:W-:Y:S01]  /*43e0*/  UMOV UR47, UR31 ;  /* 0x0000001f002f7c82 */ /* 0x000fe20008000000 */
[----:B------:R-:W-:Y:S01]  /*43f0*/  UMOV UR45, UR5 ;  /* 0x00000005002d7c82 */ /* 0x000fe20008000000 */
[----:B------:R-:W-:Y:S01]  /*4400*/  UMOV UR43, UR29 ;  /* 0x0000001d002b7c82 */ /* 0x000fe20008000000 */
[----:B------:R-:W-:-:S05]  /*4410*/  UMOV UR41, UR23 ;  /* 0x0000001700297c82 */ /* 0x000fca0008000000 */
.L_x_79:
[C---:B------:R-:W-:Y:S02]  /*4420*/  LEA R2, R9.reuse, UR39, 0x3 ;  /* 0x0000002709027c11 */ /* 0x040fe4000f8e18ff */
[----:B------:R-:W-:Y:S02]  /*4430*/  SHF.L.U32 R5, R8, 0x1f, RZ ;  /* 0x0000001f08057819 */ /* 0x000fe400000006ff */
[----:B------:R-:W-:Y:S02]  /*4440*/  LEA R4, R9, UR39, 0x4 ;  /* 0x0000002709047c11 */ /* 0x000fe4000f8e20ff */
[----:B-1----:R-:W1:Y:S02]  /*4450*/  SYNCS.PHASECHK.TRANS64.TRYWAIT P0, [R2+URZ+0x70], R5 ;  /* 0x00007005020075a7 */ /* 0x002e6400080011ff */
[----:B-1----:R-:W-:Y:S05]  /*4460*/  @!P0 BRA `(.L_x_69) ;  /* 0x0000009000008947 */ /* 0x002fea0003800000 */
.L_x_163:
[----:B-1----:R-:W1:Y:S01]  /*4470*/  LDS.128 R4, [R4+0xd0] ;  /* 0x0000d00004047984 */ /* 0x002e620000000c00 */
[----:B------:R-:W-:Y:S02]  /*4480*/  VIADD R2, R2, 0x80 ;  /* 0x0000008002027836 */ /* 0x000fe40000000000 */
[----:B------:R-:W-:Y:S01]  /*4490*/  VIADD R9, R9, 0x1 ;  /* 0x0000000109097836 */ /* 0x000fe20000000000 */
[----:B------:R-:W-:Y:S01]  /*44a0*/  @!PT LDS RZ, [RZ] ;  /* 0x00000000fffff984 */ /* 0x000fe20000000800 */
[----:B------:R-:W-:Y:S01]  /*44b0*/  @!PT LDS RZ, [RZ] ;  /* 0x00000000fffff984 */ /* 0x000fe20000000800 */
[----:B------:R-:W-:Y:S01]  /*44c0*/  @!PT LDS RZ, [RZ] ;  /* 0x00000000fffff984 */ /* 0x000fe20000000800 */
[----:B------:R-:W-:Y:S01]  /*44d0*/  @!PT LDS RZ, [RZ] ;  /* 0x00000000fffff984 */ /* 0x000fe20000000800 */
[----:B------:R2:W-:Y:S06]  /*44e0*/  MEMBAR.ALL.CTA ;  /* 0x0000000000007992 */ /* 0x0005ec0000008000 */
[----:B--2---:R-:W2:Y:S01]  /*44f0*/  FENCE.VIEW.ASYNC.S ;  /* 0x00000000000073c6 */ /* 0x004ea20000000000 */
[----:B------:R-:W-:-:S04]  /*4500*/  PRMT R2, RZ, 0x654, R2 ;  /* 0x00000654ff027816 */ /* 0x000fc80000000002 */
[----:B--2---:R2:W-:Y:S01]  /*4510*/  SYNCS.ARRIVE.TRANS64.RED.A1T0 RZ, [R2+URZ], RZ ;  /* 0x000000ff02ff79a7 */ /* 0x0045e200081004ff */
[----:B-1----:R-:W-:Y:S01]  /*4520*/  LOP3.LUT P2, RZ, R6, 0x1, RZ, 0xc0, !PT ;  /* 0x0000000106ff7812 */ /* 0x002fe2000784c0ff */
[----:B--2---:R-:W-:-:S12]  /*4530*/  BRA.U UP3, `(.L_x_70) ;  /* 0x0000000d03507547 */ /* 0x004fd8000b800000 */
[----:B------:R-:W1:Y:S01]  /*4540*/  LDCU UR4, c[0x0][0x38c] ;  /* 0x00007180ff0477ac */ /* 0x000e620008000800 */
[----:B------:R-:W-:Y:S01]  /*4550*/  ULOP3.LUT UR34, UR76, 0x1, URZ, 0x3c, !UPT ;  /* 0x000000014c227892 */ /* 0x000fe2000f8e3cff */
[----:B------:R-:W-:Y:S01]  /*4560*/  UMOV UR11, URZ ;  /* 0x000000ff000b7c82 */ /* 0x000fe20008000000 */
[----:B------:R-:W-:Y:S02]  /*4570*/  UMOV UR6, 0x1 ;  /* 0x0000000100067882 */ /* 0x000fe40000000000 */
[----:B------:R-:W-:Y:S01]  /*4580*/  UIMAD UR34, UR34, 0xc0, UR35 ;  /* 0x000000c0222278a4 */ /* 0x000fe2000f8e0223 */
[----:B------:R-:W-:Y:S01]  /*4590*/  UMOV UR37, UR7 ;  /* 0x0000000700257c82 */ /* 0x000fe20008000000 */
[----:B------:R-:W-:Y:S01]  /*45a0*/  UMOV UR36, UR77 ;  /* 0x0000004d00247c82 */ /* 0x000fe20008000000 */
[----:B-1----:R-:W-:-:S09]  /*45b0*/  UISETP.GE.AND UP0, UPT, UR4, 0x1, UPT ;  /* 0x000000010400788c */ /* 0x002fd2000bf06270 */
[----:B------:R-:W-:Y:S05]  /*45c0*/  BRA.U !UP0, `(.L_x_71) ;  /* 0x0000000508b07547 */ /* 0x000fea000b800000 */
[----:B------:R-:W-:Y:S01]  /*45d0*/  ULEA UR18, UR7, UR39, 0x3 ;  /* 0x0000002707127291 */ /* 0x000fe2000f8e18ff */
[----:B------:R-:W-:-:S08]  /*45e0*/  SHF.L.U32 R5, R3, 0x1f, RZ ;  /* 0x0000001f03057819 */ /* 0x000fd000000006ff */
[----:B------:R-:W1:Y:S02]  /*45f0*/  SYNCS.PHASECHK.TRANS64.TRYWAIT P0, [UR18], R5 ;  /* 0x00000005ff0075a7 */ /* 0x000e640008001112 */
[----:B-1----:R-:W-:Y:S05]  /*4600*/  @P0 BRA `(.L_x_72) ;  /* 0x0000000000080947 */ /* 0x002fea0003800000 */
[----:B------:R-:W1:Y:S02]  /*4610*/  SYNCS.PHASECHK.TRANS64.TRYWAIT P0, [UR18], R5 ;  /* 0x00000005ff0075a7 */ /* 0x000e640008001112 */
[----:B-1----:R-:W-:Y:S05]  /*4620*/  @!P0 BRA `(.L_x_73) ;  /* 0x0000008c00a48947 */ /* 0x002fea0003800000 */
.L_x_72:
[----:B------:R-:W-:Y:S01]  /*4630*/  UIADD3 UR37, UPT, UPT, UR7, 0x1, URZ ;  /* 0x0000000107257890 */ /* 0x000fe2000fffe0ff */
[----:B-1----:R-:W-:Y:S01]  /*4640*/  IMAD.U32 R2, RZ, RZ, UR76 ;  /* 0x0000004cff027e24 */ /* 0x002fe2000f8e00ff */
[----:B------:R-:W-:Y:S02]  /*4650*/  UISETP.GE.U32.AND UP1, UPT, UR4, 0x101, UPT ;  /* 0x000001010400788c */ /* 0x000fe4000bf26070 */
[----:B------:R-:W-:Y:S02]  /*4660*/  UISETP.NE.AND UP0, UPT, UR37, 0x2, UPT ;  /* 0x000000022500788c */ /* 0x000fe4000bf05270 */
[----:B------:R-:W-:Y:S01]  /*4670*/  ULEA UR8, UR7, UR74, 0x6 ;  /* 0x0000004a07087291 */ /* 0x000fe2000f8e30ff */
[----:B------:R-:W-:Y:S01]  /*4680*/  SHF.L.U32 R5, R2, 0x1f, RZ ;  /* 0x0000001f02057819 */ /* 0x000fe200000006ff */
[----:B------:R-:W-:Y:S01]  /*4690*/  USEL UR4, URZ, 0x1, UP0 ;  /* 0x00000001ff047887 */ /* 0x000fe20008000000 */
[----:B------:R-:W-:Y:S01]  /*46a0*/  PLOP3.LUT P1, PT, PT, PT, UP1, 0x80, 0x8 ;  /* 0x000000000008781c */ /* 0x000fe20003f2f018 */
[----:B------:R-:W-:-:S02]  /*46b0*/  USEL UR37, UR37, URZ, UP0 ;  /* 0x000000ff25257287 */ /* 0x000fc40008000000 */
[----:B------:R-:W-:Y:S02]  /*46c0*/  UIADD3 UR16, UPT, UPT, UR8, 0x20, URZ ;  /* 0x0000002008107890 */ /* 0x000fe4000fffe0ff */
[----:B------:R-:W-:Y:S01]  /*46d0*/  LOP3.LUT R3, R3, UR4, RZ, 0x3c, !PT ;  /* 0x0000000403037c12 */ /* 0x000fe2000f8e3cff */
[----:B------:R-:W-:Y:S02]  /*46e0*/  @UP1 ULEA UR5, UR37, UR39, 0x3 ;  /* 0x0000002725051291 */ /* 0x000fe4000f8e18ff */
[----:B------:R-:W-:Y:S01]  /*46f0*/  ULEA UR4, UR7, UR75, 0x7 ;  /* 0x0000004b07047291 */ /* 0x000fe2000f8e38ff */
[----:B------:R-:W-:Y:S01]  /*4700*/  UMOV UR9, 0x4008 ;  /* 0x0000400800097882 */ /* 0x000fe20000000000 */
[----:B------:R-:W-:Y:S02]  /*4710*/  UMOV UR17, 0x4008 ;  /* 0x0000400800117882 */ /* 0x000fe40000000000 */
[----:B------:R-:W-:Y:S01]  /*4720*/  UIADD3 UR10, UPT, UPT, UR4, 0x20, URZ ;  /* 0x00000020040a7890 */ /* 0x000fe2000fffe0ff */
[----:B------:R-:W-:Y:S01]  /*4730*/  @P1 SHF.L.U32 R4, R3, 0x1f, RZ ;  /* 0x0000001f03041819 */ /* 0x000fe200000006ff */
[----:B------:R-:W-:-:S02]  /*4740*/  UIADD3 UR12, UPT, UPT, UR4, 0x40, URZ ;  /* 0x00000040040c7890 */ /* 0x000fc4000fffe0ff */
[----:B------:R-:W-:Y:S01]  /*4750*/  UIADD3 UR14, UPT, UPT, UR4, 0x60, URZ ;  /* 0x00000060040e7890 */ /* 0x000fe2000fffe0ff */
[----:B------:R-:W1:Y:S01]  /*4760*/  @P1 SYNCS.PHASECHK.TRANS64.TRYWAIT P0, [UR5], R4 ;  /* 0x00000004ff0015a7 */ /* 0x000e620008001105 */
[----:B------:R-:W-:Y:S01]  /*4770*/  UMOV UR5, 0x4008 ;  /* 0x0000400800057882 */ /* 0x000fe20000000000 */
[----:B------:R2:W-:Y:S01]  /*4780*/  UTCCP.T.S.2CTA.4x32dp128bit tmem[UR35+0x1c0], gdesc[UR8] ;  /* 0x0001c008230079e7 */ /* 0x0005e20009300000 */
[----:B------:R-:W-:Y:S01]  /*4790*/  UMOV UR11, 0x4008 ;  /* 0x00004008000b7882 */ /* 0x000fe20000000000 */
[----:B------:R2:W-:Y:S01]  /*47a0*/  UTCCP.T.S.2CTA.4x32dp128bit tmem[UR35+0x1c4], gdesc[UR16] ;  /* 0x0001c410230079e7 */ /* 0x0005e20009300000 */
[----:B------:R-:W-:Y:S01]  /*47b0*/  UMOV UR13, 0x4008 ;  /* 0x00004008000d7882 */ /* 0x000fe20000000000 */
[----:B------:R2:W-:Y:S01]  /*47c0*/  UTCCP.T.S.2CTA.4x32dp128bit tmem[UR35+0x1c8], gdesc[UR4] ;  /* 0x0001c804230079e7 */ /* 0x0005e20009300000 */
[----:B------:R-:W-:Y:S01]  /*47d0*/  UMOV UR15, 0x4008 ;  /* 0x00004008000f7882 */ /* 0x000fe20000000000 */
[----:B------:R2:W-:Y:S01]  /*47e0*/  UTCCP.T.S.2CTA.4x32dp128bit tmem[UR35+0x1cc], gdesc[UR10] ;  /* 0x0001cc0a230079e7 */ /* 0x0005e20009300000 */
[----:B------:R2:W-:Y:S01]  /*47f0*/  UTCCP.T.S.2CTA.4x32dp128bit tmem[UR35+0x1d0], gdesc[UR12] ;  /* 0x0001d00c230079e7 */ /* 0x0005e20009300000 */
[----:B------:R2:W-:Y:S01]  /*4800*/  UTCCP.T.S.2CTA.4x32dp128bit tmem[UR35+0x1d4], gdesc[UR14] ;  /* 0x0001d40e230079e7 */ /* 0x0005e20009300000 */
[----:B------:R-:W-:Y:S01]  /*4810*/  UMOV UR6, 0x1 ;  /* 0x0000000100067882 */ /* 0x000fe20000000000 */
[----:B------:R-:W3:Y:S01]  /*4820*/  SYNCS.PHASECHK.TRANS64.TRYWAIT P3, [UR39+0x98], R5 ;  /* 0x00009805ff0075a7 */ /* 0x000ee20008061127 */
[----:B-1----:R-:W-:Y:S01]  /*4830*/  @P1 VOTEU.ANY UP0, P0 ;  /* 0x0000000000ff1886 */ /* 0x002fe20000000100 */
[----:B------:R-:W-:Y:S01]  /*4840*/  @UP1 USEL UR6, URZ, 0x1, !UP0 ;  /* 0x00000001ff061887 */ /* 0x000fe2000c000000 */
[----:B--23--:R-:W-:Y:S11]  /*4850*/  @!P3 BRA `(.L_x_74) ;  /* 0x0000008c0030b947 */ /* 0x00cff60003800000 */
.L_x_166:
[----:B-1----:R-:W-:Y:S01]  /*4860*/  MOV.SPILL R5, UR41 ;  /* 0x0000002900057c02 */ /* 0x002fe20009000f00 */
[----:B------:R-:W-:Y:S01]  /*4870*/  ULEA UR4, UR7, UR72, 0xb ;  /* 0x0000004807047291 */ /* 0x000fe2000f8e58ff */
[----:B------:R-:W-:Y:S01]  /*4880*/  MOV.SPILL R4, UR40 ;  /* 0x0000002800047c02 */ /* 0x000fe20009000f00 */
[----:B------:R-:W-:Y:S01]  /*4890*/  ULEA UR8, UR7, UR73, 0xb ;  /* 0x0000004907087291 */ /* 0x000fe2000f8e58ff */
[----:B------:R-:W-:Y:S01]  /*48a0*/  R2UR UR40, R26 ;  /* 0x000000001a2872ca */ /* 0x000fe200000e0000 */
[----:B------:R-:W-:Y:S01]  /*48b0*/  UIADD3 UR32, UPT, UPT, UR18, 0x10, URZ ;  /* 0x0000001012207890 */ /* 0x000fe2000fffe0ff */
[----:B------:R-:W-:Y:S01]  /*48c0*/  R2UR UR41, R27 ;  /* 0x000000001b2972ca */ /* 0x000fe200000e0000 */
[----:B------:R-:W-:Y:S01]  /*48d0*/  UIADD3 UR18, UPT, UPT, UR8, 0x2, URZ ;  /* 0x0000000208127890 */ /* 0x000fe2000fffe0ff */
[----:B------:R-:W-:Y:S01]  /*48e0*/  MOV.SPILL R2, UR39 ;  /* 0x0000002700027c02 */ /* 0x000fe20009000f00 */
[----:B------:R-:W-:Y:S01]  /*48f0*/  UIADD3 UR14, UPT, UPT, UR4, 0x2, URZ ;  /* 0x00000002040e7890 */ /* 0x000fe2000fffe0ff */
[----:B------:R-:W-:Y:S01]  /*4900*/  R2UR UR38, R24 ;  /* 0x00000000182672ca */ /* 0x000fe200000e0000 */
[----:B------:R-:W-:Y:S01]  /*4910*/  UMOV UR9, 0x40004040 ;  /* 0x4000404000097882 */ /* 0x000fe20000000000 */
[----:B------:R-:W-:Y:S01]  /*4920*/  R2UR UR39, R25 ;  /* 0x00000000192772ca */ /* 0x000fe200000e0000 */
[----:B------:R-:W-:Y:S01]  /*4930*/  UMOV UR5, 0x40004040 ;  /* 0x4000404000057882 */ /* 0x000fe20000000000 */
[----:B------:R-:W-:Y:S01]  /*4940*/  UMOV UR19, 0x40004040 ;  /* 0x4000404000137882 */ /* 0x000fe20000000000 */
[----:B------:R-:W-:Y:S01]  /*4950*/  UMOV UR15, 0x40004040 ;  /* 0x40004040000f7882 */ /* 0x000fe20000000000 */
[----:B------:R-:W-:-:S02]  /*4960*/  UIADD3 UR12, UPT, UPT, UR8, 0x4, URZ ;  /* 0x00000004080c7890 */ /* 0x000fc4000fffe0ff */
[----:B------:R-:W-:Y:S01]  /*4970*/  UIADD3 UR10, UPT, UPT, UR4, 0x4, URZ ;  /* 0x00000004040a7890 */ /* 0x000fe2000fffe0ff */
[----:B------:R1:W-:Y:S01]  /*4980*/  UTCQMMA.2CTA gdesc[UR4], gdesc[UR8], tmem[UR34], tmem[UR40], idesc[UR41], tmem[UR70], !UPT ;  /* 0x0046280804007dea */ /* 0x0003e2000fa00322 */
[----:B------:R-:W-:Y:S01]  /*4990*/  UMOV UR13, 0x40004040 ;  /* 0x40004040000d7882 */ /* 0x000fe20000000000 */
[----:B------:R-:W-:Y:S01]  /*49a0*/  UMOV UR11, 0x40004040 ;  /* 0x40004040000b7882 */ /* 0x000fe20000000000 */
[----:B------:R-:W-:Y:S01]  /*49b0*/  ELECT P0, URZ, PT ;  /* 0x0000000000ff782f */ /* 0x000fe20003800000 */
[----:B------:R-:W-:Y:S02]  /*49c0*/  UIADD3 UR24, UPT, UPT, UR8, 0x6, URZ ;  /* 0x0000000608187890 */ /* 0x000fe4000fffe0ff */
[----:B------:R2:W-:Y:S01]  /*49d0*/  UTCQMMA.2CTA gdesc[UR14], gdesc[UR18], tmem[UR34], tmem[UR38], idesc[UR39], tmem[UR66], UPT ;  /* 0x004226120e007dea */ /* 0x0005e2000ba00322 */
[----:B------:R-:W-:Y:S01]  /*49e0*/  UIADD3 UR22, UPT, UPT, UR4, 0x6, URZ ;  /* 0x0000000604167890 */ /* 0x000fe2000fffe0ff */
[----:B------:R-:W-:Y:S01]  /*49f0*/  UMOV UR25, 0x40004040 ;  /* 0x4000404000197882 */ /* 0x000fe20000000000 */
[----:B------:R-:W-:Y:S01]  /*4a00*/  UMOV UR23, 0x40004040 ;  /* 0x4000404000177882 */ /* 0x000fe20000000000 */
[----:B------:R-:W-:-:S02]  /*4a10*/  UIADD3 UR30, UPT, UPT, UR8, 0x400, URZ ;  /* 0x00000400081e7890 */ /* 0x000fc4000fffe0ff */
[----:B------:R-:W-:Y:S02]  /*4a20*/  UIADD3 UR28, UPT, UPT, UR4, 0x400, URZ ;  /* 0x00000400041c7890 */ /* 0x000fe4000fffe0ff */
[----:B------:R-:W-:Y:S02]  /*4a30*/  UIADD3 UR26, UPT, UPT, UR8, 0x402, URZ ;  /* 0x00000402081a7890 */ /* 0x000fe4000fffe0ff */
[----:B------:R-:W-:Y:S02]  /*4a40*/  UIADD3 UR20, UPT, UPT, UR4, 0x402, URZ ;  /* 0x0000040204147890 */ /* 0x000fe4000fffe0ff */
[----:B------:R-:W-:Y:S01]  /*4a50*/  UIADD3 UR16, UPT, UPT, UR8, 0x404, URZ ;  /* 0x0000040408107890 */ /* 0x000fe2000fffe0ff */
[----:B------:R-:W-:Y:S01]  /*4a60*/  UMOV UR31, 0x40004040 ;  /* 0x40004040001f7882 */ /* 0x000fe20000000000 */
[----:B------:R-:W-:Y:S01]  /*4a70*/  UMOV UR29, 0x40004040 ;  /* 0x40004040001d7882 */ /* 0x000fe20000000000 */
[----:B------:R-:W-:Y:S01]  /*4a80*/  UMOV UR27, 0x40004040 ;  /* 0x40004040001b7882 */ /* 0x000fe20000000000 */
[----:B------:R-:W-:Y:S01]  /*4a90*/  UMOV UR21, 0x40004040 ;  /* 0x4000404000157882 */ /* 0x000fe20000000000 */
[----:B------:R-:W-:Y:S01]  /*4aa0*/  UMOV UR17, 0x40004040 ;  /* 0x4000404000117882 */ /* 0x000fe20000000000 */
[----:B-1----:R-:W-:Y:S01]  /*4ab0*/  UIADD3 UR8, UPT, UPT, UR8, 0x406, URZ ;  /* 0x0000040608087890 */ /* 0x002fe2000fffe0ff */
[----:B------:R-:W-:-:S02]  /*4ac0*/  R2UR.FILL UR41, R5 ;  /* 0x00000000052972ca */ /* 0x000fc400004e0000 */
[----:B------:R-:W-:Y:S02]  /*4ad0*/  R2UR.FILL UR40, R4 ;  /* 0x00000000042872ca */ /* 0x000fe400004e0000 */
[----:B--2---:R-:W-:Y:S01]  /*4ae0*/  R2UR UR18, R22 ;  /* 0x00000000161272ca */ /* 0x004fe200000e0000 */
[----:B------:R-:W-:Y:S01]  /*4af0*/  UIADD3 UR14, UPT, UPT, UR4, 0x404, URZ ;  /* 0x00000404040e7890 */ /* 0x000fe2000fffe0ff */
[----:B------:R-:W-:Y:S01]  /*4b00*/  R2UR UR19, R23 ;  /* 0x00000000171372ca */ /* 0x000fe200000e0000 */
[----:B------:R-:W-:Y:S01]  /*4b10*/  UIADD3 UR4, UPT, UPT, UR4, 0x406, URZ ;  /* 0x0000040604047890 */ /* 0x000fe2000fffe0ff */
[----:B------:R-:W-:Y:S02]  /*4b20*/  R2UR.FILL UR39, R2 ;  /* 0x00000000022772ca */ /* 0x000fe400004e0000 */
[----:B------:R-:W-:-:S04]  /*4b30*/  @P0 LOP3.LUT R2, R0, 0xffff, RZ, 0xc0, !PT ;  /* 0x0000ffff00020812 */ /* 0x000fc800078ec0ff */
[----:B------:R-:W-:-:S05]  /*4b40*/  @P0 R2UR UR7, R2 ;  /* 0x00000000020702ca */ /* 0x000fca00000e0000 */
[----:B------:R1:W-:Y:S02]  /*4b50*/  UTCQMMA.2CTA gdesc[UR10], gdesc[UR12], tmem[UR34], tmem[UR18], idesc[UR19], tmem[UR64], UPT ;  /* 0x0040120c0a007dea */ /* 0x0003e4000ba00322 */
[----:B-1----:R-:W-:Y:S02]  /*4b60*/  R2UR UR12, R20 ;  /* 0x00000000140c72ca */ /* 0x002fe400000e0000 */
[----:B------:R-:W-:Y:S02]  /*4b70*/  R2UR UR13, R21 ;  /* 0x00000000150d72ca */ /* 0x000fe400000e0000 */
[----:B------:R-:W-:Y:S02]  /*4b80*/  R2UR UR10, R16 ;  /* 0x00000000100a72ca */ /* 0x000fe400000e0000 */
[----:B------:R-:W-:Y:S02]  /*4b90*/  R2UR UR11, R17 ;  /* 0x00000000110b72ca */ /* 0x000fe400000e0000 */
[----:B------:R-:W-:-:S02]  /*4ba0*/  R2UR UR18, R14 ;  /* 0x000000000e1272ca */ /* 0x000fc400000e0000 */
[----:B------:R-:W-:-:S05]  /*4bb0*/  R2UR UR19, R15 ;  /* 0x000000000f1372ca */ /* 0x000fca00000e0000 */
[----:B------:R1:W-:Y:S02]  /*4bc0*/  UTCQMMA.2CTA gdesc[UR22], gdesc[UR24], tmem[UR34], tmem[UR12], idesc[UR13], tmem[UR62], UPT ;  /* 0x003e0c1816007dea */ /* 0x0003e4000ba00322 */
[----:B-1----:R-:W-:Y:S02]  /*4bd0*/  R2UR UR24, R18 ;  /* 0x00000000121872ca */ /* 0x002fe400000e0000 */
[----:B------:R-:W-:Y:S02]  /*4be0*/  R2UR UR25, R19 ;  /* 0x00000000131972ca */ /* 0x000fe400000e0000 */
[----:B------:R-:W-:Y:S02]  /*4bf0*/  R2UR UR12, R12 ;  /* 0x000000000c0c72ca */ /* 0x000fe400000e0000 */
[----:B------:R-:W-:-:S09]  /*4c00*/  R2UR UR13, R13 ;  /* 0x000000000d0d72ca */ /* 0x000fd200000e0000 */
[----:B------:R-:W-:Y:S01]  /*4c10*/  UTCQMMA.2CTA gdesc[UR28], gdesc[UR30], tmem[UR34], tmem[UR24], idesc[UR25], tmem[UR68], UPT ;  /* 0x0044181e1c007dea */ /* 0x000fe2000ba00322 */
[----:B------:R1:W-:Y:S01]  /*4c20*/  UTCQMMA.2CTA gdesc[UR20], gdesc[UR26], tmem[UR34], tmem[UR10], idesc[UR11], tmem[UR60], UPT ;  /* 0x003c0a1a14007dea */ /* 0x0003e2000ba00322 */
[----:B------:R2:W-:Y:S02]  /*4c30*/  UTCQMMA.2CTA gdesc[UR14], gdesc[UR16], tmem[UR34], tmem[UR18], idesc[UR19], tmem[UR58], UPT ;  /* 0x003a12100e007dea */ /* 0x0005e4000ba00322 */
[----:B------:R2:W-:Y:S01]  /*4c40*/  UTCQMMA.2CTA gdesc[UR4], gdesc[UR8], tmem[UR34], tmem[UR12], idesc[UR13], tmem[UR56], UPT ;  /* 0x00380c0804007dea */ /* 0x0005e2000ba00322 */
[----:B------:R2:W-:Y:S01]  /*4c50*/  UTCBAR.2CTA.MULTICAST [UR32], URZ, UR7 ;  /* 0x000000ff200073e9 */ /* 0x0005e20008200807 */
[----:B-1----:R-:W-:Y:S01]  /*4c60*/  UIADD3 UR10, UPT, UPT, UR77, -0x1, URZ ;  /* 0xffffffff4d0a7890 */ /* 0x002fe2000fffe0ff */
[----:B------:R-:W-:-:S06]  /*4c70*/  UMOV UR11, 0x1 ;  /* 0x00000001000b7882 */ /* 0x000fcc0000000000 */
[----:B------:R-:W-:-:S05]  /*4c80*/  UMOV UR36, UR10 ;  /* 0x0000000a00247c82 */ /* 0x000fca0008000000 */
.L_x_71:
[----:B------:R-:W-:-:S09]  /*4c90*/  UISETP.GE.AND UP0, UPT, UR36, 0x1, UPT ;  /* 0x000000012400788c */ /* 0x000fd2000bf06270 */
[----:B------:R-:W-:Y:S05]  /*4ca0*/  BRA.U !UP0, `(.L_x_75) ;  /* 0x0000000508607547 */ /* 0x000fea000b800000 */
[----:B--2---:R-:W-:-:S05]  /*4cb0*/  UMOV UR7, UR37 ;  /* 0x0000002500077c82 */ /* 0x004fca0008000000 */
.L_x_78:
[----:B------:R-:W-:Y:S02]  /*4cc0*/  UISETP.NE.AND UP0, UPT, UR6, URZ, UPT ;  /* 0x000000ff0600728c */ /* 0x000fe4000bf05270 */
[----:B----4-:R-:W-:Y:S07]  /*4cd0*/  ULEA UR9, UR7, UR39, 0x3 ;  /* 0x0000002707097291 */ /* 0x010fee000f8e18ff */
[----:B------:R-:W-:Y:S05]  /*4ce0*/  BRA.U UP0, `(.L_x_76) ;  /* 0x00000001000c7547 */ /* 0x000fea000b800000 */
[----:B------:R-:W-:Y:S04]  /*4cf0*/  SHF.L.U32 R5, R3, 0x1f, RZ ;  /* 0x0000001f03057819 */ /* 0x000fe800000006ff */
[----:B------:R-:W1:Y:S02]  /*4d00*/  SYNCS.PHASECHK.TRANS64.TRYWAIT P0, [UR9], R5 ;  /* 0x00000005ff0075a7 */ /* 0x000e640008001109 */
[----:B-1----:R-:W-:Y:S05]  /*4d10*/  @!P0 BRA `(.L_x_77) ;  /* 0x0000008800188947 */ /* 0x002fea0003800000 */
.L_x_76:
[----:B------:R-:W-:Y:S02]  /*4d20*/  UISETP.NE.AND UP1, UPT, UR36, 0x1, UPT ;  /* 0x000000012400788c */ /* 0x000fe4000bf25270 */
[----:B------:R-:W-:Y:S02]  /*4d30*/  UIADD3 UR4, UPT, UPT, UR7, 0x1, URZ ;  /* 0x0000000107047890 */ /* 0x000fe4000fffe0ff */
[----:B------:R-:W-:Y:S02]  /*4d40*/  ULEA UR10, UR7, UR74, 0x6 ;  /* 0x0000004a070a7291 */ /* 0x000fe4000f8e30ff */
[----:B------:R-:W-:Y:S01]  /*4d50*/  UISETP.NE.AND UP0, UPT, UR4, 0x2, UPT ;  /* 0x000000020400788c */ /* 0x000fe2000bf05270 */
[----:B------:R-:W-:Y:S01]  /*4d60*/  PLOP3.LUT P1, PT, PT, PT, UP1, 0x80, 0x8 ;  /* 0x000000000008781c */ /* 0x000fe20003f2f018 */
[----:B------:R-:W-:Y:S02]  /*4d70*/  ULEA UR8, UR7, UR75, 0x7 ;  /* 0x0000004b07087291 */ /* 0x000fe4000f8e38ff */
[----:B------:R-:W-:Y:S02]  /*4d80*/  USEL UR5, URZ, 0x1, UP0 ;  /* 0x00000001ff057887 */ /* 0x000fe40008000000 */
[----:B------:R-:W-:Y:S02]  /*4d90*/  USEL UR37, UR4, URZ, UP0 ;  /* 0x000000ff04257287 */ /* 0x000fe40008000000 */
[----:B------:R-:W-:Y:S02]  /*4da0*/  UIADD3 UR12, UPT, UPT, UR10, 0x20, URZ ;  /* 0x000000200a0c7890 */ /* 0x000fe4000fffe0ff */
[----:B------:R-:W-:Y:S01]  /*4db0*/  @UP1 ULEA UR4, UR37, UR39, 0x3 ;  /* 0x0000002725041291 */ /* 0x000fe2000f8e18ff */
[----:B------:R-:W-:Y:S01]  /*4dc0*/  LOP3.LUT R3, R3, UR5, RZ, 0x3c, !PT ;  /* 0x0000000503037c12 */ /* 0x000fe2000f8e3cff */
[----:B------:R-:W-:Y:S02]  /*4dd0*/  ULEA UR6, UR7, UR73, 0xb ;  /* 0x0000004907067291 */ /* 0x000fe4000f8e58ff */
[----:B------:R-:W-:Y:S01]  /*4de0*/  UIADD3 UR14, UPT, UPT, UR8, 0x20, URZ ;  /* 0x00000020080e7890 */ /* 0x000fe2000fffe0ff */
[----:B-1----:R-:W-:Y:S01]  /*4df0*/  @P1 SHF.L.U32 R2, R3, 0x1f, RZ ;  /* 0x0000001f03021819 */ /* 0x002fe200000006ff */
[----:B------:R-:W-:Y:S02]  /*4e00*/  UISETP.NE.U32.AND UP0, UPT, UR11, URZ, UPT ;  /* 0x000000ff0b00728c */ /* 0x000fe4000bf05070 */
[----:B------:R-:W-:Y:S01]  /*4e10*/  UIADD3 UR20, UPT, UPT, UR8, 0x40, URZ ;  /* 0x0000004008147890 */ /* 0x000fe2000fffe0ff */
[----:B------:R1:W2:Y:S01]  /*4e20*/  @P1 SYNCS.PHASECHK.TRANS64.TRYWAIT P0, [UR4], R2 ;  /* 0x00000002ff0015a7 */ /* 0x0002a20008001104 */
[----:B------:R-:W-:Y:S02]  /*4e30*/  ULEA UR4, UR7, UR72, 0xb ;  /* 0x0000004807047291 */ /* 0x000fe4000f8e58ff */
[----:B------:R-:W-:Y:S02]  /*4e40*/  UIADD3 UR22, UPT, UPT, UR8, 0x60, URZ ;  /* 0x0000006008167890 */ /* 0x000fe4000fffe0ff */
[----:B------:R-:W-:Y:S02]  /*4e50*/  UIADD3 UR38, UPT, UPT, UR9, 0x10, URZ ;  /* 0x0000001009267890 */ /* 0x000fe4000fffe0ff */
[----:B------:R-:W-:Y:S02]  /*4e60*/  UIADD3 UR30, UPT, UPT, UR6, 0x2, URZ ;  /* 0x00000002061e7890 */ /* 0x000fe4000fffe0ff */
[----:B------:R-:W-:Y:S01]  /*4e70*/  UIADD3 UR24, UPT, UPT, UR4, 0x2, URZ ;  /* 0x0000000204187890 */ /* 0x000fe2000fffe0ff */
[----:B------:R-:W-:Y:S01]  /*4e80*/  ELECT P3, URZ, PT ;  /* 0x0000000000ff782f */ /* 0x000fe20003860000 */
[----:B------:R-:W-:Y:S02]  /*4e90*/  UIADD3 UR18, UPT, UPT, UR6, 0x4, URZ ;  /* 0x0000000406127890 */ /* 0x000fe4000fffe0ff */
[----:B------:R-:W-:Y:S02]  /*4ea0*/  UIADD3 UR16, UPT, UPT, UR4, 0x4, URZ ;  /* 0x0000000404107890 */ /* 0x000fe4000fffe0ff */
[----:B------:R-:W-:Y:S02]  /*4eb0*/  UIADD3 UR32, UPT, UPT, UR6, 0x400, URZ ;  /* 0x0000040006207890 */ /* 0x000fe4000fffe0ff */
[----:B------:R-:W-:Y:S02]  /*4ec0*/  UIADD3 UR28, UPT, UPT, UR4, 0x400, URZ ;  /* 0x00000400041c7890 */ /* 0x000fe4000fffe0ff */
[----:B------:R-:W-:Y:S01]  /*4ed0*/  UIADD3 UR26, UPT, UPT, UR6, 0x402, URZ ;  /* 0x00000402061a7890 */ /* 0x000fe2000fffe0ff */
[----:B------:R-:W-:Y:S01]  /*4ee0*/  UMOV UR11, 0x4008 ;  /* 0x00004008000b7882 */ /* 0x000fe20000000000 */
[----:B------:R-:W-:Y:S01]  /*4ef0*/  UMOV UR13, 0x4008 ;  /* 0x00004008000d7882 */ /* 0x000fe20000000000 */
[----:B------:R3:W-:Y:S01]  /*4f00*/  UTCCP.T.S.2CTA.4x32dp128bit tmem[UR35+0x1c0], gdesc[UR10] ;  /* 0x0001c00a230079e7 */ /* 0x0007e20009300000 */
[----:B------:R4:W-:Y:S01]  /*4f10*/  UTCCP.T.S.2CTA.4x32dp128bit tmem[UR35+0x1c4], gdesc[UR12] ;  /* 0x0001c40c230079e7 */ /* 0x0009e20009300000 */
        /* <DEDUP_REMOVED lines=10> */
[----:B------:R-:W-:Y:S01]  /*4fc0*/  UMOV UR31, 0x40004040 ;  /* 0x40004040001f7882 */ /* 0x000fe20000000000 */
[----:B------:R4:W-:Y:S01]  /*4fd0*/  UTCQMMA.2CTA gdesc[UR4], gdesc[UR6], tmem[UR34], tmem[UR54], idesc[UR55], tmem[UR70], UP0 ;  /* 0x0046360604007dea */ /* 0x0009e20008200322 */
[----:B------:R-:W-:Y:S01]  /*4fe0*/  UISETP.GT.U32.AND UP0, UPT, UR36, 0x1, UPT ;  /* 0x000000012400788c */ /* 0x000fe2000bf04070 */
[----:B-1----:R-:W-:Y:S01]  /*4ff0*/  @P3 LOP3.LUT R2, R0, 0xffff, RZ, 0xc0, !PT ;  /* 0x0000ffff00023812 */ /* 0x002fe200078ec0ff */
[----:B------:R-:W-:Y:S01]  /*5000*/  UIADD3 UR36, UPT, UPT, UR36, -0x1, URZ ;  /* 0xffffffff24247890 */ /* 0x000fe2000fffe0ff */
[----:B------:R-:W-:Y:S01]  /*5010*/  UMOV UR25, 0x40004040 ;  /* 0x4000404000197882 */ /* 0x000fe20000000000 */
[----:B------:R-:W-:Y:S01]  /*5020*/  UMOV UR19, 0x40004040 ;  /* 0x4000404000137882 */ /* 0x000fe20000000000 */
[----:B------:R1:W-:Y:S01]  /*5030*/  UTCQMMA.2CTA gdesc[UR24], gdesc[UR30], tmem[UR34], tmem[UR52], idesc[UR53], tmem[UR66], UPT ;  /* 0x0042341e18007dea */ /* 0x0003e2000ba00322 */
[----:B------:R-:W-:Y:S01]  /*5040*/  UMOV UR17, 0x40004040 ;  /* 0x4000404000117882 */ /* 0x000fe20000000000 */
[----:B------:R-:W-:Y:S01]  /*5050*/  UMOV UR33, 0x40004040 ;  /* 0x4000404000217882 */ /* 0x000fe20000000000 */
[----:B------:R-:W-:Y:S01]  /*5060*/  UTCQMMA.2CTA gdesc[UR16], gdesc[UR18], tmem[UR34], tmem[UR50], idesc[UR51], tmem[UR64], UPT ;  /* 0x0040321210007dea */ /* 0x000fe2000ba00322 */
[----:B---3--:R-:W-:Y:S02]  /*5070*/  UIADD3 UR10, UPT, UPT, UR4, 0x6, URZ ;  /* 0x00000006040a7890 */ /* 0x008fe4000fffe0ff */
[----:B----4-:R-:W-:Y:S02]  /*5080*/  UIADD3 UR12, UPT, UPT, UR6, 0x6, URZ ;  /* 0x00000006060c7890 */ /* 0x010fe4000fffe0ff */
[----:B------:R-:W-:Y:S02]  /*5090*/  UIADD3 UR8, UPT, UPT, UR6, 0x406, URZ ;  /* 0x0000040606087890 */ /* 0x000fe4000fffe0ff */
[----:B------:R-:W-:Y:S02]  /*50a0*/  UIADD3 UR14, UPT, UPT, UR4, 0x404, URZ ;  /* 0x00000404040e7890 */ /* 0x000fe4000fffe0ff */
[----:B------:R-:W-:Y:S02]  /*50b0*/  UIADD3 UR20, UPT, UPT, UR6, 0x404, URZ ;  /* 0x0000040406147890 */ /* 0x000fe4000fffe0ff */
[----:B------:R-:W-:Y:S01]  /*50c0*/  UIADD3 UR22, UPT, UPT, UR4, 0x402, URZ ;  /* 0x0000040204167890 */ /* 0x000fe2000fffe0ff */
[----:B------:R-:W-:Y:S01]  /*50d0*/  UMOV UR13, 0x40004040 ;  /* 0x40004040000d7882 */ /* 0x000fe20000000000 */
[----:B------:R-:W-:Y:S01]  /*50e0*/  UMOV UR11, 0x40004040 ;  /* 0x40004040000b7882 */ /* 0x000fe20000000000 */
[----:B------:R-:W-:Y:S01]  /*50f0*/  UMOV UR29, 0x40004040 ;  /* 0x40004040001d7882 */ /* 0x000fe20000000000 */
[----:B------:R-:W-:Y:S01]  /*5100*/  UIADD3 UR4, UPT, UPT, UR4, 0x406, URZ ;  /* 0x0000040604047890 */ /* 0x000fe2000fffe0ff */
[----:B------:R3:W-:Y:S01]  /*5110*/  UTCQMMA.2CTA gdesc[UR10], gdesc[UR12], tmem[UR34], tmem[UR48], idesc[UR49], tmem[UR62], UPT ;  /* 0x003e300c0a007dea */ /* 0x0007e2000ba00322 */
[----:B------:R4:W-:Y:S01]  /*5120*/  UTCQMMA.2CTA gdesc[UR28], gdesc[UR32], tmem[UR34], tmem[UR46], idesc[UR47], tmem[UR68], UPT ;  /* 0x00442e201c007dea */ /* 0x0009e2000ba00322 */
[----:B------:R-:W-:Y:S01]  /*5130*/  UMOV UR27, 0x40004040 ;  /* 0x40004040001b7882 */ /* 0x000fe20000000000 */
[----:B------:R-:W-:Y:S01]  /*5140*/  UMOV UR23, 0x40004040 ;  /* 0x4000404000177882 */ /* 0x000fe20000000000 */
[----:B------:R-:W-:Y:S01]  /*5150*/  UMOV UR21, 0x40004040 ;  /* 0x4000404000157882 */ /* 0x000fe20000000000 */
[----:B------:R4:W-:Y:S01]  /*5160*/  UTCQMMA.2CTA gdesc[UR22], gdesc[UR26], tmem[UR34], tmem[UR44], idesc[UR45], tmem[UR60], UPT ;  /* 0x003c2c1a16007dea */ /* 0x0009e2000ba00322 */
[----:B-1----:R-:W-:Y:S01]  /*5170*/  @P3 R2UR UR24, R2 ;  /* 0x00000000021832ca */ /* 0x002fe200000e0000 */
[----:B------:R-:W-:Y:S01]  /*5180*/  UMOV UR15, 0x40004040 ;  /* 0x40004040000f7882 */ /* 0x000fe20000000000 */
[----:B------:R-:W-:Y:S01]  /*5190*/  UMOV UR9, 0x40004040 ;  /* 0x4000404000097882 */ /* 0x000fe20000000000 */
[----:B------:R4:W-:Y:S01]  /*51a0*/  UTCQMMA.2CTA gdesc[UR14], gdesc[UR20], tmem[UR34], tmem[UR42], idesc[UR43], tmem[UR58], UPT ;  /* 0x003a2a140e007dea */ /* 0x0009e2000ba00322 */
[----:B------:R4:W-:Y:S01]  /*51b0*/  UTCQMMA.2CTA gdesc[UR4], gdesc[UR8], tmem[UR34], tmem[UR40], idesc[UR41], tmem[UR56], UPT ;  /* 0x0038280804007dea */ /* 0x0009e2000ba00322 */
[----:B------:R-:W-:Y:S01]  /*51c0*/  UMOV UR6, 0x1 ;  /* 0x0000000100067882 */ /* 0x000fe20000000000 */
[----:B------:R-:W-:Y:S07]  /*51d0*/  UMOV UR7, UR37 ;  /* 0x0000002500077c82 */ /* 0x000fee0008000000 */
[----:B------:R4:W-:Y:S01]  /*51e0*/  UTCBAR.2CTA.MULTICAST [UR38], URZ, UR24 ;  /* 0x000000ff260073e9 */ /* 0x0009e20008200818 */
[----:B--2---:R-:W-:Y:S01]  /*51f0*/  @P1 VOTEU.ANY UP2, P0 ;  /* 0x0000000000ff1886 */ /* 0x004fe20000040100 */
[----:B------:R-:W-:Y:S01]  /*5200*/  @UP1 USEL UR6, URZ, 0x1, !UP2 ;  /* 0x00000001ff061887 */ /* 0x000fe2000d000000 */
[----:B---3--:R-:W-:Y:S01]  /*5210*/  UMOV UR11, 0x1 ;  /* 0x00000001000b7882 */ /* 0x008fe20000000000 */
[----:B------:R-:W-:Y:S10]  /*5220*/  BRA.U UP0, `(.L_x_78) ;  /* 0xfffffff900a47547 */ /* 0x000ff4000b83ffff */
.L_x_75:
[----:B--2-4-:R-:W-:Y:S01]  /*5230*/  R2UR UR5, R10 ;  /* 0x000000000a0572ca */ /* 0x014fe200000e0000 */
[----:B------:R-:W-:Y:S01]  /*5240*/  UIADD3 UR4, UPT, UPT, UR39, 0x90, URZ ;  /* 0x0000009027047890 */ /* 0x000fe2000fffe0ff */
[----:B------:R-:W-:-:S11]  /*5250*/  UMOV UR7, UR37 ;  /* 0x0000002500077c82 */ /* 0x000fd60008000000 */
[----:B------:R1:W-:Y:S01]  /*5260*/  UTCBAR.2CTA.MULTICAST [UR4], URZ, UR5 ;  /* 0x000000ff040073e9 */ /* 0x0003e20008200805 */
[----:B------:R-:W-:Y:S01]  /*5270*/  NOP ;  /* 0x0000000000007918 */ /* 0x000fe20000000000 */
.L_x_70:
[----:B------:R-:W-:Y:S01]  /*5280*/  ISETP.NE.AND P0, PT, R9, 0x2, PT ;  /* 0x000000020900780c */ /* 0x000fe20003f05270 */
[----:B------:R-:W-:-:S03]  /*5290*/  ULOP3.LUT UR76, UR76, 0x1, URZ, 0x3c, !UPT ;  /* 0x000000014c4c7892 */ /* 0x000fc6000f8e3cff */
[----:B------:R-:W-:Y:S02]  /*52a0*/  SEL R5, RZ, 0x1, P0 ;  /* 0x00000001ff057807 */ /* 0x000fe40000000000 */
[----:B------:R-:W-:Y:S02]  /*52b0*/  SEL R9, R9, RZ, P0 ;  /* 0x000000ff09097207 */ /* 0x000fe40000000000 */
[----:B------:R-:W-:Y:S01]  /*52c0*/  LOP3.LUT R8, R8, R5, RZ, 0x3c, !PT ;  /* 0x0000000508087212 */ /* 0x000fe200078e3cff */
[----:B------:R-:W-:Y:S06]  /*52d0*/  @P2 BRA `(.L_x_79) ;  /* 0xfffffff000502947 */ /* 0x000fec000383ffff */
[----:B------:R-:W2:Y:S01]  /*52e0*/  S2UR UR6, SR_CgaCtaId ;  /* 0x00000000000679c3 */ /* 0x000ea20000008800 */
[----:B------:R-:W-:Y:S01]  /*52f0*/  ELECT P0, URZ, PT ;  /* 0x0000000000ff782f */ /* 0x000fe20003800000 */
[----:B------:R-:W-:Y:S01]  /*5300*/  IMAD.MOV.U32 R0, RZ, RZ, 0x1 ;  /* 0x00000001ff007424 */ /* 0x000fe200078e00ff */
[----:B-1----:R-:W-:Y:S01]  /*5310*/  UMOV UR4, 0x40 ;  /* 0x0000004000047882 */ /* 0x002fe20000000000 */
[----:B------:R-:W-:-:S04]  /*5320*/  SHF.L.U32 R3, RZ, 0x1f, RZ ;  /* 0x0000001fff037819 */ /* 0x000fc800000006ff */
[----:B------:R-:W-:Y:S01]  /*5330*/  UVIRTCOUNT.DEALLOC.SMPOOL 0x80 ;  /* 0x000000800000784c */ /* 0x000fe20000000000 */
[----:B--2---:R-:W-:-:S09]  /*5340*/  ULEA UR6, UR6, UR4, 0x18 ;  /* 0x0000000406067291 */ /* 0x004fd2000f8ec0ff */
[----:B------:R1:W-:Y:S01]  /*5350*/  @P0 STS.U8 [UR6+0x1c], R0 ;  /* 0x00001c00ff000988 */ /* 0x0003e20008000006 */
[----:B------:R-:W2:Y:S02]  /*5360*/  SYNCS.PHASECHK.TRANS64.TRYWAIT P0, [UR39+0xc0], R3 ;  /* 0x0000c003ff0075a7 */ /* 0x000ea40008001127 */
[----:B-12---:R-:W-:Y:S05]  /*5370*/  @!P0 BRA `(.L_x_80) ;  /* 0x0000008000988947 */ /* 0x006fea0003800000 */
.L_x_169:
[----:B------:R-:W-:Y:S01]  /*5380*/  NOP ;  /* 0x0000000000007918 */ /* 0x000fe20000000000 */
[----:B-1----:R-:W1:Y:S01]  /*5390*/  LDS R0, [UR6+0x14] ;  /* 0x00001406ff007984 */ /* 0x002e620008000800 */
[----:B------:R-:W-:Y:S01]  /*53a0*/  ULOP3.LUT UR4, UR35, 0xffff, URZ, 0xc0, !UPT ;  /* 0x0000ffff23047892 */ /* 0x000fe2000f8ec0ff */
[----:B------:R-:W-:Y:S01]  /*53b0*/  UMOV UR5, 0xffff ;  /* 0x0000ffff00057882 */ /* 0x000fe20000000000 */
[----:B------:R-:W-:Y:S02]  /*53c0*/  UMOV UR7, 0x1 ;  /* 0x0000000100077882 */ /* 0x000fe40000000000 */
[----:B------:R-:W-:-:S04]  /*53d0*/  USHF.R.U32.HI UR4, URZ, 0x5, UR4 ;  /* 0x00000005ff047899 */ /* 0x000fc80008011604 */
[----:B------:R-:W-:Y:S02]  /*53e0*/  USHF.L.U32 UR5, UR5, UR4, URZ ;  /* 0x0000000405057299 */ /* 0x000fe400080006ff */
[----:B------:R-:W-:-:S04]  /*53f0*/  USHF.L.U32 UR4, UR7, UR4, URZ ;  /* 0x0000000407047299 */ /* 0x000fc800080006ff */
[----:B-1----:R-:W-:-:S04]  /*5400*/  LOP3.LUT R0, R0, UR5, RZ, 0xc0, !PT ;  /* 0x0000000500007c12 */ /* 0x002fc8000f8ec0ff */
[----:B------:R-:W-:-:S13]  /*5410*/  ISETP.NE.AND P0, PT, R0, UR5, PT ;  /* 0x0000000500007c0c */ /* 0x000fda000bf05270 */
[----:B------:R-:W-:Y:S05]  /*5420*/  @P0 BRA `(.L_x_81) ;  /* 0x0000000000580947 */ /* 0x000fea0003800000 */
[----:B------:R-:W1:Y:S02]  /*5430*/  LDS R0, [UR6+0x18] ;  /* 0x00001806ff007984 */ /* 0x000e640008000800 */
[----:B-1----:R-:W-:-:S04]  /*5440*/  LOP3.LUT R0, R0, UR4, RZ, 0xc0, !PT ;  /* 0x0000000400007c12 */ /* 0x002fc8000f8ec0ff */
[----:B------:R-:W-:-:S13]  /*5450*/  ISETP.NE.AND P0, PT, R0, UR4, PT ;  /* 0x0000000400007c0c */ /* 0x000fda000bf05270 */
[----:B------:R-:W-:Y:S05]  /*5460*/  @P0 BRA `(.L_x_82) ;  /* 0x00000000003c0947 */ /* 0x000fea0003800000 */
[----:B------:R-:W1:Y:S01]  /*5470*/  S2R R2, SR_LANEID ;  /* 0x0000000000027919 */ /* 0x000e620000000000 */
[----:B------:R-:W-:Y:S01]  /*5480*/  ULOP3.LUT UR5, URZ, UR5, URZ, 0x33, !UPT ;  /* 0x00000005ff057292 */ /* 0x000fe2000f8e33ff */
[----:B------:R-:W-:Y:S01]  /*5490*/  LOP3.LUT R4, RZ, UR4, RZ, 0x33, !PT ;  /* 0x00000004ff047c12 */ /* 0x000fe2000f8e33ff */
[----:B------:R-:W-:Y:S02]  /*54a0*/  VOTEU.ANY UR4, UPT, PT ;  /* 0x0000000000047886 */ /* 0x000fe400038e0100 */
[----:B------:R-:W-:Y:S01]  /*54b0*/  UFLO.U32 UR4, UR4 ;  /* 0x00000004000472bd */ /* 0x000fe200080e0000 */
[----:B------:R-:W2:Y:S01]  /*54c0*/  REDUX UR7, R4 ;  /* 0x00000000040773c4 */ /* 0x000ea20000000000 */
[----:B------:R-:W-:-:S06]  /*54d0*/  IMAD.U32 R0, RZ, RZ, UR5 ;  /* 0x00000005ff007e24 */ /* 0x000fcc000f8e00ff */
[----:B------:R3:W-:Y:S01]  /*54e0*/  UTCATOMSWS.AND URZ, UR5 ;  /* 0x0000000500ff79e3 */ /* 0x0007e20008000000 */
[----:B------:R-:W4:Y:S01]  /*54f0*/  REDUX UR8, R0 ;  /* 0x00000000000873c4 */ /* 0x000f220000000000 */
[----:B-1----:R-:W-:Y:S01]  /*5500*/  ISETP.EQ.U32.AND P0, PT, R2, UR4, PT ;  /* 0x0000000402007c0c */ /* 0x002fe2000bf02070 */
[----:B--2---:R-:W-:Y:S01]  /*5510*/  IMAD.U32 R2, RZ, RZ, UR7 ;  /* 0x00000007ff027e24 */ /* 0x004fe2000f8e00ff */
[----:B----4-:R-:W-:-:S11]  /*5520*/  MOV R3, UR8 ;  /* 0x0000000800037c02 */ /* 0x010fd60008000f00 */
[----:B------:R3:W-:Y:S04]  /*5530*/  @P0 ATOMS.AND RZ, [UR6+0x14], R3 ;  /* 0x00001403ffff098c */ /* 0x0007e8000a800006 */
[----:B------:R3:W-:Y:S01]  /*5540*/  @P0 ATOMS.AND RZ, [UR6+0x18], R2 ;  /* 0x00001802ffff098c */ /* 0x0007e2000a800006 */
[----:B------:R-:W-:Y:S05]  /*5550*/  BRA `(.L_x_83) ;  /* 0x0000000000147947 */ /* 0x000fea0003800000 */
.L_x_82:
[----:B------:R-:W-:Y:S02]  /*5560*/  MOV R2, 0x5580 ;  /* 0x0000558000027802 */ /* 0x000fe40000000f00 */
[----:B-----5:R-:W-:Y:S05]  /*5570*/  CALL.REL.NOINC `($__internal_0_$__cuda_sm10x_tcgen05_guardrail_trap_col_being_dealloced_not_returned_by_alloc) ;  /* 0x0000008400847944 */ /* 0x020fea0003c00000 */
[----:B------:R-:W-:Y:S05]  /*5580*/  BRA `(.L_x_83) ;  /* 0x0000000000087947 */ /* 0x000fea0003800000 */
.L_x_81:
[----:B------:R-:W-:Y:S02]  /*5590*/  MOV R2, 0x55b0 ;  /* 0x000055b000027802 */ /* 0x000fe40000000f00 */
[----:B-----5:R-:W-:Y:S05]  /*55a0*/  CALL.REL.NOINC `($__internal_2_$__cuda_sm10x_tcgen05_guardrail_trap_unallocated_columns_being_dealloced) ;  /* 0x0000008400907944 */ /* 0x020fea0003c00000 */
.L_x_83:
[----:B------:R-:W-:Y:S01]  /*55b0*/  NOP ;  /* 0x0000000000007918 */ /* 0x000fe20000000000 */
[----:B---3--:R-:W-:Y:S05]  /*55c0*/  EXIT ;  /* 0x000000000000794d */ /* 0x008fea0003800000 */
.L_x_57:
[----:B------:R-:W-:-:S09]  /*55d0*/  UISETP.NE.OR UP0, UPT, UR21, 0x3, !UP4 ;  /* 0x000000031500788c */ /* 0x000fd2000e705670 */
[----:B------:R-:W-:Y:S05]  /*55e0*/  BRA.U UP0, `(.L_x_84) ;  /* 0x0000001100c87547 */ /* 0x000fea000b800000 */
[----:B------:R-:W2:Y:S01]  /*55f0*/  LDCU.64 UR4, c[0x0][0xc88] ;  /* 0x00019100ff0477ac */ /* 0x000ea20008000a00 */
[----:B------:R-:W3:Y:S01]  /*5600*/  S2UR UR8, SR_CgaCtaId ;  /* 0x00000000000879c3 */ /* 0x000ee20000008800 */
[----:B------:R-:W-:Y:S02]  /*5610*/  HFMA2 R9, -RZ, RZ, 0, 0 ;  /* 0x00000000ff097431 */ /* 0x000fe400000001ff */
[----:B------:R-:W-:Y:S01]  /*5620*/  IMAD.MOV.U32 R11, RZ, RZ, 0x1 ;  /* 0x00000001ff0b7424 */ /* 0x000fe200078e00ff */
[----:B------:R-:W4:Y:S01]  /*5630*/  LDCU UR37, c[0x0][0x370] ;  /* 0x00006e00ff2577ac */ /* 0x000f220008000800 */
[----:B------:R-:W-:Y:S01]  /*5640*/  IMAD.MOV.U32 R10, RZ, RZ, RZ ;  /* 0x000000ffff0a7224 */ /* 0x000fe200078e00ff */
[----:B------:R-:W-:Y:S01]  /*5650*/  MOV R3, 0x4000 ;  /* 0x0000400000037802 */ /* 0x000fe20000000f00 */
[----:B------:R-:W4:Y:S01]  /*5660*/  LDCU.128 UR40, c[0x0][0xf10] ;  /* 0x0001e200ff2877ac */ /* 0x000f220008000c00 */
[----:B------:R-:W1:Y:S01]  /*5670*/  LDC.64 R12, c[0x0][0x348] ;  /* 0x0000d200ff0c7b82 */ /* 0x000e620000000a00 */
[----:B------:R-:W3:Y:S01]  /*5680*/  LDCU UR31, c[0x0][0x374] ;  /* 0x00006e80ff1f77ac */ /* 0x000ee20008000800 */
[----:B------:R-:W3:Y:S01]  /*5690*/  LDCU.64 UR38, c[0x0][0xc90] ;  /* 0x00019200ff2677ac */ /* 0x000ee20008000a00 */
[----:B------:R-:W3:Y:S01]  /*56a0*/  LDCU UR15, c[0x0][0xf0c] ;  /* 0x0001e180ff0f77ac */ /* 0x000ee20008000800 */
[----:B--2---:R-:W-:Y:S01]  /*56b0*/  UISETP.NE.U32.AND UP0, UPT, UR4, URZ, UPT ;  /* 0x000000ff0400728c */ /* 0x004fe2000bf05070 */
[----:B------:R-:W2:Y:S01]  /*56c0*/  LDCU UR53, c[0x0][0xf20] ;  /* 0x0001e400ff3577ac */ /* 0x000ea20008000800 */
[----:B------:R-:W2:Y:S01]  /*56d0*/  LDCU UR4, c[0x0][0xf30] ;  /* 0x0001e600ff0477ac */ /* 0x000ea20008000800 */
[----:B------:R-:W-:Y:S01]  /*56e0*/  UMOV UR21, 0x400 ;  /* 0x0000040000157882 */ /* 0x000fe20000000000 */
[----:B----4-:R-:W-:-:S02]  /*56f0*/  UIMAD.WIDE.U32 UR50, UR37, UR40, URZ ;  /* 0x00000028253272a5 */ /* 0x010fc4000f8e00ff */
[----:B---3--:R-:W-:Y:S02]  /*5700*/  UIMAD.WIDE.U32 UR6, UR31, UR43, URZ ;  /* 0x0000002b1f0672a5 */ /* 0x008fe4000f8e00ff */
[----:B------:R-:W-:Y:S02]  /*5710*/  ULEA UR21, UR8, UR21, 0x18 ;  /* 0x0000001508157291 */ /* 0x000fe4000f8ec0ff */
[----:B------:R-:W-:Y:S02]  /*5720*/  UISETP.NE.U32.AND UP6, UPT, UR38, URZ, UPT ;  /* 0x000000ff2600728c */ /* 0x000fe4000bfc5070 */
[----:B------:R-:W-:Y:S02]  /*5730*/  UIADD3 UR44, UPT, UPT, UR21, 0x38, URZ ;  /* 0x00000038152c7890 */ /* 0x000fe4000fffe0ff */
[----:B------:R-:W-:Y:S02]  /*5740*/  UIADD3 UR33, UPT, UPT, UR21, 0x20, URZ ;  /* 0x0000002015217890 */ /* 0x000fe4000fffe0ff */
[----:B------:R-:W-:-:S02]  /*5750*/  UIADD3 UR25, UPT, UPT, UR21, 0x28, URZ ;  /* 0x0000002815197890 */ /* 0x000fc4000fffe0ff */
[----:B------:R-:W-:Y:S02]  /*5760*/  UIADD3 UR17, UPT, UPT, UR21, 0x30, URZ ;  /* 0x0000003015117890 */ /* 0x000fe4000fffe0ff */
[----:B------:R-:W-:Y:S02]  /*5770*/  UISETP.NE.AND.EX UP5, UPT, UR5, URZ, UPT, UP0 ;  /* 0x000000ff0500728c */ /* 0x000fe4000bfa5300 */
[----:B------:R-:W-:Y:S01]  /*5780*/  UISETP.NE.AND UP0, UPT, UR45, 0x1, UPT ;  /* 0x000000012d00788c */ /* 0x000fe2000bf05270 */
[----:B------:R-:W-:Y:S01]  /*5790*/  UMOV UR50, UR51 ;  /* 0x0000003300327c82 */ /* 0x000fe20008000000 */
[----:B------:R-:W-:Y:S01]  /*57a0*/  UMOV UR49, UR7 ;  /* 0x0000000700317c82 */ /* 0x000fe20008000000 */
[----:B------:R-:W-:Y:S01]  /*57b0*/  UISETP.NE.AND UP0, UPT, UR15, 0x1, UPT ;  /* 0x000000010f00788c */ /* 0x000fe2000bf05270 */
[----:B------:R-:W-:Y:S01]  /*57c0*/  UMOV UR29, URZ ;  /* 0x000000ff001d7c82 */ /* 0x000fe20008000000 */
[----:B------:R-:W-:Y:S02]  /*57d0*/  UPLOP3.LUT UP4, UPT, UPT, UPT, UPT, 0x40, 0x4 ;  /* 0x000000000004789c */ /* 0x000fe40003f8e870 */
[----:B------:R-:W-:Y:S01]  /*57e0*/  UISETP.GE.AND UP2, UPT, UR45, 0x1, UPT ;  /* 0x000000012d00788c */ /* 0x000fe2000bf46270 */
[----:B------:R-:W3:Y:S01]  /*57f0*/  LDCU.64 UR22, c[0x0][0xf28] ;  /* 0x0001e500ff1677ac */ /* 0x000ee20008000a00 */
[----:B------:R-:W-:-:S02]  /*5800*/  UISETP.NE.AND.EX UP6, UPT, UR39, URZ, UPT, UP6 ;  /* 0x000000ff2700728c */ /* 0x000fc4000bfc5360 */
[----:B------:R-:W-:Y:S02]  /*5810*/  UPRMT UR44, UR8, 0x654, UR44 ;  /* 0x00000654082c7896 */ /* 0x000fe4000800002c */
[----:B------:R-:W-:Y:S02]  /*5820*/  UPRMT UR48, UR8, 0x654, UR33 ;  /* 0x0000065408307896 */ /* 0x000fe40008000021 */
[----:B------:R-:W-:Y:S02]  /*5830*/  UPRMT UR47, UR8, 0x654, UR25 ;  /* 0x00000654082f7896 */ /* 0x000fe40008000019 */
[----:B------:R-:W-:Y:S02]  /*5840*/  UPRMT UR46, UR8, 0x654, UR17 ;  /* 0x00000654082e7896 */ /* 0x000fe40008000011 */
[----:B------:R-:W-:Y:S02]  /*5850*/  USHF.R.U32.HI UR50, URZ, UR41, UR50 ;  /* 0x00000029ff327299 */ /* 0x000fe40008011632 */
[----:B--2---:R-:W-:-:S02]  /*5860*/  USHF.R.U32.HI UR49, URZ, UR53, UR49 ;  /* 0x00000035ff317299 */ /* 0x004fc40008011631 */
[----:B------:R-:W-:Y:S02]  /*5870*/  UISETP.NE.AND UP0, UPT, UR42, 0x1, UPT ;  /* 0x000000012a00788c */ /* 0x000fe4000bf05270 */
[----:B-1----:R-:W-:-:S11]  /*5880*/  UISETP.NE.AND UP3, UPT, UR4, 0x1, UPT ;  /* 0x000000010400788c */ /* 0x002fd6000bf65270 */
.L_x_95:
[C---:B------:R-:W-:Y:S02]  /*5890*/  LEA R8, R10.reuse, UR21, 0x3 ;  /* 0x000000150a087c11 */ /* 0x040fe4000f8e18ff */
[----:B------:R-:W-:Y:S02]  /*58a0*/  SHF.L.U32 R5, R9, 0x1f, RZ ;  /* 0x0000001f09057819 */ /* 0x000fe400000006ff */
[----:B------:R-:W-:Y:S02]  /*58b0*/  LEA R6, R10, UR21, 0x4 ;  /* 0x000000150a067c11 */ /* 0x000fe4000f8e20ff */
[----:B-1----:R-:W1:Y:S02]  /*58c0*/  SYNCS.PHASECHK.TRANS64.TRYWAIT P0, [R8+URZ+0x70], R5 ;  /* 0x00007005080075a7 */ /* 0x002e6400080011ff */
[----:B-1----:R-:W-:Y:S05]  /*58d0*/  @!P0 BRA `(.L_x_85) ;  /* 0x0000007c00588947 */ /* 0x002fea0003800000 */
.L_x_170:
[----:B-1----:R-:W1:Y:S01]  /*58e0*/  LDS.128 R4, [R6+0xd0] ;  /* 0x0000d00006047984 */ /* 0x002e620000000c00 */
[----:B------:R-:W-:Y:S01]  /*58f0*/  UISETP.GE.AND UP0, UPT, UR45, 0x1, UPT ;  /* 0x000000012d00788c */ /* 0x000fe2000bf06270 */
[----:B------:R-:W-:Y:S01]  /*5900*/  @!PT LDS RZ, [RZ] ;  /* 0x00000000fffff984 */ /* 0x000fe20000000800 */
[----:B------:R-:W-:Y:S01]  /*5910*/  @!PT LDS RZ, [RZ] ;  /* 0x00000000fffff984 */ /* 0x000fe20000000800 */
[----:B------:R-:W-:Y:S01]  /*5920*/  @!PT LDS RZ, [RZ] ;  /* 0x00000000fffff984 */ /* 0x000fe20000000800 */
[----:B------:R-:W-:Y:S01]  /*5930*/  @!PT LDS RZ, [RZ] ;  /* 0x00000000fffff984 */ /* 0x000fe20000000800 */
[----:B------:R2:W-:Y:S06]  /*5940*/  MEMBAR.ALL.CTA ;  /* 0x0000000000007992 */ /* 0x0005ec0000008000 */
[----:B--2---:R-:W2:Y:S01]  /*5950*/  FENCE.VIEW.ASYNC.S ;  /* 0x00000000000073c6 */ /* 0x004ea20000000000 */
[----:B-1----:R-:W-:Y:S11]  /*5960*/  LOP3.LUT P0, RZ, R6, 0x1, RZ, 0xc0, !PT ;  /* 0x0000000106ff7812 */ /* 0x002ff6000780c0ff */
[----:B------:R-:W-:Y:S02]  /*5970*/  @!UPT UIADD3 URZ, UPT, UPT, URZ, URZ, URZ ;  /* 0x000000fffffff290 */ /* 0x000fe4000fffe0ff */
[----:B--2---:R-:W-:Y:S01]  /*5980*/  VOTEU.ANY UP2, P0 ;  /* 0x0000000000ff7886 */ /* 0x004fe20000040100 */
[----:B------:R-:W-:Y:S11]  /*5990*/  PLOP3.LUT P0, PT, PT, PT, UP2, 0x80, 0x8 ;  /* 0x000000000008781c */ /* 0x000ff60003f0f028 */
[----:B------:R-:W-:Y:S02]  /*59a0*/  @!UPT UIADD3 URZ, UPT, UPT, URZ, URZ, URZ ;  /* 0x000000fffffff290 */ /* 0x000fe4000fffe0ff */
[----:B------:R-:W-:Y:S02]  /*59b0*/  @P0 SHF.R.U32.HI R0, RZ, 0x10, R5 ;  /* 0x00000010ff000819 */ /* 0x000fe40000011605 */
[----:B------:R-:W-:Y:S02]  /*59c0*/  @P0 MOV R2, R4 ;  /* 0x0000000400020202 */ /* 0x000fe40000000f00 */
[----:B------:R-:W-:Y:S01]  /*59d0*/  @P0 R2UR UR4, R0 ;  /* 0x00000000000402ca */ /* 0x000fe200000e0000 */
[----:B------:R-:W-:Y:S01]  /*59e0*/  VIADD R0, R8, 0x80 ;  /* 0x0000008008007836 */ /* 0x000fe20000000000 */
[----:B------:R-:W-:Y:S02]  /*59f0*/  @P0 LOP3.LUT R4, R5, 0xffff, RZ, 0xc0, !PT ;  /* 0x0000ffff05040812 */ /* 0x000fe400078ec0ff */
[----:B------:R-:W-:Y:S02]  /*5a00*/  @P0 R2UR UR6, R2 ;  /* 0x00000000020602ca */ /* 0x000fe400000e0000 */
[----:B------:R-:W-:Y:S02]  /*5a10*/  PRMT R0, RZ, 0x654, R0 ;  /* 0x00000654ff007816 */ /* 0x000fe40000000000 */
[----:B------:R-:W-:Y:S02]  /*5a20*/  @P0 R2UR UR5, R4 ;  /* 0x00000000040502ca */ /* 0x000fe400000e0000 */
[----:B------:R1:W-:Y:S03]  /*5a30*/  SYNCS.ARRIVE.TRANS64.RED.A1T0 RZ, [R0+URZ], RZ ;  /* 0x000000ff00ff79a7 */ /* 0x0003e600081004ff */
[----:B------:R-:W-:Y:S04]  /*5a40*/  @UP2 UMOV UR30, UR4 ;  /* 0x00000004001e2c82 */ /* 0x000fe80008000000 */
[----:B------:R-:W-:Y:S04]  /*5a50*/  @UP2 UMOV UR14, UR6 ;  /* 0x00000006000e2c82 */ /* 0x000fe80008000000 */
[----:B------:R-:W-:Y:S01]  /*5a60*/  @UP2 UMOV UR13, UR5 ;  /* 0x00000005000d2c82 */ /* 0x000fe20008000000 */
[----:B------:R-:W-:Y:S05]  /*5a70*/  BRA.U !UP0, `(.L_x_86) ;  /* 0x0000000108c07547 */ /* 0x000fea000b800000 */
[----:B------:R-:W-:Y:S02]  /*5a80*/  UIMAD.WIDE.U32 UR18, UR13, UR43, URZ ;  /* 0x0000002b0d1272a5 */ /* 0x000fe4000f8e00ff */
[----:B------:R-:W-:Y:S02]  /*5a90*/  UP2UR UR16, UPR, URZ, 0x4 ;  /* 0x00000004ff107883 */ /* 0x000fe40008000000 */
[----:B------:R-:W-:Y:S02]  /*5aa0*/  UISETP.NE.AND UP2, UPT, UR42, 0x1, UPT ;  /* 0x000000012a00788c */ /* 0x000fe4000bf45270 */
[----:B------:R-:W-:Y:S02]  /*5ab0*/  UIMAD.WIDE.U32 UR26, UR14, UR40, URZ ;  /* 0x000000280e1a72a5 */ /* 0x000fe4000f8e00ff */
[----:B------:R-:W-:Y:S02]  /*5ac0*/  USEL UR4, UR31, UR49, !UP2 ;  /* 0x000000311f047287 */ /* 0x000fe4000d000000 */
[----:B------:R-:W-:Y:S02]  /*5ad0*/  UISETP.NE.AND UP0, UPT, UR15, 0x1, UPT ;  /* 0x000000010f00788c */ /* 0x000fe4000bf05270 */
[----:B------:R-:W-:Y:S02]  /*5ae0*/  UP2UR UR24, UPR, URZ, 0x2 ;  /* 0x00000002ff187883 */ /* 0x000fe40008000000 */
[----:B------:R-:W-:Y:S02]  /*5af0*/  UISETP.NE.AND UP1, UPT, UR45, 0x1, UPT ;  /* 0x000000012d00788c */ /* 0x000fe4000bf25270 */
[----:B---3--:R-:W-:Y:S02]  /*5b00*/  UIMAD.WIDE.U32 UR8, UR4, UR22, URZ ;  /* 0x00000016040872a5 */ /* 0x008fe4000f8e00ff */
[----:B------:R-:W-:Y:S01]  /*5b10*/  USEL UR7, UR37, UR50, !UP0 ;  /* 0x0000003225077287 */ /* 0x000fe2000c000000 */
[----:B------:R-:W-:Y:S02]  /*5b20*/  UMOV UR5, UR19 ;  /* 0x0000001300057c82 */ /* 0x000fe40008000000 */
[----:B------:R-:W-:Y:S02]  /*5b30*/  USHF.R.U32.HI UR6, URZ, UR53, UR5 ;  /* 0x00000035ff067299 */ /* 0x000fe40008011605 */
[----:B------:R-:W-:Y:S02]  /*5b40*/  UIMAD.WIDE.U32 UR10, UR7, UR22, URZ ;  /* 0x00000016070a72a5 */ /* 0x000fe4000f8e00ff */
[----:B------:R-:W-:Y:S02]  /*5b50*/  USEL UR6, UR13, UR6, !UP2 ;  /* 0x000000060d067287 */ /* 0x000fe4000d000000 */
[----:B------:R-:W-:Y:S01]  /*5b60*/  UISETP.NE.AND UP2, UPT, UR16, URZ, UPT ;  /* 0x000000ff1000728c */ /* 0x000fe2000bf45270 */
[----:B------:R-:W-:Y:S02]  /*5b70*/  UMOV UR5, UR27 ;  /* 0x0000001b00057c82 */ /* 0x000fe40008000000 */
[----:B------:R-:W-:Y:S03]  /*5b80*/  USHF.R.U32.HI UR12, URZ, UR41, UR5 ;  /* 0x00000029ff0c7299 */ /* 0x000fe60008011605 */
[----:B------:R-:W-:Y:S02]  /*5b90*/  UMOV UR5, UR9 ;  /* 0x0000000900057c82 */ /* 0x000fe40008000000 */
[----:B------:R-:W-:Y:S03]  /*5ba0*/  @UP1 USHF.R.U32.HI UR4, URZ, UR23, UR5 ;  /* 0x00000017ff041299 */ /* 0x000fe60008011605 */
[----:B------:R-:W-:Y:S01]  /*5bb0*/  UMOV UR5, UR11 ;  /* 0x0000000b00057c82 */ /* 0x000fe20008000000 */
[----:B------:R-:W-:Y:S02]  /*5bc0*/  UIMAD UR4, UR45, UR4, URZ ;  /* 0x000000042d0472a4 */ /* 0x000fe4000f8e02ff */
[----:B------:R-:W-:Y:S02]  /*5bd0*/  @UP1 USHF.R.U32.HI UR7, URZ, UR23, UR5 ;  /* 0x00000017ff071299 */ /* 0x000fe40008011605 */
[----:B------:R-:W-:Y:S02]  /*5be0*/  USEL UR5, UR14, UR12, !UP0 ;  /* 0x0000000c0e057287 */ /* 0x000fe4000c000000 */
[----:B------:R-:W-:Y:S02]  /*5bf0*/  UIMAD.WIDE.U32 UR10, UR6, UR22, URZ ;  /* 0x00000016060a72a5 */ /* 0x000fe4000f8e00ff */
[----:B------:R-:W-:Y:S02]  /*5c00*/  UIMAD UR8, UR45, UR7, URZ ;  /* 0x000000072d0872a4 */ /* 0x000fe4000f8e02ff */
[----:B------:R-:W-:Y:S03]  /*5c10*/  UISETP.GE.AND UP0, UPT, UR6, UR4, UPT ;  /* 0x000000040600728c */ /* 0x000fe6000bf06270 */
[----:B------:R-:W-:Y:S01]  /*5c20*/  UMOV UR4, UR11 ;  /* 0x0000000b00047c82 */ /* 0x000fe20008000000 */
[----:B------:R-:W-:Y:S02]  /*5c30*/  UISETP.GE.OR UP0, UPT, UR5, UR8, UP0 ;  /* 0x000000080500728c */ /* 0x000fe40008706670 */
[----:B------:R-:W-:Y:S02]  /*5c40*/  USHF.R.U32.HI UR4, URZ, UR23, UR4 ;  /* 0x00000017ff047299 */ /* 0x000fe40008011604 */
[----:B------:R-:W-:Y:S02]  /*5c50*/  UIMAD.WIDE.U32 UR8, UR5, UR22, URZ ;  /* 0x00000016050872a5 */ /* 0x000fe4000f8e00ff */
[----:B------:R-:W-:Y:S04]  /*5c60*/  USEL UR10, UR6, UR4, !UP1 ;  /* 0x00000004060a7287 */ /* 0x000fe8000c800000 */
[----:B------:R-:W-:Y:S01]  /*5c70*/  UIADD3 UR11, UPT, UPT, -UR10, URZ, URZ ;  /* 0x000000ff0a0b7290 */ /* 0x000fe2000fffe1ff */
[----:B------:R-:W-:Y:S02]  /*5c80*/  @!UP0 UMOV UR4, UR9 ;  /* 0x0000000900048c82 */ /* 0x000fe40008000000 */
[----:B------:R-:W-:Y:S02]  /*5c90*/  @!UP0 USHF.R.U32.HI UR4, URZ, UR23, UR4 ;  /* 0x00000017ff048299 */ /* 0x000fe40008011604 */
[----:B------:R-:W-:Y:S02]  /*5ca0*/  UIMAD UR8, UR45, UR11, UR6 ;  /* 0x0000000b2d0872a4 */ /* 0x000fe4000f8e0206 */
[----:B------:R-:W-:Y:S02]  /*5cb0*/  @!UP0 USEL UR4, UR5, UR4, !UP1 ;  /* 0x0000000405048287 */ /* 0x000fe4000c800000 */
[----:B------:R-:W-:Y:S02]  /*5cc0*/  UISETP.NE.AND UP1, UPT, UR24, URZ, UPT ;  /* 0x000000ff1800728c */ /* 0x000fe4000bf25270 */
[----:B------:R-:W-:Y:S02]  /*5cd0*/  @!UP0 UIMAD UR8, UR7, UR8, UR4 ;  /* 0x00000008070882a4 */ /* 0x000fe4000f8e0204 */
[----:B------:R-:W-:Y:S02]  /*5ce0*/  @!UP0 UIADD3 UR9, UPT, UPT, UR10, -UR4, URZ ;  /* 0x800000040a098290 */ /* 0x000fe4000fffe0ff */
[----:B------:R-:W-:Y:S02]  /*5cf0*/  UIADD3 UR4, UPT, UPT, -UR5, URZ, URZ ;  /* 0x000000ff05047290 */ /* 0x000fe4000fffe1ff */
[----:B------:R-:W-:Y:S02]  /*5d00*/  UIADD3 UR7, UPT, UPT, -UR6, URZ, URZ ;  /* 0x000000ff06077290 */ /* 0x000fe4000fffe1ff */
[----:B------:R-:W-:Y:S02]  /*5d10*/  @!UP0 UIMAD UR6, UR9, UR45, UR5 ;  /* 0x0000002d090682a4 */ /* 0x000fe4000f8e0205 */
[----:B------:R-:W-:Y:S02]  /*5d20*/  UIMAD UR14, UR15, UR4, UR14 ;  /* 0x000000040f0e72a4 */ /* 0x000fe4000f8e020e */
[----:B------:R-:W-:Y:S01]  /*5d30*/  UIMAD UR13, UR42, UR7, UR13 ;  /* 0x000000072a0d72a4 */ /* 0x000fe2000f8e020d */
[----:B------:R-:W-:Y:S02]  /*5d40*/  @!UP0 UMOV UR5, UR8 ;  /* 0x0000000800058c82 */ /* 0x000fe40008000000 */
[----:B------:R-:W-:Y:S02]  /*5d50*/  UIMAD UR14, UR5, UR15, UR14 ;  /* 0x0000000f050e72a4 */ /* 0x000fe4000f8e020e */
[----:B------:R-:W-:Y:S11]  /*5d60*/  UIMAD UR13, UR6, UR42, UR13 ;  /* 0x0000002a060d72a4 */ /* 0x000ff6000f8e020d */
[----:B------:R-:W-:Y:S01]  /*5d70*/  @!UPT UIADD3 URZ, UPT, UPT, URZ, URZ, URZ ;  /* 0x000000fffffff290 */ /* 0x000fe2000fffe0ff */
.L_x_86:
[----:B------:R-:W2:Y:S01]  /*5d80*/  @!UP3 LDCU.128 UR8, c[0x0][0xf10] ;  /* 0x0001e200ff08b7ac */ /* 0x000ea20008000c00 */
[----:B------:R-:W-:Y:S02]  /*5d90*/  ISETP.NE.U32.AND P0, PT, RZ, UR38, PT ;  /* 0x00000026ff007c0c */ /* 0x000fe4000bf05070 */
[----:B------:R-:W-:Y:S02]  /*5da0*/  SHF.L.U32 R4, R11, 0x1f, RZ ;  /* 0x0000001f0b047819 */ /* 0x000fe400000006ff */
[----:B------:R-:W-:Y:S01]  /*5db0*/  ISETP.NE.AND.EX P0, PT, RZ, UR39, PT, P0 ;  /* 0x00000027ff007c0c */ /* 0x000fe2000bf05300 */
[----:B------:R-:W4:Y:S01]  /*5dc0*/  @!UP3 LDCU UR5, c[0x0][0xf0c] ;  /* 0x0001e180ff05b7ac */ /* 0x000f220008000800 */
[----:B------:R-:W-:Y:S02]  /*5dd0*/  USHF.L.U32 UR35, UR28, 0x7, URZ ;  /* 0x000000071c237899 */ /* 0x000fe400080006ff */
[----:B--2---:R-:W-:Y:S07]  /*5de0*/  UIMAD.WIDE.U32 UR6, UR14, UR8, URZ ;  /* 0x000000080e0672a5 */ /* 0x004fee000f8e00ff */
[----:B------:R-:W-:Y:S01]  /*5df0*/  @!UP3 UMOV UR4, UR7 ;  /* 0x000000070004bc82 */ /* 0x000fe20008000000 */
[----:B----4-:R-:W-:Y:S02]  /*5e00*/  @!UP3 UISETP.NE.AND UP0, UPT, UR5, 0x1, UPT ;  /* 0x000000010500b88c */ /* 0x010fe4000bf05270 */
[----:B------:R-:W-:Y:S02]  /*5e10*/  @!UP3 USHF.R.U32.HI UR4, URZ, UR9, UR4 ;  /* 0x00000009ff04b299 */ /* 0x000fe40008011604 */
[----:B------:R-:W-:Y:S02]  /*5e20*/  UIMAD.WIDE.U32 UR6, UR13, UR11, URZ ;  /* 0x0000000b0d0672a5 */ /* 0x000fe4000f8e00ff */
[----:B------:R-:W-:Y:S02]  /*5e30*/  @!UP3 USEL UR8, UR14, UR4, !UP0 ;  /* 0x000000040e08b287 */ /* 0x000fe4000c000000 */
[----:B------:R-:W-:Y:S03]  /*5e40*/  @!UP3 UISETP.NE.AND UP0, UPT, UR10, 0x1, UPT ;  /* 0x000000010a00b88c */ /* 0x000fe6000bf05270 */
[----:B------:R-:W-:Y:S01]  /*5e50*/  @!UP3 UMOV UR6, UR7 ;  /* 0x000000070006bc82 */ /* 0x000fe20008000000 */
[----:B------:R-:W-:Y:S01]  /*5e60*/  USHF.L.U32 UR7, UR20, 0x8, URZ ;  /* 0x0000000814077899 */ /* 0x000fe200080006ff */
[----:B------:R-:W2:Y:S02]  /*5e70*/  @!UP3 LDCU UR4, c[0x0][0xf20] ;  /* 0x0001e400ff04b7ac */ /* 0x000ea40008000800 */
[----:B--2---:R-:W-:Y:S04]  /*5e80*/  @!UP3 USHF.R.U32.HI UR6, URZ, UR4, UR6 ;  /* 0x00000004ff06b299 */ /* 0x004fe80008011606 */
[----:B------:R-:W-:Y:S04]  /*5e90*/  @!UP3 USEL UR6, UR13, UR6, !UP0 ;  /* 0x000000060d06b287 */ /* 0x000fe8000c000000 */
[----:B------:R-:W-:Y:S02]  /*5ea0*/  @!UP3 UIADD3 UR4, UPT, UPT, -UR8, UR6, URZ ;  /* 0x000000060804b290 */ /* 0x000fe4000fffe1ff */
[----:B------:R-:W-:Y:S02]  /*5eb0*/  @!UP3 UIADD3 UR6, UPT, UPT, UR8, -UR6, URZ ;  /* 0x800000060806b290 */ /* 0x000fe4000fffe0ff */
[----:B------:R-:W-:Y:S02]  /*5ec0*/  @!UP3 UIMAD UR14, UR4, UR5, UR14 ;  /* 0x00000005040eb2a4 */ /* 0x000fe4000f8e020e */
[----:B------:R-:W-:Y:S01]  /*5ed0*/  @!UP3 UIMAD UR13, UR6, UR10, UR13 ;  /* 0x0000000a060db2a4 */ /* 0x000fe2000f8e020d */
[----:B------:R-:W-:Y:S11]  /*5ee0*/  BRA.U UP4, `(.L_x_87) ;  /* 0x0000000104107547 */ /* 0x000ff6000b800000 */
[----:B-1----:R-:W-:Y:S04]  /*5ef0*/  MOV R0, UR58 ;  /* 0x0000003a00007c02 */ /* 0x002fe80008000f00 */
[----:B------:R-:W-:Y:S04]  /*5f00*/  SHF.L.U32 R5, R0, 0x1f, RZ ;  /* 0x0000001f00057819 */ /* 0x000fe800000006ff */
[----:B------:R-:W1:Y:S02]  /*5f10*/  SYNCS.PHASECHK.TRANS64.TRYWAIT P1, [UR21+0x68], R5 ;  /* 0x00006805ff0075a7 */ /* 0x000e640008021115 */
[----:B-1----:R-:W-:Y:S05]  /*5f20*/  @!P1 BRA `(.L_x_88) ;  /* 0x0000007400d89947 */ /* 0x002fea0003800000 */
.L_x_87:
[----:B------:R-:W-:Y:S05]  /*5f30*/  BRA.U !UP6, `(.L_x_89) ;  /* 0x000000010e387547 */ /* 0x000fea000b800000 */
[----:B------:R-:W-:Y:S01]  /*5f40*/  UPLOP3.LUT UP1, UPT, UPT, UPT, UP5, 0x80, 0x8 ;  /* 0x000000000008789c */ /* 0x000fe20003f2f050 */
[----:B-1----:R-:W-:Y:S01]  /*5f50*/  HFMA2 R0, -RZ, RZ, 0, 5.9604644775390625e-08 ;  /* 0x00000001ff007431 */ /* 0x002fe200000001ff */
[----:B------:R-:W1:Y:S01]  /*5f60*/  LDCU.64 UR8, c[0x0][0x358] ;  /* 0x00006b00ff0877ac */ /* 0x000e620008000a00 */
[----:B------:R-:W-:Y:S03]  /*5f70*/  IMAD.MOV.U32 R139, RZ, RZ, 0x1 ;  /* 0x00000001ff8b7424 */ /* 0x000fe600078e00ff */
[----:B------:R-:W-:Y:S05]  /*5f80*/  PLOP3.LUT P1, PT, PT, PT, UP1, 0x80, 0x8 ;  /* 0x000000000008781c */ /* 0x000fea0003f2f018 */
[----:B------:R-:W2:Y:S01]  /*5f90*/  @UP1 LDCU.64 UR4, c[0x0][0xc88] ;  /* 0x00019100ff0417ac */ /* 0x000ea20008000a00 */
[----:B------:R-:W-:Y:S07]  /*5fa0*/  @UP1 UIMAD UR6, UR52, UR38, URZ ;  /* 0x00000026340612a4 */ /* 0x000fee000f8e02ff */
[----:B------:R-:W-:Y:S01]  /*5fb0*/  @!P1 PRMT R139, R0, 0x7610, R139 ;  /* 0x00007610008b9816 */ /* 0x000fe2000000008b */
[----:B--2---:R-:W-:Y:S06]  /*5fc0*/  @UP1 UIMAD.WIDE UR4, UR6, 0x4, UR4 ;  /* 0x00000004060418a5 */ /* 0x004fec000f8e0204 */
[----:B------:R-:W-:Y:S01]  /*5fd0*/  IMAD.U32 R6, RZ, RZ, UR4 ;  /* 0x00000004ff067e24 */ /* 0x000fe2000f8e00ff */
[----:B------:R-:W-:Y:S04]  /*5fe0*/  MOV R7, UR5 ;  /* 0x0000000500077c02 */ /* 0x000fe80008000f00 */
[----:B------:R-:W2:Y:S01]  /*5ff0*/  @!UP1 LDCU UR4, c[0x0][0xc80] ;  /* 0x00019000ff0497ac */ /* 0x000ea20008000800 */
[----:B-1---5:R4:W5:Y:S02]  /*6000*/  @P1 LDG.E R71, desc[UR8][R6.64] ;  /* 0x0000000806471981 */ /* 0x022964000c1e1900 */
[----:B--2-4-:R-:W-:Y:S07]  /*6010*/  @!P1 IMAD.U32 R71, RZ, RZ, UR4 ;  /* 0x00000004ff479e24 */ /* 0x014fee000f8e00ff */
.L_x_89:
[----:B-----5:R-:W-:Y:S01]  /*6020*/  @!P0 FSETP.EQ.AND P2, PT, R71, RZ, PT ;  /* 0x000000ff4700820b */ /* 0x020fe20003f42000 */
[----:B------:R-:W-:Y:S01]  /*6030*/  @!UPT UIADD3 URZ, UPT, UPT, URZ, URZ, URZ ;  /* 0x000000fffffff290 */ /* 0x000fe2000fffe0ff */
[----:B------:R-:W-:Y:S11]  /*6040*/  @!P0 BRA `(.L_x_90) ;  /* 0x0000000000148947 */ /* 0x000ff60003800000 */
[----:B------:R-:W-:Y:S02]  /*6050*/  LOP3.LUT P0, RZ, R139, 0xff, RZ, 0xc0, !PT ;  /* 0x000000ff8bff7812 */ /* 0x000fe4000780c0ff */
[----:B------:R-:W-:Y:S04]  /*6060*/  PLOP3.LUT P2, PT, PT, PT, UP1, 0x80, 0x8 ;  /* 0x000000000008781c */ /* 0x000fe80003f4f018 */
[----:B------:R-:W-:Y:S07]  /*6070*/  PLOP3.LUT P2, PT, P2, PT, PT, 0x8, 0x80 ;  /* 0x000000000080781c */ /* 0x000fee000174e170 */
[----:B------:R-:W-:Y:S11]  /*6080*/  @P0 FSETP.EQ.AND P2, PT, R71, RZ, PT ;  /* 0x000000ff4700020b */ /* 0x000ff60003f42000 */
[----:B------:R-:W-:Y:S02]  /*6090*/  @!UPT UIADD3 URZ, UPT, UPT, URZ, URZ, URZ ;  /* 0x000000fffffff290 */ /* 0x000fe4000fffe0ff */
.L_x_90:
[----:B------:R-:W2:Y:S01]  /*60a0*/  SYNCS.PHASECHK.TRANS64.TRYWAIT P0, [UR21+0x40], R4 ;  /* 0x00004004ff0075a7 */ /* 0x000ea20008001115 */
[----:B------:R-:W-:Y:S04]  /*60b0*/  ELECT P1, URZ, PT ;  /* 0x0000000000ff782f */ /* 0x000fe80003820000 */
[----:B------:R-:W-:Y:S01]  /*60c0*/  PLOP3.LUT P1, PT, P2, P1, PT, 0xf2, 0x2f ;  /* 0x00000000002f781c */ /* 0x000fe20001723e72 */
[----:B------:R-:W-:Y:S01]  /*60d0*/  @!UPT UIADD3 URZ, UPT, UPT, URZ, URZ, URZ ;  /* 0x000000fffffff290 */ /* 0x000fe2000fffe0ff */
[----:B--2---:R-:W-:Y:S11]  /*60e0*/  @!P0 BRA `(.L_x_91) ;  /* 0x0000007400808947 */ /* 0x004ff60003800000 */
.L_x_173:
[----:B------:R-:W-:Y:S01]  /*60f0*/  @!P1 IADD3 R2, P0, PT, R12, 0x980, RZ ;  /* 0x000009800c029810 */ /* 0x000fe20007f1e0ff */
[----:B------:R-:W-:Y:S01]  /*6100*/  ULOP3.LUT UR4, UR29, 0x1, URZ, 0xc0, !UPT ;  /* 0x000000011d047892 */ /* 0x000fe2000f8ec0ff */
[----:B------:R-:W-:Y:S02]  /*6110*/  VOTEU.ALL UP0, P1 ;  /* 0x0000000000ff7886 */ /* 0x000fe40000800000 */
[----:B------:R-:W-:Y:S01]  /*6120*/  @!P1 R2UR UR6, R2 ;  /* 0x00000000020692ca */ /* 0x000fe200000e0000 */
[----:B-1----:R-:W-:Y:S01]  /*6130*/  @!P1 IMAD.X R0, RZ, RZ, R13, P0 ;  /* 0x000000ffff009224 */ /* 0x002fe200000e060d */
[----:B------:R-:W-:Y:S01]  /*6140*/  UMOV UR10, 0x0 ;  /* 0x00000000000a7882 */ /* 0x000fe20000000000 */
[----:B------:R-:W-:Y:S01]  /*6150*/  ISETP.NE.AND P0, PT, RZ, UR4, !P1 ;  /* 0x00000004ff007c0c */ /* 0x000fe2000cf05270 */
[----:B------:R-:W-:Y:S02]  /*6160*/  @!UP0 UIADD3 UR8, UPT, UPT, UR7, 0xc0, URZ ;  /* 0x000000c007088890 */ /* 0x000fe4000fffe0ff */
[----:B------:R-:W-:Y:S01]  /*6170*/  @!P1 R2UR UR5, R0 ;  /* 0x00000000000592ca */ /* 0x000fe200000e0000 */
[----:B------:R-:W-:Y:S01]  /*6180*/  @!UP0 UIADD3 UR32, UPT, UPT, UR21, 0x400, URZ ;  /* 0x0000040015208890 */ /* 0x000fe2000fffe0ff */
[----:B------:R-:W-:Y:S02]  /*6190*/  VOTEU.ALL UP0, P1 ;  /* 0x0000000000ff7886 */ /* 0x000fe40000800000 */
[----:B------:R-:W-:Y:S01]  /*61a0*/  @!P1 IMAD.U32 R0, RZ, RZ, UR8 ;  /* 0x00000008ff009e24 */ /* 0x000fe2000f8e00ff */
[----:B------:R-:W-:Y:S01]  /*61b0*/  UMOV UR11, 0x10000000 ;  /* 0x10000000000b7882 */ /* 0x000fe20000000000 */
[----:B------:R-:W-:Y:S01]  /*61c0*/  UMOV UR36, UR52 ;  /* 0x0000003400247c82 */ /* 0x000fe20008000000 */
[----:B------:R-:W-:Y:S03]  /*61d0*/  IMAD.U32 R6, RZ, RZ, UR6 ;  /* 0x00000006ff067e24 */ /* 0x000fe6000f8e00ff */
[----:B------:R-:W-:Y:S01]  /*61e0*/  @P0 IMAD R0, RZ, RZ, UR7 ;  /* 0x00000007ff000e24 */ /* 0x000fe2000f8e02ff */
[----:B------:R-:W-:Y:S02]  /*61f0*/  PLOP3.LUT P0, PT, P1, PT, PT, 0x8, 0x80 ;  /* 0x000000000080781c */ /* 0x000fe40000f0e170 */
[----:B------:R-:W-:Y:S01]  /*6200*/  IMAD.U32 R7, RZ, RZ, UR5 ;  /* 0x00000005ff077e24 */ /* 0x000fe2000f8e00ff */
[----:B------:R-:W-:Y:S10]  /*6210*/  @!P1 R2UR UR8, R6 ;  /* 0x00000000060892ca */ /* 0x000ff400000e0000 */
[----:B------:R-:W-:Y:S01]  /*6220*/  @P0 R2UR.BROADCAST UR34, R0 ;  /* 0x00000000002202ca */ /* 0x000fe200008e0000 */
[----:B------:R-:W-:Y:S01]  /*6230*/  @!P1 IMAD.MOV.U32 R0, RZ, RZ, 0x4000 ;  /* 0x00004000ff009424 */ /* 0x000fe200078e00ff */
[----:B------:R-:W-:Y:S11]  /*6240*/  @!P1 R2UR UR9, R7 ;  /* 0x00000000070992ca */ /* 0x000ff600000e0000 */
[----:B------:R-:W-:Y:S02]  /*6250*/  @!UPT UIADD3 URZ, UPT, UPT, URZ, URZ, URZ ;  /* 0x000000fffffff290 */ /* 0x000fe4000fffe0ff */
[----:B------:R1:W-:Y:S01]  /*6260*/  @!UP0 UTMALDG.3D [UR32], [UR8], desc[UR10] ;  /* 0x00000a20080085b4 */ /* 0x0003e20008011000 */
[----:B------:R1:W-:Y:S01]  /*6270*/  @!P1 SYNCS.ARRIVE.TRANS64.RED.A0TR RZ, [UR21+0x20], R0 ;  /* 0x00002000ffff99a7 */ /* 0x0003e20008300415 */
[----:B------:R-:W-:Y:S01]  /*6280*/  SYNCS.ARRIVE.TRANS64.RED.A1T0 RZ, [UR48], RZ ;  /* 0x000000ffffff79a7 */ /* 0x000fe20008100430 */
[----:B------:R-:W2:Y:S02]  /*6290*/  SYNCS.PHASECHK.TRANS64.TRYWAIT P0, [UR21+0x48], R4 ;  /* 0x00004804ff0075a7 */ /* 0x000ea40008001115 */
[----:B-12---:R-:W-:Y:S05]  /*62a0*/  @!P0 BRA `(.L_x_92) ;  /* 0x0000007400288947 */ /* 0x006fea0003800000 */
.L_x_175:
[----:B------:R-:W-:Y:S01]  /*62b0*/  VOTEU.ALL UP0, P1 ;  /* 0x0000000000ff7886 */ /* 0x000fe20000800000 */
[----:B------:R-:W-:Y:S01]  /*62c0*/  @!P1 IADD3 R2, P0, PT, R12, 0x980, RZ ;  /* 0x000009800c029810 */ /* 0x000fe20007f1e0ff */
[----:B------:R-:W-:Y:S01]  /*62d0*/  UMOV UR10, 0x0 ;  /* 0x00000000000a7882 */ /* 0x000fe20000000000 */
[----:B------:R-:W-:Y:S01]  /*62e0*/  UMOV UR11, 0x10000000 ;  /* 0x10000000000b7882 */ /* 0x000fe20000000000 */
[----:B------:R-:W-:Y:S01]  /*62f0*/  UMOV UR27, UR35 ;  /* 0x00000023001b7c82 */ /* 0x000fe20008000000 */
[----:B------:R-:W-:Y:S01]  /*6300*/  @!UP0 UIMAD UR5, UR4, -0x40, UR7 ;  /* 0xffffffc0040588a4 */ /* 0x000fe2000f8e0207 */
[----:B------:R-:W-:Y:S01]  /*6310*/  @!P1 IMAD.X R0, RZ, RZ, R13, P0 ;  /* 0x000000ffff009224 */ /* 0x000fe200000e060d */
[----:B------:R-:W-:Y:S01]  /*6320*/  @!P1 R2UR UR6, R2 ;  /* 0x00000000020692ca */ /* 0x000fe200000e0000 */
[----:B------:R-:W-:Y:S02]  /*6330*/  @!UP0 UIADD3 UR24, UPT, UPT, UR21, 0x4400, URZ ;  /* 0x0000440015188890 */ /* 0x000fe4000fffe0ff */
[----:B------:R-:W-:Y:S02]  /*6340*/  @!UP0 UIADD3 UR26, UPT, UPT, UR5, 0x80, URZ ;  /* 0x00000080051a8890 */ /* 0x000fe4000fffe0ff */
[----:B------:R-:W-:Y:S01]  /*6350*/  @!P1 R2UR UR5, R0 ;  /* 0x00000000000592ca */ /* 0x000fe200000e0000 */
[----:B------:R-:W-:Y:S01]  /*6360*/  VOTEU.ALL UP0, P1 ;  /* 0x0000000000ff7886 */ /* 0x000fe20000800000 */
[----:B------:R-:W-:Y:S01]  /*6370*/  @!P1 IMAD.MOV.U32 R0, RZ, RZ, 0x4000 ;  /* 0x00004000ff009424 */ /* 0x000fe200078e00ff */
[----:B------:R-:W-:Y:S05]  /*6380*/  UMOV UR28, UR52 ;  /* 0x00000034001c7c82 */ /* 0x000fea0008000000 */
[----:B------:R-:W-:Y:S05]  /*6390*/  IMAD.U32 R6, RZ, RZ, UR6 ;  /* 0x00000006ff067e24 */ /* 0x000fea000f8e00ff */
[----:B------:R-:W-:Y:S01]  /*63a0*/  IMAD.U32 R7, RZ, RZ, UR5 ;  /* 0x00000005ff077e24 */ /* 0x000fe2000f8e00ff */
[----:B------:R-:W-:Y:S04]  /*63b0*/  @!P1 R2UR UR8, R6 ;  /* 0x00000000060892ca */ /* 0x000fe800000e0000 */
[----:B------:R-:W-:Y:S11]  /*63c0*/  @!P1 R2UR UR9, R7 ;  /* 0x00000000070992ca */ /* 0x000ff600000e0000 */
[----:B------:R-:W-:Y:S02]  /*63d0*/  @!UPT UIADD3 URZ, UPT, UPT, URZ, URZ, URZ ;  /* 0x000000fffffff290 */ /* 0x000fe4000fffe0ff */
[----:B------:R2:W-:Y:S01]  /*63e0*/  @!UP0 UTMALDG.3D [UR24], [UR8], desc[UR10] ;  /* 0x00000a18080085b4 */ /* 0x0005e20008011000 */
[----:B------:R2:W-:Y:S01]  /*63f0*/  @!P1 SYNCS.ARRIVE.TRANS64.RED.A0TR RZ, [UR21+0x28], R0 ;  /* 0x00002800ffff99a7 */ /* 0x0005e20008300415 */
[----:B------:R-:W-:Y:S01]  /*6400*/  SYNCS.ARRIVE.TRANS64.RED.A1T0 RZ, [UR47], RZ ;  /* 0x000000ffffff79a7 */ /* 0x000fe2000810042f */
[----:B------:R-:W4:Y:S02]  /*6410*/  SYNCS.PHASECHK.TRANS64.TRYWAIT P0, [UR21+0x50], R4 ;  /* 0x00005004ff0075a7 */ /* 0x000f240008001115 */
[----:B--2-4-:R-:W-:Y:S05]  /*6420*/  @!P0 BRA `(.L_x_93) ;  /* 0x0000007000e08947 */ /* 0x014fea0003800000 */
.L_x_177:
[----:B------:R-:W-:Y:S01]  /*6430*/  VOTEU.ALL UP0, P1 ;  /* 0x0000000000ff7886 */ /* 0x000fe20000800000 */
[----:B------:R-:W-:Y:S01]  /*6440*/  @!P1 IADD3 R2, P0, PT, R12, 0x980, RZ ;  /* 0x000009800c029810 */ /* 0x000fe20007f1e0ff */
[----:B------:R-:W-:Y:S01]  /*6450*/  UMOV UR10, 0x0 ;  /* 0x00000000000a7882 */ /* 0x000fe20000000000 */
[----:B------:R-:W-:Y:S01]  /*6460*/  UMOV UR11, 0x10000000 ;  /* 0x10000000000b7882 */ /* 0x000fe20000000000 */
[----:B------:R-:W-:Y:S01]  /*6470*/  UMOV UR19, UR35 ;  /* 0x0000002300137c82 */ /* 0x000fe20008000000 */
[----:B------:R-:W-:Y:S01]  /*6480*/  @!UP0 ULEA UR5, UR4, UR7, 0x6 ;  /* 0x0000000704058291 */ /* 0x000fe2000f8e30ff */
        /* <DEDUP_REMOVED lines=18> */
.L_x_179:
[----:B------:R-:W-:Y:S01]  /*65b0*/  @!P1 IADD3 R2, P0, PT, R12, 0x980, RZ ;  /* 0x000009800c029810 */ /* 0x000fe20007f1e0ff */
[----:B------:R-:W-:Y:S01]  /*65c0*/  UMOV UR11, UR35 ;  /* 0x00000023000b7c82 */ /* 0x000fe20008000000 */
[----:B------:R-:W-:Y:S01]  /*65d0*/  R2UR UR18, R141 ;  /* 0x000000008d1272ca */ /* 0x000fe200000e0000 */
[----:B------:R-:W-:Y:S01]  /*65e0*/  UMOV UR12, UR52 ;  /* 0x00000034000c7c82 */ /* 0x000fe20008000000 */
[----:B------:R-:W-:Y:S01]  /*65f0*/  @!P1 R2UR UR6, R2 ;  /* 0x00000000020692ca */ /* 0x000fe200000e0000 */
[----:B------:R-:W-:Y:S01]  /*6600*/  @!P1 IMAD.X R0, RZ, RZ, R13, P0 ;  /* 0x000000ffff009224 */ /* 0x000fe200000e060d */
[----:B------:R-:W-:Y:S01]  /*6610*/  ISETP.NE.OR P0, PT, RZ, UR4, P1 ;  /* 0x00000004ff007c0c */ /* 0x000fe20008f05670 */
[----:B------:R-:W-:Y:S01]  /*6620*/  VOTEU.ALL UP0, P1 ;  /* 0x0000000000ff7886 */ /* 0x000fe20000800000 */
[----:B------:R-:W-:Y:S01]  /*6630*/  VIADD R10, R10, 0x1 ;  /* 0x000000010a0a7836 */ /* 0x000fe20000000000 */
[----:B------:R-:W-:Y:S01]  /*6640*/  R2UR UR16, R142 ;  /* 0x000000008e1072ca */ /* 0x000fe200000e0000 */
[----:B------:R-:W-:Y:S01]  /*6650*/  UIADD3 UR29, UPT, UPT, UR29, 0x1, URZ ;  /* 0x000000011d1d7890 */ /* 0x000fe2000fffe0ff */
[----:B------:R-:W-:Y:S01]  /*6660*/  @!P1 R2UR UR5, R0 ;  /* 0x00000000000592ca */ /* 0x000fe200000e0000 */
[----:B------:R-:W-:Y:S01]  /*6670*/  @!UP0 UIADD3 UR10, UPT, UPT, UR7, 0xc0, URZ ;  /* 0x000000c0070a8890 */ /* 0x000fe2000fffe0ff */
[----:B------:R-:W-:Y:S01]  /*6680*/  LOP3.LUT R11, R11, 0x1, RZ, 0x3c, !PT ;  /* 0x000000010b0b7812 */ /* 0x000fe200078e3cff */
[----:B------:R-:W-:Y:S02]  /*6690*/  @!UP0 UIADD3 UR8, UPT, UPT, UR21, 0xc400, URZ ;  /* 0x0000c40015088890 */ /* 0x000fe4000fffe0ff */
[----:B------:R-:W-:Y:S01]  /*66a0*/  @!UP0 UIADD3 UR9, UPT, UPT, UR21, 0x38, URZ ;  /* 0x0000003815098890 */ /* 0x000fe2000fffe0ff */
[----:B-1----:R-:W-:Y:S01]  /*66b0*/  IMAD.U32 R4, RZ, RZ, UR6 ;  /* 0x00000006ff047e24 */ /* 0x002fe2000f8e00ff */
[----:B------:R-:W-:Y:S01]  /*66c0*/  VOTEU.ALL UP0, P1 ;  /* 0x0000000000ff7886 */ /* 0x000fe20000800000 */
[----:B------:R-:W-:Y:S01]  /*66d0*/  @!P1 IMAD.U32 R0, RZ, RZ, UR10 ;  /* 0x0000000aff009e24 */ /* 0x000fe2000f8e00ff */
[----:B------:R-:W-:Y:S01]  /*66e0*/  UMOV UR6, 0x0 ;  /* 0x0000000000067882 */ /* 0x000fe20000000000 */
[----:B------:R-:W-:Y:S01]  /*66f0*/  @!P0 IMAD R0, RZ, RZ, UR7 ;  /* 0x00000007ff008e24 */ /* 0x000fe2000f8e02ff */
[----:B------:R-:W-:Y:S01]  /*6700*/  @!P1 R2UR UR4, R4 ;  /* 0x00000000040492ca */ /* 0x000fe200000e0000 */
[----:B------:R-:W-:Y:S01]  /*6710*/  UMOV UR7, 0x10000000 ;  /* 0x1000000000077882 */ /* 0x000fe20000000000 */
[----:B------:R-:W-:Y:S01]  /*6720*/  IMAD.U32 R5, RZ, RZ, UR5 ;  /* 0x00000005ff057e24 */ /* 0x000fe2000f8e00ff */
[----:B------:R-:W-:Y:S01]  /*6730*/  PLOP3.LUT P0, PT, P1, PT, PT, 0x8, 0x80 ;  /* 0x000000000080781c */ /* 0x000fe20000f0e170 */
[----:B------:R-:W-:Y:S11]  /*6740*/  UIADD3 UR20, UPT, UPT, UR13, UR18, URZ ;  /* 0x000000120d147290 */ /* 0x000ff6000fffe0ff */
[----:B------:R-:W-:Y:S01]  /*6750*/  @!UPT UIADD3 URZ, UPT, UPT, URZ, URZ, URZ ;  /* 0x000000fffffff290 */ /* 0x000fe2000fffe0ff */
[----:B------:R-:W-:Y:S01]  /*6760*/  @P0 R2UR.BROADCAST UR10, R0 ;  /* 0x00000000000a02ca */ /* 0x000fe200008e0000 */
[----:B------:R-:W-:Y:S01]  /*6770*/  UIADD3 UR28, UPT, UPT, UR14, UR16, URZ ;  /* 0x000000100e1c7290 */ /* 0x000fe2000fffe0ff */
[----:B------:R-:W-:Y:S01]  /*6780*/  @!P1 R2UR UR5, R5 ;  /* 0x00000000050592ca */ /* 0x000fe200000e0000 */
[----:B------:R-:W-:Y:S01]  /*6790*/  UMOV UR52, UR30 ;  /* 0x0000001e00347c82 */ /* 0x000fe20008000000 */
[C---:B------:R-:W-:Y:S01]  /*67a0*/  ISETP.NE.AND P0, PT, R10.reuse, 0x2, PT ;  /* 0x000000020a00780c */ /* 0x040fe20003f05270 */
[----:B------:R-:W-:Y:S03]  /*67b0*/  UPLOP3.LUT UP4, UPT, UPT, UPT, UPT, 0x80, 0x8 ;  /* 0x000000000008789c */ /* 0x000fe60003f8f070 */
[----:B------:R-:W-:Y:S02]  /*67c0*/  SEL R0, RZ, 0x1, P0 ;  /* 0x00000001ff007807 */ /* 0x000fe40000000000 */
[----:B------:R-:W-:Y:S02]  /*67d0*/  SEL R10, R10, RZ, P0 ;  /* 0x000000ff0a0a7207 */ /* 0x000fe40000000000 */
[----:B------:R-:W-:Y:S03]  /*67e0*/  LOP3.LUT R9, R9, R0, RZ, 0x3c, !PT ;  /* 0x0000000009097212 */ /* 0x000fe600078e3cff */
[----:B------:R1:W-:Y:S01]  /*67f0*/  @!UP0 UTMALDG.3D [UR8], [UR4], desc[UR6] ;  /* 0x00000608040085b4 */ /* 0x0003e20008011000 */
[----:B------:R1:W-:Y:S01]  /*6800*/  @!P1 SYNCS.ARRIVE.TRANS64.RED.A0TR RZ, [UR21+0x38], R3 ;  /* 0x00003803ffff99a7 */ /* 0x0003e20008300415 */
[----:B------:R-:W-:Y:S01]  /*6810*/  SYNCS.ARRIVE.TRANS64.RED.A1T0 RZ, [UR44], RZ ;  /* 0x000000ffffff79a7 */ /* 0x000fe2000810042c */
[----:B------:R-:W-:Y:S05]  /*6820*/  BRA.U UP2, `(.L_x_95) ;  /* 0xfffffff102187547 */ /* 0x000fea000b83ffff */
[----:B-1----:R-:W-:-:S04]  /*6830*/  SHF.L.U32 R3, R11, 0x1f, RZ ;  /* 0x0000001f0b037819 */ /* 0x002fc800000006ff */
[----:B------:R-:W1:Y:S02]  /*6840*/  SYNCS.PHASECHK.TRANS64.TRYWAIT P0, [UR21+0x40], R3 ;  /* 0x00004003ff0075a7 */ /* 0x000e640008001115 */
[----:B-1----:R-:W-:Y:S05]  /*6850*/  @!P0 BRA `(.L_x_96) ;  /* 0x0000007000048947 */ /* 0x002fea0003800000 */
.L_x_181:
[----:B------:R-:W2:Y:S02]  /*6860*/  SYNCS.PHASECHK.TRANS64.TRYWAIT P0, [UR21+0x48], R3 ;  /* 0x00004803ff0075a7 */ /* 0x000ea40008001115 */
[----:B--2---:R-:W-:Y:S05]  /*6870*/  @!P0 BRA `(.L_x_97) ;  /* 0x0000007000148947 */ /* 0x004fea0003800000 */
.L_x_183:
[----:B------:R-:W2:Y:S02]  /*6880*/  SYNCS.PHASECHK.TRANS64.TRYWAIT P0, [UR21+0x50], R3 ;  /* 0x00005003ff0075a7 */ /* 0x000ea40008001115 */
[----:B--2---:R-:W-:Y:S05]  /*6890*/  @!P0 BRA `(.L_x_98) ;  /* 0x0000007000248947 */ /* 0x004fea0003800000 */
.L_x_185:
[----:B-1----:R-:W-:-:S07]  /*68a0*/  MOV R0, UR21 ;  /* 0x0000001500007c02 */ /* 0x002fce0008000f00 */
.L_x_99:
[----:B-1----:R-:W-:-:S04]  /*68b0*/  SHF.L.U32 R3, R11, 0x1f, RZ ;  /* 0x0000001f0b037819 */ /* 0x002fc800000006ff */
[----:B------:R1:W2:Y:S03]  /*68c0*/  SYNCS.PHASECHK.TRANS64.TRYWAIT P0, [R0+URZ+0x58], R3 ;  /* 0x00005803000075a7 */ /* 0x0002a600080011ff */
[----:B--2---:R-:W-:Y:S05]  /*68d0*/  @!P0 NANOSLEEP.SYNCS 0x989680 ;  /* 0x009896800000895d */ /* 0x004fea0003900000 */
[----:B------:R-:W2:Y:S02]  /*68e0*/  @!P0 SYNCS.PHASECHK.TRANS64 P0, [R0+URZ+0x58], R3 ;  /* 0x00005803000085a7 */ /* 0x000ea400080010ff */
[----:B--23--:R-:W-:Y:S05]  /*68f0*/  @P0 EXIT ;  /* 0x000000000000094d */ /* 0x00cfea0003800000 */
[----:B------:R-:W-:Y:S05]  /*6900*/  BRA `(.L_x_99) ;  /* 0xfffffffc00e87947 */ /* 0x000fea000383ffff */
.L_x_84:
[----:B------:R-:W-:-:S06]  /*6910*/  UISETP.GE.AND UP0, UPT, UR21, 0x4, UPT ;  /* 0x000000041500788c */ /* 0x000fcc000bf06270 */
[----:B------:R-:W-:-:S13]  /*6920*/  PLOP3.LUT P0, PT, PT, PT, UP0, 0x80, 0x8 ;  /* 0x000000000008781c */ /* 0x000fda0003f0f008 */
[----:B-1----:R-:W-:Y:S05]  /*6930*/  @!P0 EXIT ;  /* 0x000000000000894d */ /* 0x002fea0003800000 */
[----:B------:R-:W1:Y:S08]  /*6940*/  S2UR UR4, SR_CgaCtaId ;  /* 0x00000000000479c3 */ /* 0x000e700000008800 */
[----:B------:R-:W-:Y:S01]  /*6950*/  BAR.SYNC.DEFER_BLOCKING 0x6, 0xa0 ;  /* 0x0182800000007b1d */ /* 0x000fe20000010000 */
[C---:B------:R-:W-:Y:S01]  /*6960*/  IMAD.SHL.U32 R0, R152.reuse, 0x40, RZ ;  /* 0x0000004098007824 */ /* 0x040fe200078e00ff */
[C---:B------:R-:W-:Y:S01]  /*6970*/  LOP3.LUT R138, R152.reuse, 0x1, RZ, 0xc0, !PT ;  /* 0x00000001988a7812 */ /* 0x040fe200078ec0ff */
[----:B------:R-:W-:-:S02]  /*6980*/  IMAD.SHL.U32 R133, R152, 0x8, RZ ;  /* 0x0000000898857824 */ /* 0x000fc400078e00ff */
[----:B------:R-:W-:Y:S02]  /*6990*/  HFMA2 R151, -RZ, RZ, 0, 1.1920928955078125e-07 ;  /* 0x00000002ff977431 */ /* 0x000fe400000001ff */
[----:B------:R-:W-:Y:S01]  /*69a0*/  IMAD.U32 R2, R152, 0x10000, RZ ;  /* 0x0001000098027824 */ /* 0x000fe200078e00ff */
[----:B------:R-:W-:Y:S01]  /*69b0*/  UMOV UR44, 0x400 ;  /* 0x00000400002c7882 */ /* 0x000fe20000000000 */
[----:B------:R-:W2:Y:S01]  /*69c0*/  LDC.64 R136, c[0x0][0xcb0] ;  /* 0x00032c00ff887b82 */ /* 0x000ea20000000a00 */
[----:B------:R-:W-:Y:S01]  /*69d0*/  LOP3.LUT R4, R0, 0x1c0, RZ, 0xc0, !PT ;  /* 0x000001c000047812 */ /* 0x000fe200078ec0ff */
[----:B------:R-:W-:Y:S01]  /*69e0*/  IMAD.MOV.U32 R150, RZ, RZ, 0x4 ;  /* 0x00000004ff967424 */ /* 0x000fe200078e00ff */
[----:B------:R-:W-:Y:S01]  /*69f0*/  ISETP.NE.U32.AND P0, PT, R138, 0x1, PT ;  /* 0x000000018a00780c */ /* 0x000fe20003f05070 */
[----:B------:R-:W-:Y:S01]  /*6a00*/  IMAD.MOV.U32 R149, RZ, RZ, 0x1 ;  /* 0x00000001ff957424 */ /* 0x000fe200078e00ff */
[----:B------:R-:W-:Y:S01]  /*6a10*/  LOP3.LUT R133, R4, 0x38, R133, 0xf8, !PT ;  /* 0x0000003804857812 */ /* 0x000fe200078ef885 */
[----:B------:R-:W-:Y:S01]  /*6a20*/  IMAD.MOV.U32 R146, RZ, RZ, RZ ;  /* 0x000000ffff927224 */ /* 0x000fe200078e00ff */
[----:B------:R-:W-:Y:S01]  /*6a30*/  LOP3.LUT R2, R2, 0x600000, RZ, 0xc0, !PT ;  /* 0x0060000002027812 */ /* 0x000fe200078ec0ff */
[----:B------:R-:W3:Y:S01]  /*6a40*/  LDC.64 R134, c[0x0][0xca8] ;  /* 0x00032a00ff867b82 */ /* 0x000ee20000000a00 */
[----:B------:R-:W-:Y:S01]  /*6a50*/  R2P PR, R152, 0x6 ;  /* 0x0000000698007804 */ /* 0x000fe20000000000 */
[----:B------:R-:W4:Y:S01]  /*6a60*/  LDCU UR62, c[0x0][0x370] ;  /* 0x00006e00ff3e77ac */ /* 0x000f220008000800 */
[----:B------:R-:W-:-:S02]  /*6a70*/  LOP3.LUT R133, R133, 0x1e00, R0, 0xf8, !PT ;  /* 0x00001e0085857812 */ /* 0x000fc400078ef800 */
[----:B------:R-:W-:Y:S01]  /*6a80*/  P2R R0, PR, RZ, 0x1 ;  /* 0x00000001ff007803 */ /* 0x000fe20000000000 */
[----:B------:R-:W-:Y:S01]  /*6a90*/  UMOV UR38, URZ ;  /* 0x000000ff00267c82 */ /* 0x000fe20008000000 */
[----:B------:R-:W-:Y:S01]  /*6aa0*/  LOP3.LUT R152, R152, 0x60, RZ, 0xc0, !PT ;  /* 0x0000006098987812 */ /* 0x000fe200078ec0ff */
[----:B-1----:R-:W-:Y:S01]  /*6ab0*/  ULEA UR44, UR4, UR44, 0x18 ;  /* 0x0000002c042c7291 */ /* 0x002fe2000f8ec0ff */
[----:B------:R-:W-:Y:S01]  /*6ac0*/  MOV R148, RZ ;  /* 0x000000ff00947202 */ /* 0x000fe20000000f00 */
[----:B------:R-:W1:Y:S01]  /*6ad0*/  LDCU.64 UR4, c[0x0][0xc90] ;  /* 0x00019200ff0477ac */ /* 0x000e620008000a00 */
[----:B------:R-:W-:Y:S02]  /*6ae0*/  SEL R151, R151, 0xfffffffe, !P1 ;  /* 0xfffffffe97977807 */ /* 0x000fe40004800000 */
[----:B------:R-:W-:Y:S01]  /*6af0*/  SEL R150, R150, 0xfffffffc, !P2 ;  /* 0xfffffffc96967807 */ /* 0x000fe20005000000 */
[----:B------:R-:W2:Y:S03]  /*6b00*/  LDCU UR41, c[0x0][0xf0c] ;  /* 0x0001e180ff2977ac */ /* 0x000ea60008000800 */
[----:B------:R-:W4:Y:S01]  /*6b10*/  LDS R3, [UR44+0xf0] ;  /* 0x0000f02cff037984 */ /* 0x000f220008000800 */
[----:B------:R-:W2:Y:S01]  /*6b20*/  LDCU UR40, c[0x0][0xf30] ;  /* 0x0001e600ff2877ac */ /* 0x000ea20008000800 */
[----:B------:R-:W2:Y:S01]  /*6b30*/  LDCU.64 UR60, c[0x0][0xc88] ;  /* 0x00019100ff3c77ac */ /* 0x000ea20008000a00 */
[----:B------:R-:W2:Y:S01]  /*6b40*/  LDCU.64 UR42, c[0x0][0xf28] ;  /* 0x0001e500ff2a77ac */ /* 0x000ea20008000a00 */
[----:B-1----:R-:W-:Y:S01]  /*6b50*/  IMAD.U32 R153, RZ, RZ, UR5 ;  /* 0x00000005ff997e24 */ /* 0x002fe2000f8e00ff */
[----:B------:R-:W-:Y:S01]  /*6b60*/  UIADD3 UR5, UPT, UPT, UR44, 0x98, URZ ;  /* 0x000000982c057890 */ /* 0x000fe2000fffe0ff */
[----:B------:R-:W-:Y:S01]  /*6b70*/  IMAD.U32 R154, RZ, RZ, UR4 ;  /* 0x00000004ff9a7e24 */ /* 0x000fe2000f8e00ff */
[----:B------:R-:W-:-:S02]  /*6b80*/  UIADD3 UR4, UPT, UPT, UR44, 0x400, URZ ;  /* 0x000004002c047890 */ /* 0x000fc4000fffe0ff */
[----:B------:R-:W-:Y:S01]  /*6b90*/  ULOP3.LUT UR5, UR5, 0xfefffff8, URZ, 0xc0, !UPT ;  /* 0xfefffff805057892 */ /* 0x000fe2000f8ec0ff */
[----:B------:R-:W1:Y:S03]  /*6ba0*/  LDCU.128 UR56, c[0x0][0xf10] ;  /* 0x0001e200ff3877ac */ /* 0x000e660008000c00 */
[----:B------:R-:W-:Y:S02]  /*6bb0*/  IMAD.U32 R144, RZ, RZ, UR4 ;  /* 0x00000004ff907e24 */ /* 0x000fe4000f8e00ff */
[----:B------:R-:W-:Y:S01]  /*6bc0*/  IMAD.U32 R155, RZ, RZ, UR5 ;  /* 0x00000005ff9b7e24 */ /* 0x000fe2000f8e00ff */
[----:B------:R-:W1:Y:S01]  /*6bd0*/  LDCU UR55, c[0x0][0x374] ;  /* 0x00006e80ff3777ac */ /* 0x000e620008000800 */
[----:B------:R-:W-:Y:S01]  /*6be0*/  UMOV UR54, URZ ;  /* 0x000000ff00367c82 */ /* 0x000fe20008000000 */
[----:B------:R-:W-:Y:S01]  /*6bf0*/  UMOV UR47, URZ ;  /* 0x000000ff002f7c82 */ /* 0x000fe20008000000 */
[----:B--234-:R-:W-:-:S07]  /*6c00*/  IMAD.IADD R2, R3, 0x1, R2 ;  /* 0x0000000103027824 */ /* 0x01cfce00078e0202 */
.L_x_144:
[----:B-1----:R-:W-:Y:S02]  /*6c10*/  LEA R8, R146, UR44, 0x3 ;  /* 0x0000002c92087c11 */ /* 0x002fe4000f8e18ff */
[----:B------:R-:W-:Y:S02]  /*6c20*/  SHF.L.U32 R3, R148, 0x1f, RZ ;  /* 0x0000001f94037819 */ /* 0x000fe400000006ff */
[----:B------:R-:W-:Y:S02]  /*6c30*/  LEA R5, R146, UR44, 0x4 ;  /* 0x0000002c92057c11 */ /* 0x000fe4000f8e20ff */
[----:B--2---:R-:W2:Y:S02]  /*6c40*/  SYNCS.PHASECHK.TRANS64.TRYWAIT P0, [R8+URZ+0x70], R3 ;  /* 0x00007003080075a7 */ /* 0x004ea400080011ff */
[----:B--2---:R-:W-:Y:S05]  /*6c50*/  @!P0 BRA `(.L_x_100) ;  /* 0x0000006c004c8947 */ /* 0x004fea0003800000 */
.L_x_186:
[----:B------:R-:W3:Y:S01]  /*6c60*/  LDS.128 R4, [R5+0xd0] ;  /* 0x0000d00005047984 */ /* 0x000ee20000000c00 */
[----:B------:R-:W-:Y:S01]  /*6c70*/  UISETP.GE.AND UP0, UPT, UR45, 0x1, UPT ;  /* 0x000000012d00788c */ /* 0x000fe2000bf06270 */
[----:B------:R-:W-:Y:S01]  /*6c80*/  @!PT LDS RZ, [RZ] ;  /* 0x00000000fffff984 */ /* 0x000fe20000000800 */
[----:B------:R-:W-:Y:S01]  /*6c90*/  @!PT LDS RZ, [RZ] ;  /* 0x00000000fffff984 */ /* 0x000fe20000000800 */
[----:B------:R-:W-:Y:S01]  /*6ca0*/  @!PT LDS RZ, [RZ] ;  /* 0x00000000fffff984 */ /* 0x000fe20000000800 */
[----:B------:R-:W-:Y:S01]  /*6cb0*/  @!PT LDS RZ, [RZ] ;  /* 0x00000000fffff984 */ /* 0x000fe20000000800 */
[----:B------:R4:W-:Y:S06]  /*6cc0*/  MEMBAR.ALL.CTA ;  /* 0x0000000000007992 */ /* 0x0009ec0000008000 */
[----:B----4-:R-:W4:Y:S01]  /*6cd0*/  FENCE.VIEW.ASYNC.S ;  /* 0x00000000000073c6 */ /* 0x010f220000000000 */
[----:B---3--:R-:W-:Y:S11]  /*6ce0*/  LOP3.LUT P0, RZ, R6, 0x1, RZ, 0xc0, !PT ;  /* 0x0000000106ff7812 */ /* 0x008ff6000780c0ff */
[----:B------:R-:W-:Y:S02]  /*6cf0*/  @!UPT UIADD3 URZ, UPT, UPT, URZ, URZ, URZ ;  /* 0x000000fffffff290 */ /* 0x000fe4000fffe0ff */
[----:B----4-:R-:W-:Y:S01]  /*6d00*/  VOTEU.ANY UP1, P0 ;  /* 0x0000000000ff7886 */ /* 0x010fe20000020100 */
[----:B------:R-:W-:Y:S01]  /*6d10*/  PLOP3.LUT P0, PT, PT, PT, UP1, 0x80, 0x8 ;  /* 0x000000000008781c */ /* 0x000fe20003f0f018 */
[----:B------:R-:W-:Y:S06]  /*6d20*/  UP2UR UR4, UPR, URZ, 0x2 ;  /* 0x00000002ff047883 */ /* 0x000fec0008000000 */
[----:B------:R-:W-:Y:S06]  /*6d30*/  IMAD.U32 R156, RZ, RZ, UR4 ;  /* 0x00000004ff9c7e24 */ /* 0x000fec000f8e00ff */
[----:B------:R-:W-:Y:S02]  /*6d40*/  @P0 SHF.R.U32.HI R0, RZ, 0x10, R5 ;  /* 0x00000010ff000819 */ /* 0x000fe40000011605 */
[----:B--2---:R-:W-:Y:S02]  /*6d50*/  @P0 MOV R3, R4 ;  /* 0x0000000400030202 */ /* 0x004fe40000000f00 */
        /* <DEDUP_REMOVED lines=11> */
[----:B------:R-:W3:Y:S01]  /*6e10*/  LDCU UR12, c[0x0][0xf20] ;  /* 0x0001e400ff0c77ac */ /* 0x000ee20008000800 */
[----:B-1----:R-:W-:Y:S02]  /*6e20*/  UIMAD.WIDE.U32 UR4, UR55, UR59, URZ ;  /* 0x0000003b370472a5 */ /* 0x002fe4000f8e00ff */
[----:B------:R-:W-:Y:S02]  /*6e30*/  UIMAD.WIDE.U32 UR6, UR62, UR56, URZ ;  /* 0x000000383e0672a5 */ /* 0x000fe4000f8e00ff */
[----:B------:R-:W-:Y:S02]  /*6e40*/  UISETP.NE.AND UP0, UPT, UR58, 0x1, UPT ;  /* 0x000000013a00788c */ /* 0x000fe4000bf05270 */
[----:B------:R-:W-:Y:S02]  /*6e50*/  UIMAD.WIDE.U32 UR8, UR36, UR59, URZ ;  /* 0x0000003b240872a5 */ /* 0x000fe4000f8e00ff */
[----:B------:R-:W-:Y:S02]  /*6e60*/  UISETP.NE.AND UP1, UPT, UR41, 0x1, UPT ;  /* 0x000000012900788c */ /* 0x000fe4000bf25270 */
[----:B------:R-:W-:Y:S02]  /*6e70*/  UIMAD.WIDE.U32 UR10, UR37, UR56, URZ ;  /* 0x00000038250a72a5 */ /* 0x000fe4000f8e00ff */
[----:B------:R-:W-:Y:S01]  /*6e80*/  UISETP.NE.AND UP2, UPT, UR45, 0x1, UPT ;  /* 0x000000012d00788c */ /* 0x000fe2000bf45270 */
[----:B------:R-:W-:Y:S02]  /*6e90*/  UMOV UR4, UR5 ;  /* 0x0000000500047c82 */ /* 0x000fe40008000000 */
[----:B---3--:R-:W-:Y:S03]  /*6ea0*/  USHF.R.U32.HI UR5, URZ, UR12, UR4 ;  /* 0x0000000cff057299 */ /* 0x008fe60008011604 */
[----:B------:R-:W-:Y:S02]  /*6eb0*/  UMOV UR4, UR7 ;  /* 0x0000000700047c82 */ /* 0x000fe40008000000 */
[----:B------:R-:W-:Y:S02]  /*6ec0*/  USHF.R.U32.HI UR7, URZ, UR57, UR4 ;  /* 0x00000039ff077299 */ /* 0x000fe40008011604 */
[----:B------:R-:W-:Y:S02]  /*6ed0*/  USEL UR4, UR55, UR5, !UP0 ;  /* 0x0000000537047287 */ /* 0x000fe4000c000000 */
[----:B------:R-:W-:Y:S01]  /*6ee0*/  USEL UR7, UR62, UR7, !UP1 ;  /* 0x000000073e077287 */ /* 0x000fe2000c800000 */
[----:B------:R-:W-:Y:S01]  /*6ef0*/  UMOV UR5, UR9 ;  /* 0x0000000900057c82 */ /* 0x000fe20008000000 */
[----:B------:R-:W-:Y:S02]  /*6f00*/  UIMAD.WIDE.U32 UR8, UR4, UR42, URZ ;  /* 0x0000002a040872a5 */ /* 0x000fe4000f8e00ff */
[----:B------:R-:W-:Y:S03]  /*6f10*/  USHF.R.U32.HI UR6, URZ, UR12, UR5 ;  /* 0x0000000cff067299 */ /* 0x000fe60008011605 */
[----:B------:R-:W-:Y:S01]  /*6f20*/  UMOV UR5, UR11 ;  /* 0x0000000b00057c82 */ /* 0x000fe20008000000 */
[----:B------:R-:W-:Y:S02]  /*6f30*/  UIMAD.WIDE.U32 UR10, UR7, UR42, URZ ;  /* 0x0000002a070a72a5 */ /* 0x000fe4000f8e00ff */
[----:B------:R-:W-:Y:S02]  /*6f40*/  USEL UR6, UR36, UR6, !UP0 ;  /* 0x0000000624067287 */ /* 0x000fe4000c000000 */
[----:B------:R-:W-:Y:S01]  /*6f50*/  USHF.R.U32.HI UR5, URZ, UR57, UR5 ;  /* 0x00000039ff057299 */ /* 0x000fe20008011605 */
[----:B------:R-:W-:Y:S02]  /*6f60*/  UMOV UR8, UR9 ;  /* 0x0000000900087c82 */ /* 0x000fe40008000000 */
[----:B------:R-:W-:Y:S01]  /*6f70*/  UMOV UR10, UR11 ;  /* 0x0000000b000a7c82 */ /* 0x000fe20008000000 */
[----:B------:R-:W-:Y:S02]  /*6f80*/  @UP2 USHF.R.U32.HI UR4, URZ, UR43, UR8 ;  /* 0x0000002bff042299 */ /* 0x000fe40008011608 */
[----:B------:R-:W-:Y:S02]  /*6f90*/  @UP2 USHF.R.U32.HI UR7, URZ, UR43, UR10 ;  /* 0x0000002bff072299 */ /* 0x000fe4000801160a */
[----:B------:R-:W-:Y:S02]  /*6fa0*/  UIMAD UR4, UR45, UR4, URZ ;  /* 0x000000042d0472a4 */ /* 0x000fe4000f8e02ff */
[----:B------:R-:W-:Y:S02]  /*6fb0*/  UIMAD.WIDE.U32 UR10, UR6, UR42, URZ ;  /* 0x0000002a060a72a5 */ /* 0x000fe4000f8e00ff */
[----:B------:R-:W-:Y:S02]  /*6fc0*/  USEL UR5, UR37, UR5, !UP1 ;  /* 0x0000000525057287 */ /* 0x000fe4000c800000 */
[----:B------:R-:W-:Y:S02]  /*6fd0*/  UIMAD UR8, UR45, UR7, URZ ;  /* 0x000000072d0872a4 */ /* 0x000fe4000f8e02ff */
[----:B------:R-:W-:Y:S03]  /*6fe0*/  UISETP.GE.AND UP0, UPT, UR6, UR4, UPT ;  /* 0x000000040600728c */ /* 0x000fe6000bf06270 */
[----:B------:R-:W-:Y:S01]  /*6ff0*/  UMOV UR4, UR11 ;  /* 0x0000000b00047c82 */ /* 0x000fe20008000000 */
[----:B------:R-:W-:Y:S02]  /*7000*/  UISETP.GE.OR UP0, UPT, UR5, UR8, UP0 ;  /* 0x000000080500728c */ /* 0x000fe40008706670 */
[----:B------:R-:W-:Y:S02]  /*7010*/  USHF.R.U32.HI UR4, URZ, UR43, UR4 ;  /* 0x0000002bff047299 */ /* 0x000fe40008011604 */
[----:B------:R-:W-:Y:S02]  /*7020*/  UIMAD.WIDE.U32 UR8, UR5, UR42, URZ ;  /* 0x0000002a050872a5 */ /* 0x000fe4000f8e00ff */
[----:B------:R-:W-:Y:S02]  /*7030*/  USEL UR11, UR6, UR4, !UP2 ;  /* 0x00000004060b7287 */ /* 0x000fe4000d000000 */
[----:B------:R-:W-:Y:S02]  /*7040*/  UIADD3 UR8, UPT, UPT, -UR5, URZ, URZ ;  /* 0x000000ff05087290 */ /* 0x000fe4000fffe1ff */
[----:B------:R-:W-:Y:S01]  /*7050*/  UIADD3 UR10, UPT, UPT, -UR11, URZ, URZ ;  /* 0x000000ff0b0a7290 */ /* 0x000fe2000fffe1ff */
[----:B------:R-:W-:Y:S01]  /*7060*/  @!UP0 UMOV UR4, UR9 ;  /* 0x0000000900048c82 */ /* 0x000fe20008000000 */
[----:B------:R-:W-:Y:S02]  /*7070*/  UIADD3 UR9, UPT, UPT, -UR6, URZ, URZ ;  /* 0x000000ff06097290 */ /* 0x000fe4000fffe1ff */
[----:B------:R-:W-:Y:S02]  /*7080*/  @!UP0 USHF.R.U32.HI UR4, URZ, UR43, UR4 ;  /* 0x0000002bff048299 */ /* 0x000fe40008011604 */
[----:B------:R-:W-:Y:S02]  /*7090*/  UIMAD UR10, UR45, UR10, UR6 ;  /* 0x0000000a2d0a72a4 */ /* 0x000fe4000f8e0206 */
[----:B------:R-:W-:Y:S04]  /*70a0*/  @!UP0 USEL UR4, UR5, UR4, !UP2 ;  /* 0x0000000405048287 */ /* 0x000fe8000d000000 */
[----:B------:R-:W-:Y:S02]  /*70b0*/  @!UP0 UIMAD UR10, UR7, UR10, UR4 ;  /* 0x0000000a070a82a4 */ /* 0x000fe4000f8e0204 */
[----:B------:R-:W-:Y:S02]  /*70c0*/  @!UP0 UIADD3 UR11, UPT, UPT, UR11, -UR4, URZ ;  /* 0x800000040b0b8290 */ /* 0x000fe4000fffe0ff */
[----:B------:R-:W-:Y:S02]  /*70d0*/  UIMAD UR7, UR41, UR8, UR37 ;  /* 0x00000008290772a4 */ /* 0x000fe4000f8e0225 */
[----:B------:R-:W-:Y:S02]  /*70e0*/  @!UP0 UIMAD UR6, UR11, UR45, UR5 ;  /* 0x0000002d0b0682a4 */ /* 0x000fe4000f8e0205 */
[----:B------:R-:W-:Y:S01]  /*70f0*/  UIMAD UR4, UR58, UR9, UR36 ;  /* 0x000000093a0472a4 */ /* 0x000fe2000f8e0224 */
[----:B------:R-:W-:Y:S02]  /*7100*/  @!UP0 UMOV UR5, UR10 ;  /* 0x0000000a00058c82 */ /* 0x000fe40008000000 */
[----:B------:R-:W-:Y:S02]  /*7110*/  UIMAD UR37, UR5, UR41, UR7 ;  /* 0x00000029052572a4 */ /* 0x000fe4000f8e0207 */
[----:B------:R-:W-:Y:S11]  /*7120*/  UIMAD UR36, UR6, UR58, UR4 ;  /* 0x0000003a062472a4 */ /* 0x000ff6000f8e0204 */
[----:B------:R-:W-:Y:S01]  /*7130*/  @!UPT UIADD3 URZ, UPT, UPT, URZ, URZ, URZ ;  /* 0x000000fffffff290 */ /* 0x000fe2000fffe0ff */
.L_x_101:
[----:B------:R-:W-:Y:S01]  /*7140*/  UISETP.NE.AND UP0, UPT, UR40, 0x1, UPT ;  /* 0x000000012800788c */ /* 0x000fe2000bf05270 */
[----:B------:R-:W-:Y:S01]  /*7150*/  LOP3.LUT P0, RZ, R144, 0x3f0, RZ, 0xc0, !PT ;  /* 0x000003f090ff7812 */ /* 0x000fe2000780c0ff */
[----:B------:R-:W-:Y:S01]  /*7160*/  USHF.L.U32 UR53, UR20, 0x8, URZ ;  /* 0x0000000814357899 */ /* 0x000fe200080006ff */
[----:B------:R-:W-:Y:S01]  /*7170*/  BSSY.RECONVERGENT B6, `(.L_x_102) ;  /* 0x0000034000067945 */ /* 0x000fe20003800200 */
[----:B------:R-:W-:Y:S01]  /*7180*/  USHF.L.U32 UR50, UR28, 0x7, URZ ;  /* 0x000000071c327899 */ /* 0x000fe200080006ff */
[----:B------:R-:W-:Y:S06]  /*7190*/  IADD3 R146, PT, PT, R146, 0x1, RZ ;  /* 0x0000000192927810 */ /* 0x000fec0007ffe0ff */
[----:B------:R-:W3:Y:S01]  /*71a0*/  @!UP0 LDCU.128 UR12, c[0x0][0xf10] ;  /* 0x0001e200ff0c87ac */ /* 0x000ee20008000c00 */
[----:B------:R-:W4:Y:S01]  /*71b0*/  @!UP0 LDCU UR5, c[0x0][0xf0c] ;  /* 0x0001e180ff0587ac */ /* 0x000f220008000800 */
[----:B------:R-:W1:Y:S01]  /*71c0*/  @!UP0 LDCU UR10, c[0x0][0xf20] ;  /* 0x0001e400ff0a87ac */ /* 0x000e620008000800 */
[----:B---3--:R-:W-:Y:S02]  /*71d0*/  UIMAD.WIDE.U32 UR8, UR37, UR12, URZ ;  /* 0x0000000c250872a5 */ /* 0x008fe4000f8e00ff */
[----:B------:R-:W-:Y:S02]  /*71e0*/  UIMAD.WIDE.U32 UR6, UR36, UR15, URZ ;  /* 0x0000000f240672a5 */ /* 0x000fe4000f8e00ff */
[----:B------:R-:W-:Y:S03]  /*71f0*/  @!UP0 UISETP.NE.AND UP1, UPT, UR14, 0x1, UPT ;  /* 0x000000010e00888c */ /* 0x000fe6000bf25270 */
[----:B------:R-:W-:Y:S01]  /*7200*/  @!UP0 UMOV UR4, UR9 ;  /* 0x0000000900048c82 */ /* 0x000fe20008000000 */
[----:B----4-:R-:W-:Y:S02]  /*7210*/  @!UP0 UISETP.NE.AND UP2, UPT, UR5, 0x1, UPT ;  /* 0x000000010500888c */ /* 0x010fe4000bf45270 */
[----:B------:R-:W-:Y:S01]  /*7220*/  @!UP0 USHF.R.U32.HI UR4, URZ, UR13, UR4 ;  /* 0x0000000dff048299 */ /* 0x000fe20008011604 */
[----:B------:R-:W-:Y:S02]  /*7230*/  @!UP0 UMOV UR6, UR7 ;  /* 0x0000000700068c82 */ /* 0x000fe40008000000 */
[----:B-1----:R-:W-:Y:S02]  /*7240*/  @!UP0 USHF.R.U32.HI UR6, URZ, UR10, UR6 ;  /* 0x0000000aff068299 */ /* 0x002fe40008011606 */
[----:B------:R-:W-:Y:S02]  /*7250*/  @!UP0 USEL UR7, UR37, UR4, !UP2 ;  /* 0x0000000425078287 */ /* 0x000fe4000d000000 */
[----:B------:R-:W-:Y:S04]  /*7260*/  @!UP0 USEL UR6, UR36, UR6, !UP1 ;  /* 0x0000000624068287 */ /* 0x000fe8000c800000 */
[----:B------:R-:W-:Y:S02]  /*7270*/  @!UP0 UIADD3 UR4, UPT, UPT, -UR7, UR6, URZ ;  /* 0x0000000607048290 */ /* 0x000fe4000fffe1ff */
[----:B------:R-:W-:Y:S02]  /*7280*/  @!UP0 UIADD3 UR6, UPT, UPT, UR7, -UR6, URZ ;  /* 0x8000000607068290 */ /* 0x000fe4000fffe0ff */
[----:B------:R-:W-:Y:S02]  /*7290*/  @!UP0 UIMAD UR37, UR4, UR5, UR37 ;  /* 0x00000005042582a4 */ /* 0x000fe4000f8e0225 */
[----:B------:R-:W-:Y:S01]  /*72a0*/  @!UP0 UIMAD UR36, UR6, UR14, UR36 ;  /* 0x0000000e062482a4 */ /* 0x000fe2000f8e0224 */
[----:B------:R-:W-:Y:S11]  /*72b0*/  @!P0 BRA `(.L_x_103) ;  /* 0x00000000007c8947 */ /* 0x000ff60003800000 */
[----:B------:R-:W1:Y:S01]  /*72c0*/  LDCU.64 UR8, c[0x4][0x80] ;  /* 0x01001000ff0877ac */ /* 0x000e620008000a00 */
[----:B------:R-:W-:Y:S01]  /*72d0*/  MOV R16, 0x0 ;  /* 0x0000000000107802 */ /* 0x000fe20000000f00 */
[----:B------:R-:W-:Y:S02]  /*72e0*/  HFMA2 R12, -RZ, RZ, 0, 5.9604644775390625e-08 ;  /* 0x00000001ff0c7431 */ /* 0x000fe400000001ff */
[----:B------:R-:W-:Y:S01]  /*72f0*/  IMAD.MOV.U32 R8, RZ, RZ, 0x70 ;  /* 0x00000070ff087424 */ /* 0x000fe200078e00ff */
[----:B------:R3:W4:Y:S01]  /*7300*/  LDC.64 R14, c[0x4][R16] ;  /* 0x01000000100e7b82 */ /* 0x0007220000000a00 */
[----:B------:R-:W2:Y:S01]  /*7310*/  LDCU.64 UR6, c[0x4][0x88] ;  /* 0x01001100ff0677ac */ /* 0x000ea20008000a00 */
[----:B------:R-:W-:Y:S01]  /*7320*/  IMAD.MOV.U32 R13, RZ, RZ, RZ ;  /* 0x000000ffff0d7224 */ /* 0x000fe200078e00ff */
[----:B------:R-:W2:Y:S01]  /*7330*/  LDCU.64 UR4, c[0x4][0x8] ;  /* 0x01000100ff0477ac */ /* 0x000ea20008000a00 */
[----:B-1----:R-:W-:Y:S01]  /*7340*/  MOV R5, UR9 ;  /* 0x0000000900057c02 */ /* 0x002fe20008000f00 */
[----:B------:R-:W-:Y:S01]  /*7350*/  IMAD.U32 R4, RZ, RZ, UR8 ;  /* 0x00000008ff047e24 */ /* 0x000fe2000f8e00ff */
[----:B--2---:R-:W-:Y:S01]  /*7360*/  MOV R7, UR7 ;  /* 0x0000000700077c02 */ /* 0x004fe20008000f00 */
[----:B------:R-:W-:Y:S01]  /*7370*/  IMAD.U32 R6, RZ, RZ, UR6 ;  /* 0x00000006ff067e24 */ /* 0x000fe2000f8e00ff */
[----:B------:R-:W-:Y:S01]  /*7380*/  MOV R11, UR5 ;  /* 0x00000005000b7c02 */ /* 0x000fe20008000f00 */
[----:B------:R-:W-:Y:S02]  /*7390*/  IMAD.U32 R10, RZ, RZ, UR4 ;  /* 0x00000004ff0a7e24 */ /* 0x000fe4000f8e00ff */
[----:B------:R-:W-:Y:S07]  /*73a0*/  LEPC R20, `(.L_x_104) ;  /* 0x000000001014794e */ /* 0x000fee0000000000 */
[----:B---345:R-:W-:Y:S05]  /*73b0*/  CALL.ABS.NOINC R14 ;  /* 0x000000000e007343 */ /* 0x038fea0003c00000 */
.L_x_104:
[----:B------:R-:W1:Y:S01]  /*73c0*/  LDCU.64 UR8, c[0x4][0x80] ;  /* 0x01001000ff0877ac */ /* 0x000e620008000a00 */
[----:B------:R-:W2:Y:S01]  /*73d0*/  LDC.64 R16, c[0x4][R16] ;  /* 0x0100000010107b82 */ /* 0x000ea20000000a00 */
[----:B------:R-:W-:Y:S02]  /*73e0*/  HFMA2 R12, -RZ, RZ, 0, 5.9604644775390625e-08 ;  /* 0x00000001ff0c7431 */ /* 0x000fe400000001ff */
[----:B------:R-:W-:Y:S02]  /*73f0*/  IMAD.MOV.U32 R8, RZ, RZ, 0x70 ;  /* 0x00000070ff087424 */ /* 0x000fe400078e00ff */
[----:B------:R-:W-:Y:S01]  /*7400*/  IMAD.MOV.U32 R13, RZ, RZ, RZ ;  /* 0x000000ffff0d7224 */ /* 0x000fe200078e00ff */
[----:B------:R-:W3:Y:S01]  /*7410*/  LDCU.64 UR6, c[0x4][0x88] ;  /* 0x01001100ff0677ac */ /* 0x000ee20008000a00 */
[----:B------:R-:W4:Y:S01]  /*7420*/  LDCU.64 UR4, c[0x4][0x8] ;  /* 0x01000100ff0477ac */ /* 0x000f220008000a00 */
[----:B-1----:R-:W-:Y:S02]  /*7430*/  MOV R4, UR8 ;  /* 0x0000000800047c02 */ /* 0x002fe40008000f00 */
[----:B------:R-:W-:Y:S02]  /*7440*/  MOV R5, UR9 ;  /* 0x0000000900057c02 */ /* 0x000fe40008000f00 */
[----:B---3--:R-:W-:Y:S01]  /*7450*/  MOV R7, UR7 ;  /* 0x0000000700077c02 */ /* 0x008fe20008000f00 */
[----:B------:R-:W-:Y:S01]  /*7460*/  IMAD.U32 R6, RZ, RZ, UR6 ;  /* 0x00000006ff067e24 */ /* 0x000fe2000f8e00ff */
[----:B----4-:R-:W-:Y:S01]  /*7470*/  MOV R11, UR5 ;  /* 0x00000005000b7c02 */ /* 0x010fe20008000f00 */
[----:B------:R-:W-:Y:S02]  /*7480*/  IMAD.U32 R10, RZ, RZ, UR4 ;  /* 0x00000004ff0a7e24 */ /* 0x000fe4000f8e00ff */
[----:B------:R-:W-:Y:S07]  /*7490*/  LEPC R20, `(.L_x_103) ;  /* 0x000000001014794e */ /* 0x000fee0000000000 */
[----:B--2---:R-:W-:Y:S05]  /*74a0*/  CALL.ABS.NOINC R16 ;  /* 0x0000000010007343 */ /* 0x004fea0003c00000 */
.L_x_103:
[----:B------:R-:W-:Y:S05]  /*74b0*/  BSYNC.RECONVERGENT B6 ;  /* 0x0000000000067941 */ /* 0x000fea0003800200 */
.L_x_102:
[----:B------:R-:W-:Y:S02]  /*74c0*/  R2UR UR6, R143 ;  /* 0x000000008f0672ca */ /* 0x000fe400000e0000 */
[----:B------:R-:W-:Y:S02]  /*74d0*/  R2UR UR5, R154 ;  /* 0x000000009a0572ca */ /* 0x000fe400000e0000 */
[----:B------:R-:W-:Y:S02]  /*74e0*/  R2UR UR4, R153 ;  /* 0x00000000990472ca */ /* 0x000fe400000e0000 */
[----:B------:R-:W-:Y:S02]  /*74f0*/  ISETP.NE.U32.AND P4, PT, R136, RZ, PT ;  /* 0x000000ff8800720c */ /* 0x000fe40003f85070 */
[----:B------:R-:W-:Y:S02]  /*7500*/  ISETP.NE.U32.AND P2, PT, RZ, UR60, PT ;  /* 0x0000003cff007c0c */ /* 0x000fe4000bf45070 */
[----:B------:R-:W-:Y:S02]  /*7510*/  ISETP.NE.AND.EX P4, PT, R137, RZ, PT, P4 ;  /* 0x000000ff8900720c */ /* 0x000fe40003f85340 */
[----:B------:R-:W-:Y:S01]  /*7520*/  ISETP.NE.AND.EX P2, PT, RZ, UR61, PT, P2 ;  /* 0x0000003dff007c0c */ /* 0x000fe2000bf45320 */
[----:B------:R-:W-:Y:S02]  /*7530*/  UISETP.NE.AND UP2, UPT, UR6, URZ, UPT ;  /* 0x000000ff0600728c */ /* 0x000fe4000bf45270 */
[----:B------:R-:W-:Y:S04]  /*7540*/  UISETP.NE.U32.AND UP0, UPT, UR5, URZ, UPT ;  /* 0x000000ff0500728c */ /* 0x000fe8000bf05070 */
[----:B------:R-:W-:Y:S01]  /*7550*/  UISETP.NE.AND.EX UP1, UPT, UR4, URZ, UPT, UP0 ;  /* 0x000000ff0400728c */ /* 0x000fe2000bf25300 */
[----:B------:R-:W-:Y:S01]  /*7560*/  PLOP3.LUT P1, PT, PT, PT, UP2, 0x80, 0x8 ;  /* 0x000000000008781c */ /* 0x000fe20003f2f028 */
[----:B------:R-:W-:Y:S03]  /*7570*/  UPLOP3.LUT UP0, UPT, UPT, UPT, UPT, 0x40, 0x4 ;  /* 0x000000000004789c */ /* 0x000fe60003f0e870 */
[----:B------:R-:W-:Y:S06]  /*7580*/  @UP2 UPLOP3.LUT UP0, UPT, UPT, UPT, UP1, 0x80, 0x8 ;  /* 0x000000000008289c */ /* 0x000fec0003f0f010 */
[----:B------:R-:W-:Y:S01]  /*7590*/  PLOP3.LUT P0, PT, PT, PT, UP0, 0x80, 0x8 ;  /* 0x000000000008781c */ /* 0x000fe20003f0f008 */
[----:B------:R-:W-:Y:S01]  /*75a0*/  @!UPT UIADD3 URZ, UPT, UPT, URZ, URZ, URZ ;  /* 0x000000fffffff290 */ /* 0x000fe2000fffe0ff */
[----:B------:R-:W-:Y:S11]  /*75b0*/  BRA.U !UP1, `(.L_x_105) ;  /* 0x0000000109407547 */ /* 0x000ff6000b800000 */
[----:B------:R-:W-:Y:S01]  /*75c0*/  UISETP.NE.U32.AND UP0, UPT, UR60, URZ, UPT ;  /* 0x000000ff3c00728c */ /* 0x000fe2000bf05070 */
[----:B------:R-:W-:Y:S01]  /*75d0*/  R2UR UR6, R154 ;  /* 0x000000009a0672ca */ /* 0x000fe200000e0000 */
[----:B------:R-:W1:Y:S01]  /*75e0*/  LDCU.64 UR8, c[0x0][0x358] ;  /* 0x00006b00ff0877ac */ /* 0x000e620008000a00 */
[----:B------:R-:W-:Y:S02]  /*75f0*/  HFMA2 R139, -RZ, RZ, 0, 5.9604644775390625e-08 ;  /* 0x00000001ff8b7431 */ /* 0x000fe400000001ff */
[----:B--2---:R-:W-:Y:S01]  /*7600*/  IMAD.MOV.U32 R0, RZ, RZ, 0x1 ;  /* 0x00000001ff007424 */ /* 0x004fe200078e00ff */
[----:B------:R-:W-:Y:S06]  /*7610*/  UISETP.NE.AND.EX UP0, UPT, UR61, URZ, UPT, UP0 ;  /* 0x000000ff3d00728c */ /* 0x000fec000bf05300 */
[----:B------:R-:W-:Y:S05]  /*7620*/  PLOP3.LUT P3, PT, PT, PT, UP0, 0x80, 0x8 ;  /* 0x000000000008781c */ /* 0x000fea0003f6f008 */
[----:B------:R-:W2:Y:S01]  /*7630*/  @UP0 LDCU.64 UR4, c[0x0][0xc88] ;  /* 0x00019100ff0407ac */ /* 0x000ea20008000a00 */
[----:B------:R-:W-:Y:S07]  /*7640*/  @UP0 UIMAD UR6, UR52, UR6, URZ ;  /* 0x00000006340602a4 */ /* 0x000fee000f8e02ff */
[----:B------:R-:W-:Y:S01]  /*7650*/  @!P3 PRMT R139, R0, 0x7610, R139 ;  /* 0x00007610008bb816 */ /* 0x000fe2000000008b */
[----:B--2---:R-:W-:Y:S06]  /*7660*/  @UP0 UIMAD.WIDE UR4, UR6, 0x4, UR4 ;  /* 0x00000004060408a5 */ /* 0x004fec000f8e0204 */
[----:B------:R-:W-:Y:S02]  /*7670*/  IMAD.U32 R4, RZ, RZ, UR4 ;  /* 0x00000004ff047e24 */ /* 0x000fe4000f8e00ff */
[----:B------:R-:W-:Y:S03]  /*7680*/  IMAD.U32 R5, RZ, RZ, UR5 ;  /* 0x00000005ff057e24 */ /* 0x000fe6000f8e00ff */
[----:B------:R-:W2:Y:S02]  /*7690*/  @!UP0 LDCU UR4, c[0x0][0xc80] ;  /* 0x00019000ff0487ac */ /* 0x000ea40008000800 */
[----:B-1---5:R1:W5:Y:S02]  /*76a0*/  @P3 LDG.E R71, desc[UR8][R4.64] ;  /* 0x0000000804473981 */ /* 0x022364000c1e1900 */
[----:B-12---:R-:W-:Y:S02]  /*76b0*/  @!P3 MOV R71, UR4 ;  /* 0x000000040047bc02 */ /* 0x006fe40008000f00 */
.L_x_105:
[----:B------:R-:W-:Y:S05]  /*76c0*/  @!P4 BRA `(.L_x_106) ;  /* 0x000000000024c947 */ /* 0x000fea0003800000 */
[----:B------:R-:W-:Y:S01]  /*76d0*/  ISETP.NE.U32.AND P3, PT, R134, RZ, PT ;  /* 0x000000ff8600720c */ /* 0x000fe20003f65070 */
[----:B------:R-:W1:Y:S03]  /*76e0*/  LDCU.64 UR4, c[0x0][0x358] ;  /* 0x00006b00ff0477ac */ /* 0x000e660008000a00 */
[----:B------:R-:W-:Y:S11]  /*76f0*/  ISETP.NE.AND.EX P3, PT, R135, RZ, PT, P3 ;  /* 0x000000ff8700720c */ /* 0x000ff60003f65330 */
[----:B------:R-:W-:Y:S02]  /*7700*/  @!UPT UIADD3 URZ, UPT, UPT, URZ, URZ, URZ ;  /* 0x000000fffffff290 */ /* 0x000fe4000fffe0ff */
[----:B------:R-:W3:Y:S01]  /*7710*/  @P3 LDC.64 R4, c[0x0][0xca8] ;  /* 0x00032a00ff043b82 */ /* 0x000ee20000000a00 */
[----:B--2---:R-:W-:Y:S04]  /*7720*/  @P3 IMAD R0, R136, UR52, RZ ;  /* 0x0000003488003c24 */ /* 0x004fe8000f8e02ff */
[----:B---3--:R-:W-:Y:S05]  /*7730*/  @P3 IMAD.WIDE R4, R0, 0x4, R4 ;  /* 0x0000000400043825 */ /* 0x008fea00078e0204 */
[----:B-1---5:R1:W5:Y:S02]  /*7740*/  @P3 LDG.E R68, desc[UR4][R4.64] ;  /* 0x0000000404443981 */ /* 0x022364000c1e1900 */
[----:B-1----:R-:W3:Y:S02]  /*7750*/  @!P3 LDC R68, c[0x0][0xca0] ;  /* 0x00032800ff44bb82 */ /* 0x002ee40000000800 */
.L_x_106:
[----:B-----5:R-:W-:Y:S01]  /*7760*/  FSETP.NEU.AND P3, PT, R71, RZ, PT ;  /* 0x000000ff4700720b */ /* 0x020fe20003f6d000 */
[----:B------:R-:W-:Y:S01]  /*7770*/  IMAD.SHL.U32 R164, R133, 0x2, RZ ;  /* 0x0000000285a47824 */ /* 0x000fe200078e00ff */
[----:B------:R-:W-:Y:S01]  /*7780*/  SEL R5, RZ, 0xffffffff, P2 ;  /* 0xffffffffff057807 */ /* 0x000fe20001000000 */
[----:B------:R-:W-:Y:S01]  /*7790*/  IMAD.SHL.U32 R78, R150, 0x10, RZ ;  /* 0x00000010964e7824 */ /* 0x000fe200078e00ff */
[----:B------:R-:W-:Y:S01]  /*77a0*/  @P1 LOP3.LUT P2, RZ, R139, 0xff, RZ, 0xc0, !PT ;  /* 0x000000ff8bff1812 */ /* 0x000fe2000784c0ff */
[----:B------:R-:W-:Y:S01]  /*77b0*/  VIADD R163, R164, UR44 ;  /* 0x0000002ca4a37c36 */ /* 0x000fe20008000000 */
[----:B------:R-:W-:Y:S01]  /*77c0*/  @P1 SEL R4, RZ, 0xffffffff, P3 ;  /* 0xffffffffff041807 */ /* 0x000fe20001800000 */
[----:B------:R-:W-:Y:S01]  /*77d0*/  IMAD.MOV.U32 R94, RZ, RZ, -0x10 ;  /* 0xfffffff0ff5e7424 */ /* 0x000fe200078e00ff */
[----:B------:R-:W-:Y:S01]  /*77e0*/  LOP3.LUT R149, R149, 0x1, RZ, 0x3c, !PT ;  /* 0x0000000195957812 */ /* 0x000fe200078e3cff */
[----:B------:R-:W-:Y:S01]  /*77f0*/  IMAD.SHL.U32 R92, R151, 0x10, RZ ;  /* 0x00000010975c7824 */ /* 0x000fe200078e00ff */
[----:B------:R-:W-:Y:S01]  /*7800*/  @P0 SEL R4, R5, R4, !P2 ;  /* 0x0000000405040207 */ /* 0x000fe20005000000 */
[C---:B------:R-:W-:Y:S01]  /*7810*/  IMAD.IADD R147, R163.reuse, 0x1, R78 ;  /* 0x00000001a3937824 */ /* 0x040fe200078e024e */
[----:B------:R-:W-:Y:S01]  /*7820*/  PLOP3.LUT P0, PT, PT, PT, UP1, 0x80, 0x8 ;  /* 0x000000000008781c */ /* 0x000fe20003f0f018 */
[----:B------:R-:W-:Y:S01]  /*7830*/  IMAD.U32 R3, RZ, RZ, UR38 ;  /* 0x00000026ff037e24 */ /* 0x000fe2000f8e00ff */
[----:B------:R-:W-:Y:S01]  /*7840*/  @P1 LOP3.LUT R4, R4, 0x1, RZ, 0xc0, !PT ;  /* 0x0000000104041812 */ /* 0x000fe200078ec0ff */
[----:B------:R-:W-:Y:S01]  /*7850*/  IMAD.IADD R162, R163, 0x1, R92 ;  /* 0x00000001a3a27824 */ /* 0x000fe200078e025c */
[----:B------:R-:W-:Y:S01]  /*7860*/  LOP3.LUT P4, R145, R139, 0xff, RZ, 0xc0, !PT ;  /* 0x000000ff8b917812 */ /* 0x000fe2000788c0ff */
[--C-:B------:R-:W-:Y:S01]  /*7870*/  IMAD.IADD R159, R92, 0x1, R147.reuse ;  /* 0x000000015c9f7824 */ /* 0x100fe200078e0293 */
[----:B------:R-:W-:Y:S01]  /*7880*/  ISETP.NE.U32.OR P5, PT, R4, 0x1, !P1 ;  /* 0x000000010400780c */ /* 0x000fe20004fa5470 */
[----:B------:R-:W-:Y:S01]  /*7890*/  IMAD.U32 R4, RZ, RZ, UR38 ;  /* 0x00000026ff047e24 */ /* 0x000fe2000f8e00ff */
[----:B------:R-:W-:Y:S01]  /*78a0*/  BSSY B1, `(.L_x_107) ;  /* 0x000004a000017945 */ /* 0x000fe20003800000 */
[----:B------:R-:W-:Y:S01]  /*78b0*/  IMAD.MOV.U32 R79, RZ, RZ, 0x1 ;  /* 0x00000001ff4f7424 */ /* 0x000fe200078e00ff */
[----:B------:R-:W-:Y:S01]  /*78c0*/  P2R R157, PR, RZ, 0x20 ;  /* 0x00000020ff9d7803 */ /* 0x000fe20000000000 */
[----:B------:R-:W-:Y:S01]  /*78d0*/  IMAD.MOV.U32 R77, RZ, RZ, RZ ;  /* 0x000000ffff4d7224 */ /* 0x000fe200078e00ff */
[----:B--2---:R-:W-:Y:S02]  /*78e0*/  SHF.L.U32 R0, R4, 0x1f, RZ ;  /* 0x0000001f04007819 */ /* 0x004fe400000006ff */
[----:B------:R-:W-:Y:S02]  /*78f0*/  CS2R R130, SRZ ;  /* 0x0000000000827805 */ /* 0x000fe4000001ff00 */
[----:B------:R-:W-:Y:S02]  /*7900*/  SEL R4, RZ, 0xffffffff, P3 ;  /* 0xffffffffff047807 */ /* 0x000fe40001800000 */
[----:B------:R-:W-:Y:S02]  /*7910*/  CS2R R128, SRZ ;  /* 0x0000000000807805 */ /* 0x000fe4000001ff00 */
[----:B------:R-:W-:Y:S02]  /*7920*/  CS2R R122, SRZ ;  /* 0x00000000007a7805 */ /* 0x000fe4000001ff00 */
[----:B------:R-:W-:Y:S02]  /*7930*/  CS2R R120, SRZ ;  /* 0x0000000000787805 */ /* 0x000fe4000001ff00 */
[----:B------:R-:W-:Y:S02]  /*7940*/  @P0 SEL R4, R5, R4, !P4 ;  /* 0x0000000405040207 */ /* 0x000fe40006000000 */
[----:B------:R-:W-:Y:S02]  /*7950*/  CS2R R114, SRZ ;  /* 0x0000000000727805 */ /* 0x000fe4000001ff00 */
[----:B------:R-:W-:Y:S02]  /*7960*/  @P5 SHF.L.U32 R6, R149, 0x1f, RZ ;  /* 0x0000001f95065819 */ /* 0x000fe400000006ff */
[----:B------:R-:W-:Y:S02]  /*7970*/  CS2R R112, SRZ ;  /* 0x0000000000707805 */ /* 0x000fe4000001ff00 */
[----:B------:R-:W-:Y:S02]  /*7980*/  LOP3.LUT R4, R4, 0x1, RZ, 0xc0, !PT ;  /* 0x0000000104047812 */ /* 0x000fe400078ec0ff */
[----:B------:R-:W-:Y:S01]  /*7990*/  CS2R R106, SRZ ;  /* 0x00000000006a7805 */ /* 0x000fe2000001ff00 */
[----:B------:R-:W1:Y:S01]  /*79a0*/  @P5 SYNCS.PHASECHK.TRANS64.TRYWAIT P2, [UR44+0x20], R6 ;  /* 0x00002006ff0055a7 */ /* 0x000e62000804112c */
[----:B------:R-:W-:Y:S02]  /*79b0*/  ISETP.NE.AND P0, PT, RZ, UR38, PT ;  /* 0x00000026ff007c0c */ /* 0x000fe4000bf05270 */
[----:B------:R-:W-:Y:S02]  /*79c0*/  CS2R R104, SRZ ;  /* 0x0000000000687805 */ /* 0x000fe4000001ff00 */
[----:B------:R-:W-:Y:S02]  /*79d0*/  ISETP.NE.U32.AND P3, PT, R4, 0x1, PT ;  /* 0x000000010400780c */ /* 0x000fe40003f65070 */
[----:B------:R-:W-:Y:S02]  /*79e0*/  CS2R R98, SRZ ;  /* 0x0000000000627805 */ /* 0x000fe4000001ff00 */
[----:B------:R-:W-:Y:S02]  /*79f0*/  CS2R R96, SRZ ;  /* 0x0000000000607805 */ /* 0x000fe4000001ff00 */
[----:B------:R-:W-:Y:S02]  /*7a00*/  CS2R R90, SRZ ;  /* 0x00000000005a7805 */ /* 0x000fe4000001ff00 */
[----:B------:R-:W-:Y:S02]  /*7a10*/  P2R R93, PR, RZ, 0x8 ;  /* 0x00000008ff5d7803 */ /* 0x000fe40000000000 */
[----:B------:R-:W-:Y:S02]  /*7a20*/  CS2R R88, SRZ ;  /* 0x0000000000587805 */ /* 0x000fe4000001ff00 */
[----:B------:R-:W-:Y:S02]  /*7a30*/  ISETP.NE.U32.AND P3, PT, R138, 0x1, PT ;  /* 0x000000018a00780c */ /* 0x000fe40003f65070 */
[----:B------:R-:W-:Y:S02]  /*7a40*/  CS2R R82, SRZ ;  /* 0x0000000000527805 */ /* 0x000fe4000001ff00 */
[----:B------:R-:W-:Y:S02]  /*7a50*/  CS2R R80, SRZ ;  /* 0x0000000000507805 */ /* 0x000fe4000001ff00 */
[----:B------:R-:W-:Y:S02]  /*7a60*/  CS2R R86, SRZ ;  /* 0x0000000000567805 */ /* 0x000fe4000001ff00 */
[----:B------:R-:W-:Y:S02]  /*7a70*/  SEL R94, R94, 0x10, !P3 ;  /* 0x000000105e5e7807 */ /* 0x000fe40005800000 */
[----:B------:R-:W-:Y:S01]  /*7a80*/  CS2R R84, SRZ ;  /* 0x0000000000547805 */ /* 0x000fe2000001ff00 */
[----:B------:R-:W-:Y:S01]  /*7a90*/  IMAD R69, R3, 0xc0, R2 ;  /* 0x000000c003457824 */ /* 0x000fe200078e0202 */
[----:B------:R2:W4:Y:S01]  /*7aa0*/  SYNCS.PHASECHK.TRANS64.TRYWAIT P1, [UR44+0x90], R0 ;  /* 0x00009000ff0075a7 */ /* 0x000522000802112c */
[----:B------:R-:W-:Y:S01]  /*7ab0*/  SEL R70, RZ, 0xc0, P0 ;  /* 0x000000c0ff467807 */ /* 0x000fe20000000000 */
[----:B------:R-:W-:Y:S02]  /*7ac0*/  IMAD.IADD R163, R163, 0x1, R94 ;  /* 0x00000001a3a37824 */ /* 0x000fe400078e025e */
[C---:B------:R-:W-:Y:S02]  /*7ad0*/  IMAD.IADD R161, R94.reuse, 0x1, R162 ;  /* 0x000000015ea17824 */ /* 0x040fe400078e02a2 */
[C---:B------:R-:W-:Y:S02]  /*7ae0*/  IMAD.IADD R160, R94.reuse, 0x1, R147 ;  /* 0x000000015ea07824 */ /* 0x040fe400078e0293 */
[----:B------:R-:W-:Y:S01]  /*7af0*/  IMAD.IADD R158, R94, 0x1, R159 ;  /* 0x000000015e9e7824 */ /* 0x000fe200078e029f */
[----:B-1----:R-:W-:Y:S01]  /*7b00*/  @P5 SEL R79, RZ, 0x1, !P2 ;  /* 0x00000001ff4f5807 */ /* 0x002fe20005000000 */
[----:B--2---:R-:W-:Y:S06]  /*7b10*/  @!P5 BRA `(.L_x_108) ;  /* 0x000000000088d947 */ /* 0x004fec0003800000 */
[----:B------:R-:W-:Y:S01]  /*7b20*/  IMAD.MOV.U32 R131, RZ, RZ, RZ ;  /* 0x000000ffff837224 */ /* 0x000fe200078e00ff */
[----:B------:R-:W-:Y:S01]  /*7b30*/  ISETP.NE.AND P0, PT, R79, RZ, PT ;  /* 0x000000ff4f00720c */ /* 0x000fe20003f05270 */
[----:B------:R-:W-:Y:S01]  /*7b40*/  BSSY B0, `(.L_x_109) ;  /* 0x0000014000007945 */ /* 0x000fe20003800000 */
[----:B------:R-:W-:Y:S02]  /*7b50*/  CS2R R86, SRZ ;  /* 0x0000000000567805 */ /* 0x000fe4000001ff00 */
        /* <DEDUP_REMOVED lines=13> */
[----:B------:R-:W-:Y:S01]  /*7c30*/  CS2R R128, SRZ ;  /* 0x0000000000807805 */ /* 0x000fe2000001ff00 */
[----:B------:R-:W-:Y:S06]  /*7c40*/  @P0 BRA `(.L_x_110) ;  /* 0x00000000000c0947 */ /* 0x000fec0003800000 */
[----:B------:R-:W-:Y:S04]  /*7c50*/  SHF.L.U32 R4, R149, 0x1f, RZ ;  /* 0x0000001f95047819 */ /* 0x000fe800000006ff */
[----:B------:R-:W1:Y:S02]  /*7c60*/  SYNCS.PHASECHK.TRANS64.TRYWAIT P0, [UR44+0x20], R4 ;  /* 0x00002004ff0075a7 */ /* 0x000e64000800112c */
[----:B-1----:R-:W-:Y:S05]  /*7c70*/  @!P0 BRA `(.L_x_111) ;  /* 0x0000005c00588947 */ /* 0x002fea0003800000 */
.L_x_110:
[----:B------:R-:W-:Y:S05]  /*7c80*/  BSYNC B0 ;  /* 0x0000000000007941 */ /* 0x000fea0003800000 */
.L_x_109:
[----:B------:R-:W-:Y:S01]  /*7c90*/  ISETP.NE.AND P0, PT, R93, RZ, PT ;  /* 0x000000ff5d00720c */ /* 0x000fe20003f05270 */
[----:B------:R-:W-:Y:S11]  /*7ca0*/  HFMA2 R77, -RZ, RZ, 0, 5.9604644775390625e-08 ;  /* 0x00000001ff4d7431 */ /* 0x000ff600000001ff */
[----:B------:R-:W-:Y:S01]  /*7cb0*/  @!UPT UIADD3 URZ, UPT, UPT, URZ, URZ, URZ ;  /* 0x000000fffffff290 */ /* 0x000fe2000fffe0ff */
[----:B------:R2:W1:Y:S04]  /*7cc0*/  @P0 LDS.128 R84, [R164+UR44+0x400] ;  /* 0x0004002ca4540984 */ /* 0x0004680008000c00 */
[----:B------:R2:W1:Y:S04]  /*7cd0*/  @P0 LDS.128 R80, [R163+0x400] ;  /* 0x00040000a3500984 */ /* 0x0004680000000c00 */
[----:B------:R2:W1:Y:S04]  /*7ce0*/  @P0 LDS.128 R88, [R162+0x400] ;  /* 0x00040000a2580984 */ /* 0x0004680000000c00 */
[----:B------:R2:W1:Y:S04]  /*7cf0*/  @P0 LDS.128 R96, [R161+0x400] ;  /* 0x00040000a1600984 */ /* 0x0004680000000c00 */
[----:B------:R2:W1:Y:S04]  /*7d00*/  @P0 LDS.128 R104, [R147+0x400] ;  /* 0x0004000093680984 */ /* 0x0004680000000c00 */
[----:B------:R2:W1:Y:S04]  /*7d10*/  @P0 LDS.128 R112, [R160+0x400] ;  /* 0x00040000a0700984 */ /* 0x0004680000000c00 */
[----:B------:R2:W1:Y:S04]  /*7d20*/  @P0 LDS.128 R120, [R159+0x400] ;  /* 0x000400009f780984 */ /* 0x0004680000000c00 */
[----:B------:R2:W1:Y:S02]  /*7d30*/  @P0 LDS.128 R128, [R158+0x400] ;  /* 0x000400009e800984 */ /* 0x0004640000000c00 */
.L_x_108:
[----:B------:R-:W-:Y:S05]  /*7d40*/  BSYNC B1 ;  /* 0x0000000000017941 */ /* 0x000fea0003800000 */
.L_x_107:
[----:B------:R-:W-:Y:S05]  /*7d50*/  IMAD.IADD R64, R69, 0x1, R70 ;  /* 0x0000000145407824 */ /* 0x000fea00078e0246 */
[----:B-1----:R-:W-:Y:S04]  /*7d60*/  SHF.R.U32.HI R3, RZ, 0x15, R64 ;  /* 0x00000015ff037819 */ /* 0x002fe80000011640 */
[----:B------:R-:W-:Y:S01]  /*7d70*/  LOP3.LUT P0, RZ, R3, 0x3, R140, 0x48, !PT ;  /* 0x0000000303ff7812 */ /* 0x000fe2000780488c */
[----:B------:R-:W-:Y:S01]  /*7d80*/  @!UPT UIADD3 URZ, UPT, UPT, URZ, URZ, URZ ;  /* 0x000000fffffff290 */ /* 0x000fe2000fffe0ff */
[----:B----4-:R-:W-:Y:S11]  /*7d90*/  @P1 BRA `(.L_x_112) ;  /* 0x0000000000081947 */ /* 0x010ff60003800000 */
[----:B------:R-:W1:Y:S02]  /*7da0*/  SYNCS.PHASECHK.TRANS64.TRYWAIT P1, [UR44+0x90], R0 ;  /* 0x00009000ff0075a7 */ /* 0x000e64000802112c */
[----:B-1----:R-:W-:Y:S05]  /*7db0*/  @!P1 BRA `(.L_x_113) ;  /* 0x0000005c00209947 */ /* 0x002fea0003800000 */
.L_x_112:
[----:B------:R-:W-:Y:S05]  /*7dc0*/  @!P0 BRA `(.L_x_114) ;  /* 0x0000000000408947 */ /* 0x000fea0003800000 */
[----:B------:R-:W4:Y:S01]  /*7dd0*/  LDCU.64 UR8, c[0x4][0x70] ;  /* 0x01000e00ff0877ac */ /* 0x000f220008000a00 */
[----:B------:R-:W-:Y:S01]  /*7de0*/  MOV R15, 0x0 ;  /* 0x00000000000f7802 */ /* 0x000fe20000000f00 */
[----:B------:R-:W-:Y:S02]  /*7df0*/  HFMA2 R12, -RZ, RZ, 0, 5.9604644775390625e-08 ;  /* 0x00000001ff0c7431 */ /* 0x000fe400000001ff */
[----:B------:R-:W-:Y:S02]  /*7e00*/  IMAD.MOV.U32 R8, RZ, RZ, 0x192 ;  /* 0x00000192ff087424 */ /* 0x000fe400078e00ff */
[----:B------:R-:W-:Y:S01]  /*7e10*/  IMAD.MOV.U32 R13, RZ, RZ, RZ ;  /* 0x000000ffff0d7224 */ /* 0x000fe200078e00ff */
[----:B------:R-:W5:Y:S01]  /*7e20*/  LDCU.64 UR6, c[0x4][0x78] ;  /* 0x01000f00ff0677ac */ /* 0x000f620008000a00 */
[----:B------:R-:W1:Y:S01]  /*7e30*/  LDC.64 R14, c[0x4][R15] ;  /* 0x010000000f0e7b82 */ /* 0x000e620000000a00 */
[----:B------:R-:W2:Y:S01]  /*7e40*/  LDCU.64 UR4, c[0x4][0x10] ;  /* 0x01000200ff0477ac */ /* 0x000ea20008000a00 */
[----:B----4-:R-:W-:Y:S01]  /*7e50*/  MOV R5, UR9 ;  /* 0x0000000900057c02 */ /* 0x010fe20008000f00 */
[----:B------:R-:W-:Y:S01]  /*7e60*/  IMAD.U32 R4, RZ, RZ, UR8 ;  /* 0x00000008ff047e24 */ /* 0x000fe2000f8e00ff */
[----:B-----5:R-:W-:Y:S01]  /*7e70*/  MOV R7, UR7 ;  /* 0x0000000700077c02 */ /* 0x020fe20008000f00 */
[----:B------:R-:W-:Y:S01]  /*7e80*/  IMAD.U32 R6, RZ, RZ, UR6 ;  /* 0x00000006ff067e24 */ /* 0x000fe2000f8e00ff */
[----:B--2---:R-:W-:Y:S01]  /*7e90*/  MOV R11, UR5 ;  /* 0x00000005000b7c02 */ /* 0x004fe20008000f00 */
[----:B------:R-:W-:Y:S02]  /*7ea0*/  IMAD.U32 R10, RZ, RZ, UR4 ;  /* 0x00000004ff0a7e24 */ /* 0x000fe4000f8e00ff */
[----:B------:R-:W-:Y:S07]  /*7eb0*/  LEPC R20, `(.L_x_114) ;  /* 0x000000001014794e */ /* 0x000fee0000000000 */
[----:B-1-3--:R-:W-:Y:S05]  /*7ec0*/  CALL.ABS.NOINC R14 ;  /* 0x000000000e007343 */ /* 0x00afea0003c00000 */
.L_x_114:
[----:B------:R-:W-:Y:S01]  /*7ed0*/  SHF.L.U32 R72, R84, 0x10, RZ ;  /* 0x0000001054487819 */ /* 0x000fe200000006ff */
[----:B------:R-:W-:Y:S05]  /*7ee0*/  WARPSYNC.ALL ;  /* 0x0000000000007948 */ /* 0x000fea0003800000 */
[----:B------:R-:W-:Y:S01]  /*7ef0*/  R2UR UR4, R64 ;  /* 0x00000000400472ca */ /* 0x000fe200000e0000 */
[----:B------:R-:W-:Y:S01]  /*7f00*/  BSSY.RECONVERGENT B0, `(.L_x_115) ;  /* 0x0000101000007945 */ /* 0x000fe20003800200 */
[----:B------:R-:W-:Y:S02]  /*7f10*/  LOP3.LUT R74, R84, 0xffff0000, RZ, 0xc0, !PT ;  /* 0xffff0000544a7812 */ /* 0x000fe400078ec0ff */
[----:B------:R-:W-:Y:S02]  /*7f20*/  LOP3.LUT R76, R85, 0xffff0000, RZ, 0xc0, !PT ;  /* 0xffff0000554c7812 */ /* 0x000fe400078ec0ff */
[----:B------:R-:W-:Y:S02]  /*7f30*/  SHF.L.U32 R73, R86, 0x10, RZ ;  /* 0x0000001056497819 */ /* 0x000fe400000006ff */
[----:B------:R-:W-:Y:S02]  /*7f40*/  SHF.L.U32 R75, R80, 0x10, RZ ;  /* 0x00000010504b7819 */ /* 0x000fe400000006ff */
[----:B------:R-:W-:Y:S02]  /*7f50*/  R2UR UR5, R155 ;  /* 0x000000009b0572ca */ /* 0x000fe400000e0000 */
[----:B------:R-:W-:Y:S01]  /*7f60*/  ISETP.NE.AND P0, PT, R152, RZ, PT ;  /* 0x000000ff9800720c */ /* 0x000fe20003f05270 */
[----:B------:R-:W4:Y:S01]  /*7f70*/  LDTM.x64 R4, tmem[UR4] ;  /* 0x00000004000479ee */ /* 0x000f220008340000 */
[----:B------:R-:W-:Y:S09]  /*7f80*/  NOP ;  /* 0x0000000000007918 */ /* 0x000ff20000000000 */
[----:B----4-:R-:W-:Y:S01]  /*7f90*/  SYNCS.ARRIVE.TRANS64.RED.A1T0 RZ, [UR5], RZ ;  /* 0x000000ffffff79a7 */ /* 0x010fe20008100405 */
[C---:B-1-3--:R-:W-:Y:S01]  /*7fa0*/  FMUL R0, R68.reuse, R4 ;  /* 0x0000000444007220 */ /* 0x04afe20000400000 */
[C---:B------:R-:W-:Y:S01]  /*7fb0*/  FMUL R3, R68.reuse, R5 ;  /* 0x0000000544037220 */ /* 0x040fe20000400000 */
[C---:B------:R-:W-:Y:S01]  /*7fc0*/  FMUL R6, R68.reuse, R6 ;  /* 0x0000000644067220 */ /* 0x040fe20000400000 */
[C---:B------:R-:W-:Y:S01]  /*7fd0*/  FMUL R7, R68.reuse, R7 ;  /* 0x0000000744077220 */ /* 0x040fe20000400000 */
[----:B------:R-:W-:Y:S01]  /*7fe0*/  FFMA R0, R71, R72, R0 ;  /* 0x0000004847007223 */ /* 0x000fe20000000000 */
[----:B------:R-:W-:Y:S01]  /*7ff0*/  SHF.L.U32 R72, R85, 0x10, RZ ;  /* 0x0000001055487819 */ /* 0x000fe200000006ff */
[C---:B------:R-:W-:Y:S01]  /*8000*/  FMUL R4, R68.reuse, R8 ;  /* 0x0000000844047220 */ /* 0x040fe20000400000 */
[----:B------:R-:W-:Y:S01]  /*8010*/  FFMA R3, R71, R74, R3 ;  /* 0x0000004a47037223 */ /* 0x000fe20000000003 */
[----:B------:R-:W-:Y:S01]  /*8020*/  LOP3.LUT R74, R87, 0xffff0000, RZ, 0xc0, !PT ;  /* 0xffff0000574a7812 */ /* 0x000fe200078ec0ff */
[----:B------:R-:W-:Y:S01]  /*8030*/  FMUL R5, R68, R9 ;  /* 0x0000000944057220 */ /* 0x000fe20000400000 */
[C---:B------:R-:W-:Y:S01]  /*8040*/  FFMA R6, R71.reuse, R72, R6 ;  /* 0x0000004847067223 */ /* 0x040fe20000000006 */
[----:B------:R-:W-:Y:S01]  /*8050*/  LOP3.LUT R72, R86, 0xffff0000, RZ, 0xc0, !PT ;  /* 0xffff000056487812 */ /* 0x000fe200078ec0ff */
[----:B------:R-:W-:Y:S01]  /*8060*/  FFMA R7, R71, R76, R7 ;  /* 0x0000004c47077223 */ /* 0x000fe20000000007 */
[----:B------:R-:W-:Y:S01]  /*8070*/  LOP3.LUT R76, R83, 0xffff0000, RZ, 0xc0, !PT ;  /* 0xffff0000534c7812 */ /* 0x000fe200078ec0ff */
[----:B------:R-:W-:Y:S01]  /*8080*/  FFMA R4, R71, R73, R4 ;  /* 0x0000004947047223 */ /* 0x000fe20000000004 */
[----:B------:R-:W-:Y:S01]  /*8090*/  SHF.L.U32 R73, R87, 0x10, RZ ;  /* 0x0000001057497819 */ /* 0x000fe200000006ff */
[----:B------:R-:W-:Y:S01]  /*80a0*/  FMUL R10, R68, R10 ;  /* 0x0000000a440a7220 */ /* 0x000fe20000400000 */
[----:B------:R-:W-:Y:S01]  /*80b0*/  F2FP.BF16.F32.PACK_AB R100, R3, R0 ;  /* 0x000000000364723e */ /* 0x000fe200000010ff */
[----:B------:R-:W-:Y:S01]  /*80c0*/  FFMA R5, R71, R72, R5 ;  /* 0x0000004847057223 */ /* 0x000fe20000000005 */
[----:B------:R-:W-:Y:S01]  /*80d0*/  LOP3.LUT R72, R80, 0xffff0000, RZ, 0xc0, !PT ;  /* 0xffff000050487812 */ /* 0x000fe200078ec0ff */
[C---:B------:R-:W-:Y:S01]  /*80e0*/  FMUL R11, R68.reuse, R11 ;  /* 0x0000000b440b7220 */ /* 0x040fe20000400000 */
[----:B------:R-:W-:Y:S01]  /*80f0*/  F2FP.BF16.F32.PACK_AB R101, R7, R6 ;  /* 0x000000060765723e */ /* 0x000fe200000010ff */
[C---:B------:R-:W-:Y:S01]  /*8100*/  FMUL R8, R68.reuse, R12 ;  /* 0x0000000c44087220 */ /* 0x040fe20000400000 */
[----:B------:R-:W-:Y:S01]  /*8110*/  F2FP.BF16.F32.PACK_AB R102, R5, R4 ;  /* 0x000000040566723e */ /* 0x000fe200000010ff */
[----:B------:R-:W-:Y:S01]  /*8120*/  FFMA R10, R71, R73, R10 ;  /* 0x00000049470a7223 */ /* 0x000fe2000000000a */
[----:B------:R-:W-:Y:S01]  /*8130*/  SHF.L.U32 R73, R81, 0x10, RZ ;  /* 0x0000001051497819 */ /* 0x000fe200000006ff */
[----:B------:R-:W-:Y:S01]  /*8140*/  FMUL R9, R68, R13 ;  /* 0x0000000d44097220 */ /* 0x000fe20000400000 */
[C---:B------:R-:W-:Y:S01]  /*8150*/  FFMA R11, R71.reuse, R74, R11 ;  /* 0x0000004a470b7223 */ /* 0x040fe2000000000b */
[----:B------:R-:W-:Y:S01]  /*8160*/  LOP3.LUT R74, R82, 0xffff0000, RZ, 0xc0, !PT ;  /* 0xffff0000524a7812 */ /* 0x000fe200078ec0ff */
[----:B------:R-:W-:Y:S01]  /*8170*/  FMUL R14, R68, R14 ;  /* 0x0000000e440e7220 */ /* 0x000fe20000400000 */
[----:B------:R-:W-:Y:S01]  /*8180*/  FFMA R8, R71, R75, R8 ;  /* 0x0000004b47087223 */ /* 0x000fe20000000008 */
[----:B------:R-:W-:Y:S01]  /*8190*/  SHF.L.U32 R75, R83, 0x10, RZ ;  /* 0x00000010534b7819 */ /* 0x000fe200000006ff */
[----:B------:R-:W-:Y:S01]  /*81a0*/  FFMA R9, R71, R72, R9 ;  /* 0x0000004847097223 */ /* 0x000fe20000000009 */
[----:B------:R-:W-:Y:S01]  /*81b0*/  LOP3.LUT R72, R81, 0xffff0000, RZ, 0xc0, !PT ;  /* 0xffff000051487812 */ /* 0x000fe200078ec0ff */
[----:B------:R-:W-:Y:S01]  /*81c0*/  FFMA R14, R71, R73, R14 ;  /* 0x00000049470e7223 */ /* 0x000fe2000000000e */
[----:B------:R-:W-:Y:S01]  /*81d0*/  SHF.L.U32 R73, R82, 0x10, RZ ;  /* 0x0000001052497819 */ /* 0x000fe200000006ff */
[C---:B------:R-:W-:Y:S01]  /*81e0*/  FMUL R15, R68.reuse, R15 ;  /* 0x0000000f440f7220 */ /* 0x040fe20000400000 */
[----:B------:R-:W-:Y:S01]  /*81f0*/  F2FP.BF16.F32.PACK_AB R103, R11, R10 ;  /* 0x0000000a0b67723e */ /* 0x000fe200000010ff */
[C---:B------:R-:W-:Y:S01]  /*8200*/  FMUL R12, R68.reuse, R16 ;  /* 0x00000010440c7220 */ /* 0x040fe20000400000 */
[----:B------:R-:W-:Y:S01]  /*8210*/  F2FP.BF16.F32.PACK_AB R108, R9, R8 ;  /* 0x00000008096c723e */ /* 0x000fe200000010ff */
[----:B------:R-:W-:Y:S01]  /*8220*/  FMUL R13, R68, R17 ;  /* 0x00000011440d7220 */ /* 0x000fe20000400000 */
[C---:B------:R-:W-:Y:S01]  /*8230*/  FFMA R15, R71.reuse, R72, R15 ;  /* 0x00000048470f7223 */ /* 0x040fe2000000000f */
[----:B------:R-:W-:Y:S01]  /*8240*/  SHF.L.U32 R72, R88, 0x10, RZ ;  /* 0x0000001058487819 */ /* 0x000fe200000006ff */
[C---:B------:R-:W-:Y:S01]  /*8250*/  FMUL R18, R68.reuse, R18 ;  /* 0x0000001244127220 */ /* 0x040fe20000400000 */
[----:B------:R-:W-:Y:S01]  /*8260*/  FMUL R19, R68, R19 ;  /* 0x0000001344137220 */ /* 0x000fe20000400000 */
[----:B------:R-:W-:Y:S01]  /*8270*/  FFMA R12, R71, R73, R12 ;  /* 0x00000049470c7223 */ /* 0x000fe2000000000c */
[----:B------:R-:W-:Y:S01]  /*8280*/  SHF.L.U32 R73, R90, 0x10, RZ ;  /* 0x000000105a497819 */ /* 0x000fe200000006ff */
[----:B------:R-:W-:Y:S01]  /*8290*/  FMUL R16, R68, R20 ;  /* 0x0000001444107220 */ /* 0x000fe20000400000 */
[----:B------:R-:W-:Y:S01]  /*82a0*/  F2FP.BF16.F32.PACK_AB R109, R15, R14 ;  /* 0x0000000e0f6d723e */ /* 0x000fe200000010ff */
[C---:B------:R-:W-:Y:S01]  /*82b0*/  FFMA R13, R71.reuse, R74, R13 ;  /* 0x0000004a470d7223 */ /* 0x040fe2000000000d */
[----:B------:R-:W-:Y:S01]  /*82c0*/  LOP3.LUT R74, R88, 0xffff0000, RZ, 0xc0, !PT ;  /* 0xffff0000584a7812 */ /* 0x000fe200078ec0ff */
        /* <DEDUP_REMOVED lines=8> */
[----:B------:R-:W-:Y:S01]  /*8350*/  FMUL R22, R68, R22 ;  /* 0x0000001644167220 */ /* 0x000fe20000400000 */
[----:B------:R-:W-:Y:S01]  /*8360*/  F2FP.BF16.F32.PACK_AB R111, R19, R18 ;  /* 0x00000012136f723e */ /* 0x000fe200000010ff */
[C---:B------:R-:W-:Y:S01]  /*8370*/  FFMA R17, R71.reuse, R74, R17 ;  /* 0x0000004a47117223 */ /* 0x040fe20000000011 */
[----:B------:R-:W-:Y:S01]  /*8380*/  LOP3.LUT R74, R90, 0xffff0000, RZ, 0xc0, !PT ;  /* 0xffff00005a4a7812 */ /* 0x000fe200078ec0ff */
[----:B------:R-:W-:Y:S01]  /*8390*/  FFMA R22, R71, R72, R22 ;  /* 0x0000004847167223 */ /* 0x000fe20000000016 */
[----:B------:R-:W-:Y:S01]  /*83a0*/  LOP3.LUT R72, R89, 0xffff0000, RZ, 0xc0, !PT ;  /* 0xffff000059487812 */ /* 0x000fe200078ec0ff */
[C---:B------:R-:W-:Y:S01]  /*83b0*/  FMUL R23, R68.reuse, R23 ;  /* 0x0000001744177220 */ /* 0x040fe20000400000 */
[----:B------:R-:W-:Y:S01]  /*83c0*/  F2FP.BF16.F32.PACK_AB R116, R17, R16 ;  /* 0x000000101174723e */ /* 0x000fe200000010ff */
[C---:B------:R-:W-:Y:S01]  /*83d0*/  FMUL R20, R68.reuse, R24 ;  /* 0x0000001844147220 */ /* 0x040fe20000400000 */
[----:B------:R-:W-:Y:S01]  /*83e0*/  FMUL R21, R68, R25 ;  /* 0x0000001944157220 */ /* 0x000fe20000400000 */
[C---:B------:R-:W-:Y:S01]  /*83f0*/  FFMA R23, R71.reuse, R72, R23 ;  /* 0x0000004847177223 */ /* 0x040fe20000000017 */
[----:B------:R-:W-:Y:S01]  /*8400*/  SHF.L.U32 R72, R96, 0x10, RZ ;  /* 0x0000001060487819 */ /* 0x000fe200000006ff */
[C---:B------:R-:W-:Y:S01]  /*8410*/  FMUL R26, R68.reuse, R26 ;  /* 0x0000001a441a7220 */ /* 0x040fe20000400000 */
[C---:B------:R-:W-:Y:S01]  /*8420*/  FMUL R27, R68.reuse, R27 ;  /* 0x0000001b441b7220 */ /* 0x040fe20000400000 */
        /* <DEDUP_REMOVED lines=9> */
[----:B------:R-:W-:Y:S01]  /*84c0*/  F2FP.BF16.F32.PACK_AB R118, R21, R20 ;  /* 0x000000141576723e */ /* 0x000fe200000010ff */
[----:B------:R-:W-:Y:S01]  /*84d0*/  FFMA R24, R71, R72, R24 ;  /* 0x0000004847187223 */ /* 0x000fe20000000018 */
[----:B------:R-:W-:Y:S01]  /*84e0*/  LOP3.LUT R72, R97, 0xffff0000, RZ, 0xc0, !PT ;  /* 0xffff000061487812 */ /* 0x000fe200078ec0ff */
[C---:B------:R-:W-:Y:S01]  /*84f0*/  FMUL R25, R68.reuse, R29 ;  /* 0x0000001d44197220 */ /* 0x040fe20000400000 */
[----:B------:R-:W-:Y:S01]  /*8500*/  F2FP.BF16.F32.PACK_AB R119, R27, R26 ;  /* 0x0000001a1b77723e */ /* 0x000fe200000010ff */
[C---:B------:R-:W-:Y:S01]  /*8510*/  FMUL R30, R68.reuse, R30 ;  /* 0x0000001e441e7220 */ /* 0x040fe20000400000 */
[----:B------:R-:W-:Y:S01]  /*8520*/  LOP3.LUT R76, R131, 0xffff0000, RZ, 0xc0, !PT ;  /* 0xffff0000834c7812 */ /* 0x000fe200078ec0ff */
[----:B------:R-:W-:Y:S01]  /*8530*/  FMUL R31, R68, R31 ;  /* 0x0000001f441f7220 */ /* 0x000fe20000400000 */
[----:B------:R-:W-:Y:S01]  /*8540*/  FFMA R25, R71, R74, R25 ;  /* 0x0000004a47197223 */ /* 0x000fe20000000019 */
[----:B------:R-:W-:Y:S01]  /*8550*/  LOP3.LUT R74, R99, 0xffff0000, RZ, 0xc0, !PT ;  /* 0xffff0000634a7812 */ /* 0x000fe200078ec0ff */
[C---:B------:R-:W-:Y:S01]  /*8560*/  FFMA R30, R71.reuse, R73, R30 ;  /* 0x00000049471e7223 */ /* 0x040fe2000000001e */
[C---:B------:R-:W-:Y:S01]  /*8570*/  SHF.L.U32 R73, R98.reuse, 0x10, RZ ;  /* 0x0000001062497819 */ /* 0x040fe200000006ff */
[C---:B------:R-:W-:Y:S01]  /*8580*/  FFMA R31, R71.reuse, R72, R31 ;  /* 0x00000048471f7223 */ /* 0x040fe2000000001f */
[----:B------:R-:W-:Y:S01]  /*8590*/  LOP3.LUT R72, R98, 0xffff0000, RZ, 0xc0, !PT ;  /* 0xffff000062487812 */ /* 0x000fe200078ec0ff */
[C---:B------:R-:W-:Y:S01]  /*85a0*/  FMUL R28, R68.reuse, R32 ;  /* 0x00000020441c7220 */ /* 0x040fe20000400000 */
[C---:B------:R-:W-:Y:S01]  /*85b0*/  FMUL R29, R68.reuse, R33 ;  /* 0x00000021441d7220 */ /* 0x040fe20000400000 */
[C---:B------:R-:W-:Y:S01]  /*85c0*/  FMUL R34, R68.reuse, R34 ;  /* 0x0000002244227220 */ /* 0x040fe20000400000 */
[----:B------:R-:W-:Y:S01]  /*85d0*/  FMUL R35, R68, R35 ;  /* 0x0000002344237220 */ /* 0x000fe20000400000 */
[----:B------:R-:W-:Y:S01]  /*85e0*/  FFMA R28, R71, R73, R28 ;  /* 0x00000049471c7223 */ /* 0x000fe2000000001c */
[----:B------:R-:W-:Y:S01]  /*85f0*/  SHF.L.U32 R73, R105, 0x10, RZ ;  /* 0x0000001069497819 */ /* 0x000fe200000006ff */
[C---:B------:R-:W-:Y:S01]  /*8600*/  FFMA R29, R71.reuse, R72, R29 ;  /* 0x00000048471d7223 */ /* 0x040fe2000000001d */
[C---:B------:R-:W-:Y:S01]  /*8610*/  SHF.L.U32 R72, R104.reuse, 0x10, RZ ;  /* 0x0000001068487819 */ /* 0x040fe200000006ff */
[----:B------:R-:W-:Y:S01]  /*8620*/  FFMA R34, R71, R75, R34 ;  /* 0x0000004b47227223 */ /* 0x000fe20000000022 */
[----:B------:R-:W-:Y:S01]  /*8630*/  SHF.L.U32 R75, R107, 0x10, RZ ;  /* 0x000000106b4b7819 */ /* 0x000fe200000006ff */
[C---:B------:R-:W-:Y:S01]  /*8640*/  FFMA R35, R71.reuse, R74, R35 ;  /* 0x0000004a47237223 */ /* 0x040fe20000000023 */
[----:B------:R-:W-:Y:S01]  /*8650*/  LOP3.LUT R74, R104, 0xffff0000, RZ, 0xc0, !PT ;  /* 0xffff0000684a7812 */ /* 0x000fe200078ec0ff */
[C---:B------:R-:W-:Y:S01]  /*8660*/  FMUL R32, R68.reuse, R36 ;  /* 0x0000002444207220 */ /* 0x040fe20000400000 */
[C---:B------:R-:W-:Y:S01]  /*8670*/  FMUL R33, R68.reuse, R37 ;  /* 0x0000002544217220 */ /* 0x040fe20000400000 */
[----:B------:R-:W-:Y:S01]  /*8680*/  FMUL R38, R68, R38 ;  /* 0x0000002644267220 */ /* 0x000fe20000400000 */
[----:B------:R1:W-:Y:S01]  /*8690*/  STS.128 [R164+UR44+0x400], R100 ;  /* 0x00040064a4007988 */ /* 0x0003e20008000c2c */
[----:B------:R-:W-:Y:S01]  /*86a0*/  FFMA R32, R71, R72, R32 ;  /* 0x0000004847207223 */ /* 0x000fe20000000020 */
[----:B------:R-:W-:Y:S01]  /*86b0*/  LOP3.LUT R72, R105, 0xffff0000, RZ, 0xc0, !PT ;  /* 0xffff000069487812 */ /* 0x000fe200078ec0ff */
[C---:B------:R-:W-:Y:S01]  /*86c0*/  FFMA R33, R71.reuse, R74, R33 ;  /* 0x0000004a47217223 */ /* 0x040fe20000000021 */
[----:B------:R-:W-:Y:S01]  /*86d0*/  LOP3.LUT R74, R106, 0xffff0000, RZ, 0xc0, !PT ;  /* 0xffff00006a4a7812 */ /* 0x000fe200078ec0ff */
[----:B------:R-:W-:Y:S01]  /*86e0*/  FMUL R39, R68, R39 ;  /* 0x0000002744277220 */ /* 0x000fe20000400000 */
[C---:B------:R-:W-:Y:S01]  /*86f0*/  FFMA R38, R71.reuse, R73, R38 ;  /* 0x0000004947267223 */ /* 0x040fe20000000026 */
[----:B------:R-:W-:Y:S01]  /*8700*/  SHF.L.U32 R73, R106, 0x10, RZ ;  /* 0x000000106a497819 */ /* 0x000fe200000006ff */
[C---:B------:R-:W-:Y:S01]  /*8710*/  FMUL R36, R68.reuse, R40 ;  /* 0x0000002844247220 */ /* 0x040fe20000400000 */
[----:B------:R-:W-:Y:S01]  /*8720*/  FFMA R39, R71, R72, R39 ;  /* 0x0000004847277223 */ /* 0x000fe20000000027 */
[----:B------:R-:W-:Y:S01]  /*8730*/  LOP3.LUT R72, R107, 0xffff0000, RZ, 0xc0, !PT ;  /* 0xffff00006b487812 */ /* 0x000fe200078ec0ff */
[C---:B------:R-:W-:Y:S01]  /*8740*/  FMUL R37, R68.reuse, R41 ;  /* 0x0000002944257220 */ /* 0x040fe20000400000 */
[C---:B------:R-:W-:Y:S01]  /*8750*/  FMUL R42, R68.reuse, R42 ;  /* 0x0000002a442a7220 */ /* 0x040fe20000400000 */
[----:B------:R-:W-:Y:S01]  /*8760*/  FMUL R43, R68, R43 ;  /* 0x0000002b442b7220 */ /* 0x000fe20000400000 */
[C---:B------:R-:W-:Y:S01]  /*8770*/  FFMA R36, R71.reuse, R73, R36 ;  /* 0x0000004947247223 */ /* 0x040fe20000000024 */
[C---:B------:R-:W-:Y:S01]  /*8780*/  SHF.L.U32 R73, R112.reuse, 0x10, RZ ;  /* 0x0000001070497819 */ /* 0x040fe200000006ff */
[----:B------:R3:W-:Y:S01]  /*8790*/  STS.128 [R163+0x400], R108 ;  /* 0x0004006ca3007388 */ /* 0x0007e20000000c00 */
[----:B------:R-:W-:Y:S01]  /*87a0*/  FFMA R37, R71, R74, R37 ;  /* 0x0000004a47257223 */ /* 0x000fe20000000025 */
[----:B------:R-:W-:Y:S01]  /*87b0*/  LOP3.LUT R74, R113, 0xffff0000, RZ, 0xc0, !PT ;  /* 0xffff0000714a7812 */ /* 0x000fe200078ec0ff */
[----:B------:R-:W-:Y:S01]  /*87c0*/  FFMA R42, R71, R75, R42 ;  /* 0x0000004b472a7223 */ /* 0x000fe2000000002a */
[----:B------:R-:W-:Y:S01]  /*87d0*/  SHF.L.U32 R75, R113, 0x10, RZ ;  /* 0x00000010714b7819 */ /* 0x000fe200000006ff */
        /* <DEDUP_REMOVED lines=8> */
[----:B------:R4:W-:Y:S01]  /*8860*/  STS.128 [R162+0x400], R116 ;  /* 0x00040074a2007388 */ /* 0x0009e20000000c00 */
[C---:B------:R-:W-:Y:S01]  /*8870*/  FFMA R41, R71.reuse, R72, R41 ;  /* 0x0000004847297223 */ /* 0x040fe20000000029 */
[C---:B------:R-:W-:Y:S01]  /*8880*/  SHF.L.U32 R72, R114.reuse, 0x10, RZ ;  /* 0x0000001072487819 */ /* 0x040fe200000006ff */
[----:B------:R-:W-:Y:S01]  /*8890*/  FFMA R46, R71, R75, R46 ;  /* 0x0000004b472e7223 */ /* 0x000fe2000000002e */
[----:B------:R-:W-:Y:S01]  /*88a0*/  SHF.L.U32 R75, R121, 0x10, RZ ;  /* 0x00000010794b7819 */ /* 0x000fe200000006ff */
[----:B------:R-:W-:Y:S01]  /*88b0*/  FFMA R47, R71, R74, R47 ;  /* 0x0000004a472f7223 */ /* 0x000fe2000000002f */
[----:B------:R-:W-:Y:S01]  /*88c0*/  LOP3.LUT R74, R114, 0xffff0000, RZ, 0xc0, !PT ;  /* 0xffff0000724a7812 */ /* 0x000fe200078ec0ff */
[C---:B------:R-:W-:Y:S01]  /*88d0*/  FMUL R44, R68.reuse, R48 ;  /* 0x00000030442c7220 */ /* 0x040fe20000400000 */
[----:B-1----:R-:W-:Y:S01]  /*88e0*/  F2FP.BF16.F32.PACK_AB R100, R25, R24 ;  /* 0x000000181964723e */ /* 0x002fe200000010ff */
[C---:B------:R-:W-:Y:S01]  /*88f0*/  FMUL R45, R68.reuse, R49 ;  /* 0x00000031442d7220 */ /* 0x040fe20000400000 */
[----:B------:R-:W-:Y:S01]  /*8900*/  F2FP.BF16.F32.PACK_AB R101, R31, R30 ;  /* 0x0000001e1f65723e */ /* 0x000fe200000010ff */
[----:B------:R-:W-:Y:S01]  /*8910*/  FMUL R50, R68, R50 ;  /* 0x0000003244327220 */ /* 0x000fe20000400000 */
[----:B------:R-:W-:Y:S01]  /*8920*/  F2FP.BF16.F32.PACK_AB R102, R29, R28 ;  /* 0x0000001c1d66723e */ /* 0x000fe200000010ff */
[----:B------:R-:W-:Y:S01]  /*8930*/  FFMA R44, R71, R72, R44 ;  /* 0x00000048472c7223 */ /* 0x000fe2000000002c */
[----:B------:R-:W-:Y:S01]  /*8940*/  LOP3.LUT R72, R115, 0xffff0000, RZ, 0xc0, !PT ;  /* 0xffff000073487812 */ /* 0x000fe200078ec0ff */
[----:B------:R-:W-:Y:S01]  /*8950*/  FFMA R45, R71, R74, R45 ;  /* 0x0000004a472d7223 */ /* 0x000fe2000000002d */
[----:B------:R-:W-:Y:S01]  /*8960*/  LOP3.LUT R74, R120, 0xffff0000, RZ, 0xc0, !PT ;  /* 0xffff0000784a7812 */ /* 0x000fe200078ec0ff */
[----:B------:R-:W-:Y:S01]  /*8970*/  FMUL R51, R68, R51 ;  /* 0x0000003344337220 */ /* 0x000fe20000400000 */
[----:B------:R-:W-:Y:S01]  /*8980*/  F2FP.BF16.F32.PACK_AB R103, R35, R34 ;  /* 0x000000222367723e */ /* 0x000fe200000010ff */
[----:B------:R-:W-:Y:S01]  /*8990*/  FFMA R50, R71, R73, R50 ;  /* 0x0000004947327223 */ /* 0x000fe20000000032 */
[----:B------:R-:W-:Y:S01]  /*89a0*/  SHF.L.U32 R73, R120, 0x10, RZ ;  /* 0x0000001078497819 */ /* 0x000fe200000006ff */
[C---:B------:R-:W-:Y:S01]  /*89b0*/  FMUL R48, R68.reuse, R52 ;  /* 0x0000003444307220 */ /* 0x040fe20000400000 */
[----:B---3--:R-:W-:Y:S01]  /*89c0*/  F2FP.BF16.F32.PACK_AB R108, R33, R32 ;  /* 0x00000020216c723e */ /* 0x008fe200000010ff */
[----:B------:R-:W-:Y:S01]  /*89d0*/  FFMA R51, R71, R72, R51 ;  /* 0x0000004847337223 */ /* 0x000fe20000000033 */
[----:B------:R-:W-:Y:S01]  /*89e0*/  LOP3.LUT R72, R121, 0xffff0000, RZ, 0xc0, !PT ;  /* 0xffff000079487812 */ /* 0x000fe200078ec0ff */
[----:B------:R1:W-:Y:S01]  /*89f0*/  STS.128 [R161+0x400], R100 ;  /* 0x00040064a1007388 */ /* 0x0003e20000000c00 */
[----:B------:R-:W-:Y:S01]  /*8a00*/  F2FP.BF16.F32.PACK_AB R109, R39, R38 ;  /* 0x00000026276d723e */ /* 0x000fe200000010ff */
[C---:B------:R-:W-:Y:S01]  /*8a10*/  FMUL R49, R68.reuse, R53 ;  /* 0x0000003544317220 */ /* 0x040fe20000400000 */
[----:B------:R-:W-:Y:S01]  /*8a20*/  F2FP.BF16.F32.PACK_AB R110, R37, R36 ;  /* 0x00000024256e723e */ /* 0x000fe200000010ff */
[C---:B------:R-:W-:Y:S01]  /*8a30*/  FMUL R54, R68.reuse, R54 ;  /* 0x0000003644367220 */ /* 0x040fe20000400000 */
[----:B------:R-:W-:Y:S01]  /*8a40*/  F2FP.BF16.F32.PACK_AB R111, R43, R42 ;  /* 0x0000002a2b6f723e */ /* 0x000fe200000010ff */
[----:B------:R-:W-:Y:S01]  /*8a50*/  FMUL R55, R68, R55 ;  /* 0x0000003744377220 */ /* 0x000fe20000400000 */
[----:B----4-:R-:W-:Y:S01]  /*8a60*/  F2FP.BF16.F32.PACK_AB R116, R41, R40 ;  /* 0x000000282974723e */ /* 0x010fe200000010ff */
[C---:B------:R-:W-:Y:S01]  /*8a70*/  FFMA R48, R71.reuse, R73, R48 ;  /* 0x0000004947307223 */ /* 0x040fe20000000030 */
[C---:B------:R-:W-:Y:S01]  /*8a80*/  FFMA R49, R71.reuse, R74, R49 ;  /* 0x0000004a47317223 */ /* 0x040fe20000000031 */
[----:B------:R1:W-:Y:S01]  /*8a90*/  STS.128 [R147+0x400], R108 ;  /* 0x0004006c93007388 */ /* 0x0003e20000000c00 */
[C---:B------:R-:W-:Y:S01]  /*8aa0*/  SHF.L.U32 R73, R122.reuse, 0x10, RZ ;  /* 0x000000107a497819 */ /* 0x040fe200000006ff */
[----:B------:R-:W-:Y:S01]  /*8ab0*/  FFMA R54, R71, R75, R54 ;  /* 0x0000004b47367223 */ /* 0x000fe20000000036 */
[----:B------:R-:W-:Y:S01]  /*8ac0*/  SHF.L.U32 R75, R123, 0x10, RZ ;  /* 0x000000107b4b7819 */ /* 0x000fe200000006ff */
[----:B------:R-:W-:Y:S01]  /*8ad0*/  FFMA R55, R71, R72, R55 ;  /* 0x0000004847377223 */ /* 0x000fe20000000037 */
[----:B------:R-:W-:Y:S01]  /*8ae0*/  LOP3.LUT R72, R122, 0xffff0000, RZ, 0xc0, !PT ;  /* 0xffff00007a487812 */ /* 0x000fe200078ec0ff */
[C---:B------:R-:W-:Y:S01]  /*8af0*/  FMUL R52, R68.reuse, R56 ;  /* 0x0000003844347220 */ /* 0x040fe20000400000 */
[----:B------:R-:W-:Y:S01]  /*8b00*/  LOP3.LUT R74, R123, 0xffff0000, RZ, 0xc0, !PT ;  /* 0xffff00007b4a7812 */ /* 0x000fe200078ec0ff */
[C---:B------:R-:W-:Y:S01]  /*8b10*/  FMUL R53, R68.reuse, R57 ;  /* 0x0000003944357220 */ /* 0x040fe20000400000 */
[C---:B------:R-:W-:Y:S01]  /*8b20*/  FMUL R58, R68.reuse, R58 ;  /* 0x0000003a443a7220 */ /* 0x040fe20000400000 */
[----:B------:R-:W-:Y:S01]  /*8b30*/  FMUL R59, R68, R59 ;  /* 0x0000003b443b7220 */ /* 0x000fe20000400000 */
[C---:B------:R-:W-:Y:S01]  /*8b40*/  FFMA R52, R71.reuse, R73, R52 ;  /* 0x0000004947347223 */ /* 0x040fe20000000034 */
[C---:B------:R-:W-:Y:S01]  /*8b50*/  FFMA R53, R71.reuse, R72, R53 ;  /* 0x0000004847357223 */ /* 0x040fe20000000035 */
[C---:B------:R-:W-:Y:S01]  /*8b60*/  FFMA R58, R71.reuse, R75, R58 ;  /* 0x0000004b473a7223 */ /* 0x040fe2000000003a */
[----:B------:R-:W-:Y:S01]  /*8b70*/  FFMA R59, R71, R74, R59 ;  /* 0x0000004a473b7223 */ /* 0x000fe2000000003b */
[----:B------:R-:W-:Y:S01]  /*8b80*/  SHF.L.U32 R72, R128, 0x10, RZ ;  /* 0x0000001080487819 */ /* 0x000fe200000006ff */
[----:B------:R-:W-:Y:S01]  /*8b90*/  FMUL R56, R68, R60 ;  /* 0x0000003c44387220 */ /* 0x000fe20000400000 */
[----:B------:R-:W-:Y:S01]  /*8ba0*/  LOP3.LUT R74, R128, 0xffff0000, RZ, 0xc0, !PT ;  /* 0xffff0000804a7812 */ /* 0x000fe200078ec0ff */
[C---:B------:R-:W-:Y:S01]  /*8bb0*/  FMUL R57, R68.reuse, R61 ;  /* 0x0000003d44397220 */ /* 0x040fe20000400000 */
[----:B------:R-:W-:Y:S01]  /*8bc0*/  SHF.L.U32 R73, R129, 0x10, RZ ;  /* 0x0000001081497819 */ /* 0x000fe200000006ff */
[C---:B------:R-:W-:Y:S01]  /*8bd0*/  FMUL R62, R68.reuse, R62 ;  /* 0x0000003e443e7220 */ /* 0x040fe20000400000 */
[----:B------:R-:W-:Y:S01]  /*8be0*/  F2FP.BF16.F32.PACK_AB R117, R47, R46 ;  /* 0x0000002e2f75723e */ /* 0x000fe200000010ff */
[----:B------:R-:W-:Y:S01]  /*8bf0*/  FFMA R56, R71, R72, R56 ;  /* 0x0000004847387223 */ /* 0x000fe20000000038 */
[----:B------:R-:W-:Y:S01]  /*8c00*/  F2FP.BF16.F32.PACK_AB R118, R45, R44 ;  /* 0x0000002c2d76723e */ /* 0x000fe200000010ff */
[----:B------:R-:W-:Y:S01]  /*8c10*/  FFMA R57, R71, R74, R57 ;  /* 0x0000004a47397223 */ /* 0x000fe20000000039 */
[----:B------:R-:W-:Y:S01]  /*8c20*/  F2FP.BF16.F32.PACK_AB R119, R51, R50 ;  /* 0x000000323377723e */ /* 0x000fe200000010ff */
[----:B------:R-:W-:Y:S01]  /*8c30*/  FFMA R62, R71, R73, R62 ;  /* 0x00000049473e7223 */ /* 0x000fe2000000003e */
[----:B------:R-:W-:Y:S01]  /*8c40*/  LOP3.LUT R72, R129, 0xffff0000, RZ, 0xc0, !PT ;  /* 0xffff000081487812 */ /* 0x000fe200078ec0ff */
[----:B------:R-:W-:Y:S01]  /*8c50*/  FMUL R63, R68, R63 ;  /* 0x0000003f443f7220 */ /* 0x000fe20000400000 */
[----:B------:R-:W-:Y:S01]  /*8c60*/  SHF.L.U32 R73, R130, 0x10, RZ ;  /* 0x0000001082497819 */ /* 0x000fe200000006ff */
[----:B------:R1:W-:Y:S01]  /*8c70*/  STS.128 [R160+0x400], R116 ;  /* 0x00040074a0007388 */ /* 0x0003e20000000c00 */
[----:B------:R-:W-:Y:S01]  /*8c80*/  FMUL R60, R68, R64 ;  /* 0x00000040443c7220 */ /* 0x000fe20000400000 */
[----:B------:R-:W-:Y:S01]  /*8c90*/  LOP3.LUT R74, R130, 0xffff0000, RZ, 0xc0, !PT ;  /* 0xffff0000824a7812 */ /* 0x000fe200078ec0ff */
[C---:B------:R-:W-:Y:S01]  /*8ca0*/  FMUL R61, R68.reuse, R65 ;  /* 0x00000041443d7220 */ /* 0x040fe20000400000 */
[----:B------:R-:W-:Y:S01]  /*8cb0*/  SHF.L.U32 R75, R131, 0x10, RZ ;  /* 0x00000010834b7819 */ /* 0x000fe200000006ff */
[C---:B------:R-:W-:Y:S01]  /*8cc0*/  FMUL R66, R68.reuse, R66 ;  /* 0x0000004244427220 */ /* 0x040fe20000400000 */
[----:B------:R-:W-:Y:S01]  /*8cd0*/  FFMA R63, R71, R72, R63 ;  /* 0x00000048473f7223 */ /* 0x000fe2000000003f */
[----:B------:R-:W-:Y:S01]  /*8ce0*/  FMUL R67, R68, R67 ;  /* 0x0000004344437220 */ /* 0x000fe20000400000 */
[----:B------:R-:W-:Y:S01]  /*8cf0*/  F2FP.BF16.F32.PACK_AB R124, R49, R48 ;  /* 0x00000030317c723e */ /* 0x000fe200000010ff */
[----:B------:R-:W-:Y:S01]  /*8d00*/  FFMA R60, R71, R73, R60 ;  /* 0x00000049473c7223 */ /* 0x000fe2000000003c */
[----:B------:R-:W-:Y:S01]  /*8d10*/  F2FP.BF16.F32.PACK_AB R125, R55, R54 ;  /* 0x00000036377d723e */ /* 0x000fe200000010ff */
[----:B------:R-:W-:Y:S01]  /*8d20*/  FFMA R61, R71, R74, R61 ;  /* 0x0000004a473d7223 */ /* 0x000fe2000000003d */
[----:B------:R-:W-:Y:S01]  /*8d30*/  F2FP.BF16.F32.PACK_AB R126, R53, R52 ;  /* 0x00000034357e723e */ /* 0x000fe200000010ff */
[----:B------:R-:W-:Y:S01]  /*8d40*/  FFMA R66, R71, R75, R66 ;  /* 0x0000004b47427223 */ /* 0x000fe20000000042 */
[----:B------:R-:W-:Y:S01]  /*8d50*/  F2FP.BF16.F32.PACK_AB R127, R59, R58 ;  /* 0x0000003a3b7f723e */ /* 0x000fe200000010ff */
[----:B------:R-:W-:Y:S01]  /*8d60*/  FFMA R67, R71, R76, R67 ;  /* 0x0000004c47437223 */ /* 0x000fe20000000043 */
[----:B------:R-:W-:Y:S02]  /*8d70*/  F2FP.BF16.F32.PACK_AB R56, R57, R56 ;  /* 0x000000383938723e */ /* 0x000fe400000010ff */
[----:B------:R-:W-:Y:S01]  /*8d80*/  F2FP.BF16.F32.PACK_AB R57, R63, R62 ;  /* 0x0000003e3f39723e */ /* 0x000fe200000010ff */
[----:B------:R1:W-:Y:S01]  /*8d90*/  STS.128 [R159+0x400], R124 ;  /* 0x0004007c9f007388 */ /* 0x0003e20000000c00 */
[----:B------:R-:W-:Y:S02]  /*8da0*/  F2FP.BF16.F32.PACK_AB R58, R61, R60 ;  /* 0x0000003c3d3a723e */ /* 0x000fe400000010ff */
[----:B------:R-:W-:Y:S05]  /*8db0*/  F2FP.BF16.F32.PACK_AB R59, R67, R66 ;  /* 0x00000042433b723e */ /* 0x000fea00000010ff */
[----:B------:R1:W-:Y:S01]  /*8dc0*/  STS.128 [R158+0x400], R56 ;  /* 0x000400389e007388 */ /* 0x0003e20000000c00 */
[----:B------:R-:W-:Y:S01]  /*8dd0*/  @!PT LDS RZ, [RZ] ;  /* 0x00000000fffff984 */ /* 0x000fe20000000800 */
[----:B------:R-:W-:Y:S01]  /*8de0*/  @!PT LDS RZ, [RZ] ;  /* 0x00000000fffff984 */ /* 0x000fe20000000800 */
[----:B------:R-:W-:Y:S01]  /*8df0*/  @!PT LDS RZ, [RZ] ;  /* 0x00000000fffff984 */ /* 0x000fe20000000800 */
[----:B------:R-:W-:Y:S01]  /*8e00*/  @!PT LDS RZ, [RZ] ;  /* 0x00000000fffff984 */ /* 0x000fe20000000800 */
[----:B------:R3:W-:Y:S07]  /*8e10*/  MEMBAR.ALL.CTA ;  /* 0x0000000000007992 */ /* 0x0007ee0000008000 */
[----:B---3--:R-:W3:Y:S02]  /*8e20*/  FENCE.VIEW.ASYNC.S ;  /* 0x00000000000073c6 */ /* 0x008ee40000000000 */
[----:B---3--:R-:W-:Y:S06]  /*8e30*/  BAR.SYNC.DEFER_BLOCKING 0x1, 0x80 ;  /* 0x0042000000007b1d */ /* 0x008fec0000010000 */
[----:B------:R-:W-:Y:S05]  /*8e40*/  @P0 BRA `(.L_x_116) ;  /* 0x0000000000300947 */ /* 0x000fea0003800000 */
[----:B------:R-:W3:Y:S01]  /*8e50*/  LDCU.64 UR6, c[0x0][0x348] ;  /* 0x00006900ff0677ac */ /* 0x000ee20008000a00 */
[----:B------:R-:W-:Y:S01]  /*8e60*/  R2UR UR5, R70 ;  /* 0x00000000460572ca */ /* 0x000fe200000e0000 */
[----:B------:R-:W-:Y:S01]  /*8e70*/  UIADD3 UR4, UPT, UPT, UR44, 0x400, URZ ;  /* 0x000004002c047890 */ /* 0x000fe2000fffe0ff */
[----:B------:R-:W-:Y:S05]  /*8e80*/  UMOV UR51, UR52 ;  /* 0x0000003400337c82 */ /* 0x000fea0008000000 */
[----:B------:R-:W-:Y:S06]  /*8e90*/  IMAD.U32 R144, RZ, RZ, UR4 ;  /* 0x00000004ff907e24 */ /* 0x000fec000f8e00ff */
[----:B------:R-:W-:Y:S01]  /*8ea0*/  UIADD3 UR49, UPT, UPT, UR53, UR5, URZ ;  /* 0x0000000535317290 */ /* 0x000fe2000fffe0ff */
[----:B------:R-:W-:Y:S01]  /*8eb0*/  R2UR UR48, R144 ;  /* 0x00000000903072ca */ /* 0x000fe200000e0000 */
[----:B---3--:R-:W-:Y:S04]  /*8ec0*/  UIADD3 UR4, UP0, UPT, UR6, 0xa80, URZ ;  /* 0x00000a8006047890 */ /* 0x008fe8000ff1e0ff */
[----:B------:R-:W-:Y:S09]  /*8ed0*/  UIADD3.X UR5, UPT, UPT, URZ, UR7, URZ, UP0, !UPT ;  /* 0x00000007ff057290 */ /* 0x000ff200087fe4ff */
[----:B------:R3:W-:Y:S01]  /*8ee0*/  UTMASTG.3D [UR48], [UR4] ;  /* 0x00000030040073b5 */ /* 0x0007e20008010000 */
[----:B------:R0:W-:Y:S01]  /*8ef0*/  UTMACMDFLUSH ;  /* 0x00000000000079b7 */ /* 0x0001e20000000000 */
[----:B---3--:R-:W-:Y:S04]  /*8f00*/  DEPBAR.LE SB0, 0x1 ;  /* 0x000080400000791a */ /* 0x008fe80000000000 */
.L_x_116:
[----:B------:R-:W-:Y:S05]  /*8f10*/  BSYNC.RECONVERGENT B0 ;  /* 0x0000000000007941 */ /* 0x000fea0003800200 */
.L_x_115:
[----:B------:R-:W-:Y:S01]  /*8f20*/  BAR.SYNC.DEFER_BLOCKING 0x1, 0x80 ;  /* 0x0042000000007b1d */ /* 0x000fe20000010000 */
[----:B------:R-:W-:Y:S01]  /*8f30*/  ISETP.NE.AND P1, PT, R157, RZ, PT ;  /* 0x000000ff9d00720c */ /* 0x000fe20003f25270 */
[----:B------:R-:W-:Y:S01]  /*8f40*/  UISETP.NE.AND UP0, UPT, UR54, URZ, UPT ;  /* 0x000000ff3600728c */ /* 0x000fe2000bf05270 */
[----:B------:R-:W-:Y:S11]  /*8f50*/  LEA R3, R77, UR44, 0x3 ;  /* 0x0000002c4d037c11 */ /* 0x000ff6000f8e18ff */
[----:B------:R-:W-:Y:S01]  /*8f60*/  @P1 SHF.L.U32 R6, R149, 0x1f, RZ ;  /* 0x0000001f95061819 */ /* 0x000fe200000006ff */
[----:B------:R-:W-:Y:S06]  /*8f70*/  BRA.U !UP0, `(.L_x_117) ;  /* 0x0000000108247547 */ /* 0x000fec000b800000 */
[----:B------:R-:W3:Y:S01]  /*8f80*/  S2R R0, SR_CgaCtaId ;  /* 0x0000000000007919 */ /* 0x000ee20000008800 */
[----:B------:R-:W-:Y:S01]  /*8f90*/  IMAD.U32 R4, RZ, RZ, UR47 ;  /* 0x0000002fff047e24 */ /* 0x000fe2000f8e00ff */
[----:B------:R-:W-:Y:S04]  /*8fa0*/  UIADD3 UR4, UPT, UPT, UR47, 0x1, URZ ;  /* 0x000000012f047890 */ /* 0x000fe8000fffe0ff */
[----:B------:R-:W-:Y:S01]  /*8fb0*/  @P1 LEA R4, R4, UR44, 0x3 ;  /* 0x0000002c04041c11 */ /* 0x000fe2000f8e18ff */
[----:B------:R-:W-:Y:S04]  /*8fc0*/  UISETP.NE.AND UP0, UPT, UR4, 0x4, UPT ;  /* 0x000000040400788c */ /* 0x000fe8000bf05270 */
[----:B------:R-:W-:Y:S01]  /*8fd0*/  @P1 VIADD R5, R4, 0x40 ;  /* 0x0000004004051836 */ /* 0x000fe20000000000 */
[----:B------:R-:W-:Y:S04]  /*8fe0*/  USEL UR47, UR4, URZ, UP0 ;  /* 0x000000ff042f7287 */ /* 0x000fe80008000000 */
[----:B---3--:R-:W-:Y:S04]  /*8ff0*/  @P1 PRMT R0, R0, 0x654, R5 ;  /* 0x0000065400001816 */ /* 0x008fe80000000005 */
[----:B------:R3:W-:Y:S04]  /*9000*/  @P1 SYNCS.ARRIVE.TRANS64.RED.A1T0 RZ, [R0+URZ], RZ ;  /* 0x000000ff00ff19a7 */ /* 0x0007e800081004ff */
.L_x_117:
[----:B------:R-:W4:Y:S01]  /*9010*/  @P1 SYNCS.PHASECHK.TRANS64.TRYWAIT P0, [R3+URZ+0x20], R6 ;  /* 0x00002006030015a7 */ /* 0x000f2200080011ff */
[----:B------:R-:W-:Y:S01]  /*9020*/  UISETP.NE.AND UP0, UPT, UR38, URZ, UPT ;  /* 0x000000ff2600728c */ /* 0x000fe2000bf05270 */
[----:B------:R-:W-:Y:S01]  /*9030*/  BSSY B1, `(.L_x_118) ;  /* 0x0000021000017945 */ /* 0x000fe20003800000 */
[----:B------:R-:W-:Y:S02]  /*9040*/  UMOV UR4, 0x80 ;  /* 0x0000008000047882 */ /* 0x000fe40000000000 */
[----:B------:R-:W-:Y:S01]  /*9050*/  USEL UR39, UR4, 0x40, !UP0 ;  /* 0x0000004004277887 */ /* 0x000fe2000c000000 */
[----:B----4-:R-:W-:Y:S01]  /*9060*/  @P1 SEL R79, RZ, 0x1, !P0 ;  /* 0x00000001ff4f1807 */ /* 0x010fe20004000000 */
[----:B------:R-:W-:Y:S10]  /*9070*/  @!P1 BRA `(.L_x_119) ;  /* 0x0000000000709947 */ /* 0x000ff40003800000 */
[----:B------:R-:W-:Y:S01]  /*9080*/  ISETP.NE.AND P1, PT, R93, RZ, PT ;  /* 0x000000ff5d00720c */ /* 0x000fe20003f25270 */
[----:B------:R-:W-:Y:S01]  /*9090*/  BSSY B0, `(.L_x_120) ;  /* 0x000000b000007945 */ /* 0x000fe20003800000 */
[----:B------:R-:W-:Y:S11]  /*90a0*/  ISETP.NE.AND P0, PT, R79, RZ, PT ;  /* 0x000000ff4f00720c */ /* 0x000ff60003f05270 */
[----:B------:R-:W-:Y:S05]  /*90b0*/  @P1 IMAD R6, R77, 0x4000, R164 ;  /* 0x000040004d061824 */ /* 0x000fea00078e02a4 */
[----:B------:R-:W-:Y:S04]  /*90c0*/  @P1 IADD3 R9, PT, PT, R6, UR44, RZ ;  /* 0x0000002c06091c10 */ /* 0x000fe8000fffe0ff */
[----:B------:R-:W-:Y:S01]  /*90d0*/  @P1 IADD3 R7, PT, PT, R92, R9, RZ ;  /* 0x000000095c071210 */ /* 0x000fe20007ffe0ff */
[--C-:B------:R-:W-:Y:S02]  /*90e0*/  @P1 IMAD.IADD R5, R78, 0x1, R9.reuse ;  /* 0x000000014e051824 */ /* 0x100fe400078e0209 */
[----:B------:R-:W-:Y:S01]  /*90f0*/  @P1 IMAD.IADD R4, R94, 0x1, R9 ;  /* 0x000000015e041824 */ /* 0x000fe200078e0209 */
[----:B------:R-:W-:Y:S06]  /*9100*/  @P0 BRA `(.L_x_121) ;  /* 0x00000000000c0947 */ /* 0x000fec0003800000 */
[----:B---3--:R-:W-:Y:S04]  /*9110*/  SHF.L.U32 R0, R149, 0x1f, RZ ;  /* 0x0000001f95007819 */ /* 0x008fe800000006ff */
[----:B------:R-:W3:Y:S02]  /*9120*/  SYNCS.PHASECHK.TRANS64.TRYWAIT P0, [R3+URZ+0x20], R0 ;  /* 0x00002000030075a7 */ /* 0x000ee400080011ff */
[----:B---3--:R-:W-:Y:S05]  /*9130*/  @!P0 BRA `(.L_x_122) ;  /* 0x0000004800588947 */ /* 0x008fea0003800000 */
.L_x_121:
[----:B------:R-:W-:Y:S05]  /*9140*/  BSYNC B0 ;  /* 0x0000000000007941 */ /* 0x000fea0003800000 */
.L_x_120:
[----:B------:R-:W-:Y:S01]  /*9150*/  ISETP.NE.AND P0, PT, R93, RZ, PT ;  /* 0x000000ff5d00720c */ /* 0x000fe20003f05270 */
[----:B------:R-:W-:Y:S11]  /*9160*/  VIADD R77, R77, 0x1 ;  /* 0x000000014d4d7836 */ /* 0x000ff60000000000 */
[----:B------:R-:W-:Y:S01]  /*9170*/  @!UPT UIADD3 URZ, UPT, UPT, URZ, URZ, URZ ;  /* 0x000000fffffff290 */ /* 0x000fe2000fffe0ff */
[----:B------:R4:W1:Y:S01]  /*9180*/  @P0 LDS.128 R84, [R6+UR44+0x400] ;  /* 0x0004002c06540984 */ /* 0x0008620008000c00 */
[--C-:B---3--:R-:W-:Y:S01]  /*9190*/  @P0 IMAD.IADD R3, R92, 0x1, R5.reuse ;  /* 0x000000015c030824 */ /* 0x108fe200078e0205 */
[C---:B------:R-:W-:Y:S01]  /*91a0*/  @P0 IADD3 R0, PT, PT, R94.reuse, R7, RZ ;  /* 0x000000075e000210 */ /* 0x040fe20007ffe0ff */
[C---:B------:R-:W-:Y:S01]  /*91b0*/  @P0 IMAD.IADD R8, R94.reuse, 0x1, R5 ;  /* 0x000000015e080824 */ /* 0x040fe200078e0205 */
[----:B------:R4:W3:Y:S02]  /*91c0*/  @P0 LDS.128 R80, [R4+0x400] ;  /* 0x0004000004500984 */ /* 0x0008e40000000c00 */
[----:B------:R-:W-:Y:S02]  /*91d0*/  @P0 IADD3 R9, PT, PT, R94, R3, RZ ;  /* 0x000000035e090210 */ /* 0x000fe40007ffe0ff */
[----:B------:R4:W1:Y:S04]  /*91e0*/  @P0 LDS.128 R88, [R7+0x400] ;  /* 0x0004000007580984 */ /* 0x0008680000000c00 */
[----:B------:R4:W1:Y:S04]  /*91f0*/  @P0 LDS.128 R96, [R0+0x400] ;  /* 0x0004000000600984 */ /* 0x0008680000000c00 */
[----:B------:R4:W1:Y:S04]  /*9200*/  @P0 LDS.128 R104, [R5+0x400] ;  /* 0x0004000005680984 */ /* 0x0008680000000c00 */
[----:B------:R4:W1:Y:S04]  /*9210*/  @P0 LDS.128 R112, [R8+0x400] ;  /* 0x0004000008700984 */ /* 0x0008680000000c00 */
[----:B------:R4:W1:Y:S04]  /*9220*/  @P0 LDS.128 R120, [R3+0x400] ;  /* 0x0004000003780984 */ /* 0x0008680000000c00 */
[----:B------:R4:W1:Y:S02]  /*9230*/  @P0 LDS.128 R128, [R9+0x400] ;  /* 0x0004000009800984 */ /* 0x0008640000000c00 */
.L_x_119:
[----:B------:R-:W-:Y:S05]  /*9240*/  BSYNC B1 ;  /* 0x0000000000017941 */ /* 0x000fea0003800000 */
.L_x_118:
[----:B------:R-:W-:Y:S05]  /*9250*/  VIADD R50, R69, UR39 ;  /* 0x0000002745327c36 */ /* 0x000fea0008000000 */
[----:B----4-:R-:W-:Y:S04]  /*9260*/  SHF.R.U32.HI R3, RZ, 0x15, R50 ;  /* 0x00000015ff037819 */ /* 0x010fe80000011632 */
[----:B------:R-:W-:Y:S11]  /*9270*/  LOP3.LUT P0, RZ, R3, 0x3, R140, 0x48, !PT ;  /* 0x0000000303ff7812 */ /* 0x000ff6000780488c */
[----:B------:R-:W-:Y:S02]  /*9280*/  @!UPT UIADD3 URZ, UPT, UPT, URZ, URZ, URZ ;  /* 0x000000fffffff290 */ /* 0x000fe4000fffe0ff */
        /* <DEDUP_REMOVED lines=17> */
.L_x_123:
[----:B-1----:R-:W-:Y:S01]  /*93a0*/  SHF.L.U32 R70, R84, 0x10, RZ ;  /* 0x0000001054467819 */ /* 0x002fe200000006ff */
[----:B------:R-:W-:Y:S05]  /*93b0*/  WARPSYNC.ALL ;  /* 0x0000000000007948 */ /* 0x000fea0003800000 */
[----:B------:R-:W-:Y:S01]  /*93c0*/  R2UR UR4, R50 ;  /* 0x00000000320472ca */ /* 0x000fe200000e0000 */
[----:B------:R-:W1:Y:S01]  /*93d0*/  S2R R165, SR_CgaCtaId ;  /* 0x0000000000a57919 */ /* 0x000e620000008800 */
[----:B------:R-:W-:Y:S01]  /*93e0*/  LOP3.LUT R72, R84, 0xffff0000, RZ, 0xc0, !PT ;  /* 0xffff000054487812 */ /* 0x000fe200078ec0ff */
[----:B------:R-:W-:Y:S01]  /*93f0*/  BSSY.RECONVERGENT B0, `(.L_x_124) ;  /* 0x0000102000007945 */ /* 0x000fe20003800200 */
[----:B------:R-:W-:Y:S02]  /*9400*/  SHF.L.U32 R73, R85, 0x10, RZ ;  /* 0x0000001055497819 */ /* 0x000fe400000006ff */
[----:B------:R-:W-:Y:S02]  /*9410*/  LOP3.LUT R74, R87, 0xffff0000, RZ, 0xc0, !PT ;  /* 0xffff0000574a7812 */ /* 0x000fe400078ec0ff */
[----:B------:R-:W-:Y:S02]  /*9420*/  ISETP.NE.AND P6, PT, R157, RZ, PT ;  /* 0x000000ff9d00720c */ /* 0x000fe40003fc5270 */
[----:B------:R-:W-:Y:S02]  /*9430*/  ISETP.NE.AND P0, PT, R152, RZ, PT ;  /* 0x000000ff9800720c */ /* 0x000fe40003f05270 */
[----:B------:R-:W-:Y:S01]  /*9440*/  LEA R95, R77, UR44, 0x3 ;  /* 0x0000002c4d5f7c11 */ /* 0x000fe2000f8e18ff */
[----:B------:R-:W3:Y:S02]  /*9450*/  LDTM.x64 R4, tmem[UR4] ;  /* 0x00000004000479ee */ /* 0x000ee40008340000 */
[C---:B---3--:R-:W-:Y:S01]  /*9460*/  FMUL R0, R68.reuse, R4 ;  /* 0x0000000444007220 */ /* 0x048fe20000400000 */
[C---:B------:R-:W-:Y:S01]  /*9470*/  FMUL R3, R68.reuse, R5 ;  /* 0x0000000544037220 */ /* 0x040fe20000400000 */
[C---:B------:R-:W-:Y:S01]  /*9480*/  FMUL R6, R68.reuse, R6 ;  /* 0x0000000644067220 */ /* 0x040fe20000400000 */
[----:B------:R-:W-:Y:S01]  /*9490*/  FMUL R7, R68, R7 ;  /* 0x0000000744077220 */ /* 0x000fe20000400000 */
[----:B------:R-:W-:Y:S01]  /*94a0*/  FFMA R0, R71, R70, R0 ;  /* 0x0000004647007223 */ /* 0x000fe20000000000 */
[----:B------:R-:W-:Y:S01]  /*94b0*/  LOP3.LUT R70, R85, 0xffff0000, RZ, 0xc0, !PT ;  /* 0xffff000055467812 */ /* 0x000fe200078ec0ff */
[----:B------:R-:W-:Y:S01]  /*94c0*/  FFMA R3, R71, R72, R3 ;  /* 0x0000004847037223 */ /* 0x000fe20000000003 */
[----:B------:R-:W-:Y:S01]  /*94d0*/  SHF.L.U32 R72, R87, 0x10, RZ ;  /* 0x0000001057487819 */ /* 0x000fe200000006ff */
[C---:B------:R-:W-:Y:S01]  /*94e0*/  FFMA R6, R71.reuse, R73, R6 ;  /* 0x0000004947067223 */ /* 0x040fe20000000006 */
[----:B------:R-:W-:Y:S01]  /*94f0*/  SHF.L.U32 R73, R86, 0x10, RZ ;  /* 0x0000001056497819 */ /* 0x000fe200000006ff */
[----:B------:R-:W-:Y:S01]  /*9500*/  FFMA R7, R71, R70, R7 ;  /* 0x0000004647077223 */ /* 0x000fe20000000007 */
[----:B------:R-:W-:Y:S01]  /*9510*/  F2FP.BF16.F32.PACK_AB R100, R3, R0 ;  /* 0x000000000364723e */ /* 0x000fe200000010ff */
[----:B------:R-:W-:Y:S01]  /*9520*/  FMUL R4, R68, R8 ;  /* 0x0000000844047220 */ /* 0x000fe20000400000 */
[----:B------:R-:W-:Y:S01]  /*9530*/  LOP3.LUT R70, R86, 0xffff0000, RZ, 0xc0, !PT ;  /* 0xffff000056467812 */ /* 0x000fe200078ec0ff */
[C---:B------:R-:W-:Y:S01]  /*9540*/  FMUL R0, R68.reuse, R9 ;  /* 0x0000000944007220 */ /* 0x040fe20000400000 */
[----:B------:R-:W-:Y:S01]  /*9550*/  F2FP.BF16.F32.PACK_AB R101, R7, R6 ;  /* 0x000000060765723e */ /* 0x000fe200000010ff */
[----:B------:R-:W-:Y:S01]  /*9560*/  FMUL R3, R68, R10 ;  /* 0x0000000a44037220 */ /* 0x000fe20000400000 */
[C---:B------:R-:W-:Y:S01]  /*9570*/  FFMA R4, R71.reuse, R73, R4 ;  /* 0x0000004947047223 */ /* 0x040fe20000000004 */
[----:B------:R-:W-:Y:S01]  /*9580*/  SHF.L.U32 R73, R82, 0x10, RZ ;  /* 0x0000001052497819 */ /* 0x000fe200000006ff */
[----:B------:R-:W-:Y:S01]  /*9590*/  FMUL R5, R68, R11 ;  /* 0x0000000b44057220 */ /* 0x000fe20000400000 */
[C---:B------:R-:W-:Y:S01]  /*95a0*/  FFMA R0, R71.reuse, R70, R0 ;  /* 0x0000004647007223 */ /* 0x040fe20000000000 */
[C---:B------:R-:W-:Y:S01]  /*95b0*/  SHF.L.U32 R70, R80.reuse, 0x10, RZ ;  /* 0x0000001050467819 */ /* 0x040fe200000006ff */
[C---:B------:R-:W-:Y:S01]  /*95c0*/  FFMA R3, R71.reuse, R72, R3 ;  /* 0x0000004847037223 */ /* 0x040fe20000000003 */
[----:B------:R-:W-:Y:S01]  /*95d0*/  LOP3.LUT R72, R80, 0xffff0000, RZ, 0xc0, !PT ;  /* 0xffff000050487812 */ /* 0x000fe200078ec0ff */
[----:B------:R-:W-:Y:S01]  /*95e0*/  FMUL R6, R68, R12 ;  /* 0x0000000c44067220 */ /* 0x000fe20000400000 */
[----:B------:R-:W-:Y:S01]  /*95f0*/  F2FP.BF16.F32.PACK_AB R102, R0, R4 ;  /* 0x000000040066723e */ /* 0x000fe200000010ff */
[C---:B------:R-:W-:Y:S01]  /*9600*/  FFMA R5, R71.reuse, R74, R5 ;  /* 0x0000004a47057223 */ /* 0x040fe20000000005 */
[C---:B------:R-:W-:Y:S01]  /*9610*/  FMUL R7, R68.reuse, R13 ;  /* 0x0000000d44077220 */ /* 0x040fe20000400000 */
[----:B------:R-:W-:Y:S01]  /*9620*/  FFMA R6, R71, R70, R6 ;  /* 0x0000004647067223 */ /* 0x000fe20000000006 */
[----:B------:R-:W-:Y:S01]  /*9630*/  SHF.L.U32 R70, R81, 0x10, RZ ;  /* 0x0000001051467819 */ /* 0x000fe200000006ff */
[C---:B------:R-:W-:Y:S01]  /*9640*/  FMUL R0, R68.reuse, R14 ;  /* 0x0000000e44007220 */ /* 0x040fe20000400000 */
[----:B------:R-:W-:Y:S01]  /*9650*/  F2FP.BF16.F32.PACK_AB R103, R5, R3 ;  /* 0x000000030567723e */ /* 0x000fe200000010ff */
[----:B------:R-:W-:Y:S01]  /*9660*/  FFMA R7, R71, R72, R7 ;  /* 0x0000004847077223 */ /* 0x000fe20000000007 */
[----:B------:R-:W-:Y:S01]  /*9670*/  LOP3.LUT R72, R81, 0xffff0000, RZ, 0xc0, !PT ;  /* 0xffff000051487812 */ /* 0x000fe200078ec0ff */
[C---:B------:R-:W-:Y:S01]  /*9680*/  FMUL R3, R68.reuse, R15 ;  /* 0x0000000f44037220 */ /* 0x040fe20000400000 */
[----:B------:R-:W-:Y:S01]  /*9690*/  FMUL R4, R68, R16 ;  /* 0x0000001044047220 */ /* 0x000fe20000400000 */
[C---:B------:R-:W-:Y:S01]  /*96a0*/  FFMA R0, R71.reuse, R70, R0 ;  /* 0x0000004647007223 */ /* 0x040fe20000000000 */
[----:B------:R-:W-:Y:S01]  /*96b0*/  LOP3.LUT R70, R82, 0xffff0000, RZ, 0xc0, !PT ;  /* 0xffff000052467812 */ /* 0x000fe200078ec0ff */
[----:B------:R-:W-:Y:S01]  /*96c0*/  FFMA R3, R71, R72, R3 ;  /* 0x0000004847037223 */ /* 0x000fe20000000003 */
[----:B------:R-:W-:Y:S01]  /*96d0*/  F2FP.BF16.F32.PACK_AB R108, R7, R6 ;  /* 0x00000006076c723e */ /* 0x000fe200000010ff */
[----:B------:R-:W-:Y:S01]  /*96e0*/  FFMA R4, R71, R73, R4 ;  /* 0x0000004947047223 */ /* 0x000fe20000000004 */
[C---:B------:R-:W-:Y:S01]  /*96f0*/  SHF.L.U32 R73, R83.reuse, 0x10, RZ ;  /* 0x0000001053497819 */ /* 0x040fe200000006ff */
[C---:B------:R-:W-:Y:S01]  /*9700*/  FMUL R5, R68.reuse, R17 ;  /* 0x0000001144057220 */ /* 0x040fe20000400000 */
[----:B------:R-:W-:Y:S01]  /*9710*/  LOP3.LUT R72, R83, 0xffff0000, RZ, 0xc0, !PT ;  /* 0xffff000053487812 */ /* 0x000fe200078ec0ff */
[C---:B------:R-:W-:Y:S01]  /*9720*/  FMUL R6, R68.reuse, R18 ;  /* 0x0000001244067220 */ /* 0x040fe20000400000 */
[----:B------:R-:W-:Y:S01]  /*9730*/  F2FP.BF16.F32.PACK_AB R109, R3, R0 ;  /* 0x00000000036d723e */ /* 0x000fe200000010ff */
[----:B------:R-:W-:Y:S01]  /*9740*/  FMUL R7, R68, R19 ;  /* 0x0000001344077220 */ /* 0x000fe20000400000 */
[C---:B------:R-:W-:Y:S01]  /*9750*/  FFMA R5, R71.reuse, R70, R5 ;  /* 0x0000004647057223 */ /* 0x040fe20000000005 */
[C---:B------:R-:W-:Y:S01]  /*9760*/  SHF.L.U32 R70, R88.reuse, 0x10, RZ ;  /* 0x0000001058467819 */ /* 0x040fe200000006ff */
[----:B------:R-:W-:Y:S01]  /*9770*/  FFMA R6, R71, R73, R6 ;  /* 0x0000004947067223 */ /* 0x000fe20000000006 */
[----:B------:R-:W-:Y:S01]  /*9780*/  SHF.L.U32 R73, R91, 0x10, RZ ;  /* 0x000000105b497819 */ /* 0x000fe200000006ff */
        /* <DEDUP_REMOVED lines=8> */
[----:B------:R-:W-:Y:S01]  /*9810*/  FFMA R3, R71, R72, R3 ;  /* 0x0000004847037223 */ /* 0x000fe20000000003 */
[----:B------:R-:W-:Y:S01]  /*9820*/  LOP3.LUT R72, R91, 0xffff0000, RZ, 0xc0, !PT ;  /* 0xffff00005b487812 */ /* 0x000fe200078ec0ff */
[C---:B------:R-:W-:Y:S01]  /*9830*/  FMUL R4, R68.reuse, R22 ;  /* 0x0000001644047220 */ /* 0x040fe20000400000 */
[----:B------:R3:W-:Y:S01]  /*9840*/  STS.128 [R164+UR44+0x4400], R100 ;  /* 0x00440064a4007988 */ /* 0x0007e20008000c2c */
[C---:B------:R-:W-:Y:S01]  /*9850*/  FMUL R5, R68.reuse, R23 ;  /* 0x0000001744057220 */ /* 0x040fe20000400000 */
[----:B------:R-:W-:Y:S01]  /*9860*/  F2FP.BF16.F32.PACK_AB R116, R3, R0 ;  /* 0x000000000374723e */ /* 0x000fe200000010ff */
[----:B------:R-:W-:Y:S01]  /*9870*/  FFMA R4, R71, R70, R4 ;  /* 0x0000004647047223 */ /* 0x000fe20000000004 */
[----:B------:R-:W-:Y:S01]  /*9880*/  LOP3.LUT R0, R89, 0xffff0000, RZ, 0xc0, !PT ;  /* 0xffff000059007812 */ /* 0x000fe200078ec0ff */
[----:B------:R-:W-:Y:S01]  /*9890*/  FMUL R6, R68, R24 ;  /* 0x0000001844067220 */ /* 0x000fe20000400000 */
[----:B------:R-:W-:Y:S01]  /*98a0*/  SHF.L.U32 R3, R90, 0x10, RZ ;  /* 0x000000105a037819 */ /* 0x000fe200000006ff */
[----:B------:R-:W-:Y:S01]  /*98b0*/  FMUL R7, R68, R25 ;  /* 0x0000001944077220 */ /* 0x000fe20000400000 */
[----:B------:R-:W-:Y:S01]  /*98c0*/  LOP3.LUT R70, R90, 0xffff0000, RZ, 0xc0, !PT ;  /* 0xffff00005a467812 */ /* 0x000fe200078ec0ff */
        /* <DEDUP_REMOVED lines=21> */
[----:B------:R4:W-:Y:S01]  /*9a20*/  STS.128 [R163+0x4400], R108 ;  /* 0x0044006ca3007388 */ /* 0x0009e20000000c00 */
[----:B------:R-:W-:Y:S01]  /*9a30*/  FFMA R11, R71, R70, R11 ;  /* 0x00000046470b7223 */ /* 0x000fe2000000000b */
[----:B------:R-:W-:Y:S01]  /*9a40*/  LOP3.LUT R70, R99, 0xffff0000, RZ, 0xc0, !PT ;  /* 0xffff000063467812 */ /* 0x000fe200078ec0ff */
[C---:B------:R-:W-:Y:S01]  /*9a50*/  FFMA R12, R71.reuse, R3, R12 ;  /* 0x00000003470c7223 */ /* 0x040fe2000000000c */
[C---:B------:R-:W-:Y:S01]  /*9a60*/  SHF.L.U32 R3, R98.reuse, 0x10, RZ ;  /* 0x0000001062037819 */ /* 0x040fe200000006ff */
[----:B------:R-:W-:Y:S01]  /*9a70*/  FFMA R13, R71, R0, R13 ;  /* 0x00000000470d7223 */ /* 0x000fe2000000000d */
[----:B------:R-:W-:Y:S01]  /*9a80*/  LOP3.LUT R0, R98, 0xffff0000, RZ, 0xc0, !PT ;  /* 0xffff000062007812 */ /* 0x000fe200078ec0ff */
[C---:B------:R-:W-:Y:S01]  /*9a90*/  FMUL R14, R68.reuse, R32 ;  /* 0x00000020440e7220 */ /* 0x040fe20000400000 */
[----:B---3--:R-:W-:Y:S01]  /*9aa0*/  F2FP.BF16.F32.PACK_AB R100, R11, R10 ;  /* 0x0000000a0b64723e */ /* 0x008fe200000010ff */
[C---:B------:R-:W-:Y:S01]  /*9ab0*/  FMUL R15, R68.reuse, R33 ;  /* 0x00000021440f7220 */ /* 0x040fe20000400000 */
[----:B------:R-:W-:Y:S01]  /*9ac0*/  F2FP.BF16.F32.PACK_AB R101, R13, R12 ;  /* 0x0000000c0d65723e */ /* 0x000fe200000010ff */
        /* <DEDUP_REMOVED lines=14> */
[----:B------:R-:W-:Y:S01]  /*9bb0*/  FMUL R20, R68, R38 ;  /* 0x0000002644147220 */ /* 0x000fe20000400000 */
[----:B------:R-:W-:Y:S01]  /*9bc0*/  FFMA R18, R71, R0, R18 ;  /* 0x0000000047127223 */ /* 0x000fe20000000012 */
[----:B------:R-:W-:Y:S01]  /*9bd0*/  LOP3.LUT R0, R105, 0xffff0000, RZ, 0xc0, !PT ;  /* 0xffff000069007812 */ /* 0x000fe200078ec0ff */
[C---:B------:R-:W-:Y:S01]  /*9be0*/  FFMA R19, R71.reuse, R70, R19 ;  /* 0x0000004647137223 */ /* 0x040fe20000000013 */
[C---:B------:R-:W-:Y:S01]  /*9bf0*/  LOP3.LUT R70, R106.reuse, 0xffff0000, RZ, 0xc0, !PT ;  /* 0xffff00006a467812 */ /* 0x040fe200078ec0ff */
[----:B------:R-:W-:Y:S01]  /*9c00*/  FFMA R20, R71, R3, R20 ;  /* 0x0000000347147223 */ /* 0x000fe20000000014 */
[----:B------:R-:W-:Y:S01]  /*9c10*/  SHF.L.U32 R3, R106, 0x10, RZ ;  /* 0x000000106a037819 */ /* 0x000fe200000006ff */
[C---:B------:R-:W-:Y:S01]  /*9c20*/  FMUL R21, R68.reuse, R39 ;  /* 0x0000002744157220 */ /* 0x040fe20000400000 */
[----:B----4-:R-:W-:Y:S01]  /*9c30*/  F2FP.BF16.F32.PACK_AB R108, R19, R18 ;  /* 0x00000012136c723e */ /* 0x010fe200000010ff */
[C---:B------:R-:W-:Y:S01]  /*9c40*/  FMUL R22, R68.reuse, R40 ;  /* 0x0000002844167220 */ /* 0x040fe20000400000 */
[----:B------:R-:W-:Y:S01]  /*9c50*/  STS.128 [R162+0x4400], R116 ;  /* 0x00440074a2007388 */ /* 0x000fe20000000c00 */
[C---:B------:R-:W-:Y:S01]  /*9c60*/  FMUL R23, R68.reuse, R41 ;  /* 0x0000002944177220 */ /* 0x040fe20000400000 */
[----:B------:R-:W-:Y:S01]  /*9c70*/  FMUL R24, R68, R42 ;  /* 0x0000002a44187220 */ /* 0x000fe20000400000 */
[C---:B------:R-:W-:Y:S01]  /*9c80*/  FFMA R21, R71.reuse, R0, R21 ;  /* 0x0000000047157223 */ /* 0x040fe20000000015 */
[----:B------:R-:W-:Y:S01]  /*9c90*/  SHF.L.U32 R0, R112, 0x10, RZ ;  /* 0x0000001070007819 */ /* 0x000fe200000006ff */
[----:B------:R-:W-:Y:S01]  /*9ca0*/  FMUL R25, R68, R43 ;  /* 0x0000002b44197220 */ /* 0x000fe20000400000 */
[----:B------:R-:W-:Y:S01]  /*9cb0*/  FFMA R22, R71, R3, R22 ;  /* 0x0000000347167223 */ /* 0x000fe20000000016 */
[----:B------:R-:W-:Y:S01]  /*9cc0*/  SHF.L.U32 R3, R113, 0x10, RZ ;  /* 0x0000001071037819 */ /* 0x000fe200000006ff */
[----:B------:R-:W-:Y:S01]  /*9cd0*/  FFMA R23, R71, R70, R23 ;  /* 0x0000004647177223 */ /* 0x000fe20000000017 */
[----:B------:R-:W-:Y:S01]  /*9ce0*/  LOP3.LUT R70, R112, 0xffff0000, RZ, 0xc0, !PT ;  /* 0xffff000070467812 */ /* 0x000fe200078ec0ff */
[C---:B------:R-:W-:Y:S01]  /*9cf0*/  FMUL R26, R68.reuse, R44 ;  /* 0x0000002c441a7220 */ /* 0x040fe20000400000 */
[----:B------:R-:W-:Y:S01]  /*9d00*/  F2FP.BF16.F32.PACK_AB R109, R21, R20 ;  /* 0x00000014156d723e */ /* 0x000fe200000010ff */
[----:B------:R-:W-:Y:S01]  /*9d10*/  FFMA R24, R71, R73, R24 ;  /* 0x0000004947187223 */ /* 0x000fe20000000018 */
[----:B------:R-:W-:Y:S01]  /*9d20*/  F2FP.BF16.F32.PACK_AB R110, R23, R22 ;  /* 0x00000016176e723e */ /* 0x000fe200000010ff */
[----:B------:R-:W-:Y:S01]  /*9d30*/  FFMA R25, R71, R72, R25 ;  /* 0x0000004847197223 */ /* 0x000fe20000000019 */
[----:B------:R-:W-:Y:S01]  /*9d40*/  SHF.L.U32 R73, R115, 0x10, RZ ;  /* 0x0000001073497819 */ /* 0x000fe200000006ff */
[C---:B------:R-:W-:Y:S01]  /*9d50*/  FMUL R27, R68.reuse, R45 ;  /* 0x0000002d441b7220 */ /* 0x040fe20000400000 */
[----:B------:R-:W-:Y:S01]  /*9d60*/  LOP3.LUT R72, R131, 0xffff0000, RZ, 0xc0, !PT ;  /* 0xffff000083487812 */ /* 0x000fe200078ec0ff */
[----:B------:R-:W-:Y:S01]  /*9d70*/  FMUL R28, R68, R46 ;  /* 0x0000002e441c7220 */ /* 0x000fe20000400000 */
[----:B------:R-:W-:Y:S01]  /*9d80*/  F2FP.BF16.F32.PACK_AB R111, R25, R24 ;  /* 0x00000018196f723e */ /* 0x000fe200000010ff */
[----:B------:R3:W-:Y:S01]  /*9d90*/  STS.128 [R161+0x4400], R100 ;  /* 0x00440064a1007388 */ /* 0x0007e20000000c00 */
        /* <DEDUP_REMOVED lines=12> */
[----:B------:R4:W-:Y:S01]  /*9e60*/  STS.128 [R147+0x4400], R108 ;  /* 0x0044006c93007388 */ /* 0x0009e20000000c00 */
[----:B------:R-:W-:Y:S01]  /*9e70*/  FMUL R33, R68, R51 ;  /* 0x0000003344217220 */ /* 0x000fe20000400000 */
[C---:B------:R-:W-:Y:S01]  /*9e80*/  FFMA R30, R71.reuse, R3, R30 ;  /* 0x00000003471e7223 */ /* 0x040fe2000000001e */
[C---:B------:R-:W-:Y:S01]  /*9e90*/  SHF.L.U32 R3, R120.reuse, 0x10, RZ ;  /* 0x0000001078037819 */ /* 0x040fe200000006ff */
[C---:B------:R-:W-:Y:S01]  /*9ea0*/  FFMA R31, R71.reuse, R70, R31 ;  /* 0x00000046471f7223 */ /* 0x040fe2000000001f */
[----:B------:R-:W-:Y:S01]  /*9eb0*/  LOP3.LUT R70, R120, 0xffff0000, RZ, 0xc0, !PT ;  /* 0xffff000078467812 */ /* 0x000fe200078ec0ff */
[----:B------:R-:W-:Y:S01]  /*9ec0*/  FFMA R32, R71, R73, R32 ;  /* 0x0000004947207223 */ /* 0x000fe20000000020 */
        /* <DEDUP_REMOVED lines=9> */
[----:B------:R-:W-:Y:S01]  /*9f60*/  FFMA R35, R71, R70, R35 ;  /* 0x0000004647237223 */ /* 0x000fe20000000023 */
[----:B------:R-:W-:Y:S01]  /*9f70*/  LOP3.LUT R70, R123, 0xffff0000, RZ, 0xc0, !PT ;  /* 0xffff00007b467812 */ /* 0x000fe200078ec0ff */
[----:B------:R-:W-:Y:S01]  /*9f80*/  FFMA R36, R71, R73, R36 ;  /* 0x0000004947247223 */ /* 0x000fe20000000024 */
[----:B------:R-:W-:Y:S01]  /*9f90*/  SHF.L.U32 R73, R123, 0x10, RZ ;  /* 0x000000107b497819 */ /* 0x000fe200000006ff */
[----:B------:R-:W-:Y:S01]  /*9fa0*/  FFMA R37, R71, R0, R37 ;  /* 0x0000000047257223 */ /* 0x000fe20000000025 */
[----:B------:R-:W-:Y:S01]  /*9fb0*/  LOP3.LUT R0, R122, 0xffff0000, RZ, 0xc0, !PT ;  /* 0xffff00007a007812 */ /* 0x000fe200078ec0ff */
[C---:B------:R-:W-:Y:S01]  /*9fc0*/  FMUL R38, R68.reuse, R56 ;  /* 0x0000003844267220 */ /* 0x040fe20000400000 */
[----:B---3--:R-:W-:Y:S01]  /*9fd0*/  F2FP.BF16.F32.PACK_AB R100, R27, R26 ;  /* 0x0000001a1b64723e */ /* 0x008fe200000010ff */
[C---:B------:R-:W-:Y:S01]  /*9fe0*/  FMUL R39, R68.reuse, R57 ;  /* 0x0000003944277220 */ /* 0x040fe20000400000 */
[----:B------:R-:W-:Y:S01]  /*9ff0*/  F2FP.BF16.F32.PACK_AB R101, R29, R28 ;  /* 0x0000001c1d65723e */ /* 0x000fe200000010ff */
[C---:B------:R-:W-:Y:S01]  /*a000*/  FMUL R40, R68.reuse, R58 ;  /* 0x0000003a44287220 */ /* 0x040fe20000400000 */
[----:B------:R-:W-:Y:S01]  /*a010*/  F2FP.BF16.F32.PACK_AB R102, R31, R30 ;  /* 0x0000001e1f66723e */ /* 0x000fe200000010ff */
[----:B------:R-:W-:Y:S01]  /*a020*/  FMUL R41, R68, R59 ;  /* 0x0000003b44297220 */ /* 0x000fe20000400000 */
[----:B------:R-:W-:Y:S01]  /*a030*/  F2FP.BF16.F32.PACK_AB R103, R33, R32 ;  /* 0x000000202167723e */ /* 0x000fe200000010ff */
[----:B------:R-:W-:Y:S01]  /*a040*/  FFMA R38, R71, R3, R38 ;  /* 0x0000000347267223 */ /* 0x000fe20000000026 */
[----:B------:R-:W-:Y:S01]  /*a050*/  SHF.L.U32 R3, R129, 0x10, RZ ;  /* 0x0000001081037819 */ /* 0x000fe200000006ff */
[----:B------:R-:W-:Y:S01]  /*a060*/  FFMA R39, R71, R0, R39 ;  /* 0x0000000047277223 */ /* 0x000fe20000000027 */
[C---:B------:R-:W-:Y:S01]  /*a070*/  SHF.L.U32 R0, R128.reuse, 0x10, RZ ;  /* 0x0000001080007819 */ /* 0x040fe200000006ff */
[----:B------:R3:W-:Y:S01]  /*a080*/  STS.128 [R160+0x4400], R100 ;  /* 0x00440064a0007388 */ /* 0x0007e20000000c00 */
[----:B----4-:R-:W-:Y:S01]  /*a090*/  F2FP.BF16.F32.PACK_AB R108, R35, R34 ;  /* 0x00000022236c723e */ /* 0x010fe200000010ff */
[----:B------:R-:W-:Y:S01]  /*a0a0*/  FFMA R40, R71, R73, R40 ;  /* 0x0000004947287223 */ /* 0x000fe20000000028 */
[----:B------:R-:W-:Y:S01]  /*a0b0*/  SHF.L.U32 R73, R131, 0x10, RZ ;  /* 0x0000001083497819 */ /* 0x000fe200000006ff */
[----:B------:R-:W-:Y:S01]  /*a0c0*/  FFMA R41, R71, R70, R41 ;  /* 0x0000004647297223 */ /* 0x000fe20000000029 */
[----:B------:R-:W-:Y:S01]  /*a0d0*/  LOP3.LUT R70, R128, 0xffff0000, RZ, 0xc0, !PT ;  /* 0xffff000080467812 */ /* 0x000fe200078ec0ff */
[C---:B------:R-:W-:Y:S01]  /*a0e0*/  FMUL R42, R68.reuse, R60 ;  /* 0x0000003c442a7220 */ /* 0x040fe20000400000 */
[----:B------:R-:W-:Y:S01]  /*a0f0*/  F2FP.BF16.F32.PACK_AB R109, R37, R36 ;  /* 0x00000024256d723e */ /* 0x000fe200000010ff */
[C---:B------:R-:W-:Y:S01]  /*a100*/  FMUL R43, R68.reuse, R61 ;  /* 0x0000003d442b7220 */ /* 0x040fe20000400000 */
[C---:B------:R-:W-:Y:S01]  /*a110*/  FMUL R44, R68.reuse, R62 ;  /* 0x0000003e442c7220 */ /* 0x040fe20000400000 */
[----:B------:R-:W-:Y:S01]  /*a120*/  FFMA R42, R71, R0, R42 ;  /* 0x00000000472a7223 */ /* 0x000fe2000000002a */
[----:B------:R-:W-:Y:S01]  /*a130*/  LOP3.LUT R0, R129, 0xffff0000, RZ, 0xc0, !PT ;  /* 0xffff000081007812 */ /* 0x000fe200078ec0ff */
[C---:B------:R-:W-:Y:S01]  /*a140*/  FFMA R43, R71.reuse, R70, R43 ;  /* 0x00000046472b7223 */ /* 0x040fe2000000002b */
[C---:B------:R-:W-:Y:S01]  /*a150*/  FFMA R44, R71.reuse, R3, R44 ;  /* 0x00000003472c7223 */ /* 0x040fe2000000002c */
[----:B------:R-:W-:Y:S01]  /*a160*/  FMUL R45, R68, R63 ;  /* 0x0000003f442d7220 */ /* 0x000fe20000400000 */
[----:B------:R-:W-:Y:S01]  /*a170*/  SHF.L.U32 R3, R130, 0x10, RZ ;  /* 0x0000001082037819 */ /* 0x000fe200000006ff */
[----:B------:R-:W-:Y:S01]  /*a180*/  FMUL R46, R68, R64 ;  /* 0x00000040442e7220 */ /* 0x000fe20000400000 */
[----:B------:R-:W-:Y:S01]  /*a190*/  LOP3.LUT R70, R130, 0xffff0000, RZ, 0xc0, !PT ;  /* 0xffff000082467812 */ /* 0x000fe200078ec0ff */
[C---:B------:R-:W-:Y:S01]  /*a1a0*/  FMUL R47, R68.reuse, R65 ;  /* 0x00000041442f7220 */ /* 0x040fe20000400000 */
[C---:B------:R-:W-:Y:S01]  /*a1b0*/  FMUL R48, R68.reuse, R66 ;  /* 0x0000004244307220 */ /* 0x040fe20000400000 */
[----:B------:R-:W-:Y:S01]  /*a1c0*/  FFMA R45, R71, R0, R45 ;  /* 0x00000000472d7223 */ /* 0x000fe2000000002d */
[----:B------:R-:W-:Y:S01]  /*a1d0*/  FMUL R49, R68, R67 ;  /* 0x0000004344317220 */ /* 0x000fe20000400000 */
[----:B------:R-:W-:Y:S01]  /*a1e0*/  F2FP.BF16.F32.PACK_AB R110, R39, R38 ;  /* 0x00000026276e723e */ /* 0x000fe200000010ff */
[----:B------:R-:W-:Y:S01]  /*a1f0*/  FFMA R46, R71, R3, R46 ;  /* 0x00000003472e7223 */ /* 0x000fe2000000002e */
[----:B------:R-:W-:Y:S01]  /*a200*/  F2FP.BF16.F32.PACK_AB R111, R41, R40 ;  /* 0x00000028296f723e */ /* 0x000fe200000010ff */
[C---:B------:R-:W-:Y:S01]  /*a210*/  FFMA R47, R71.reuse, R70, R47 ;  /* 0x00000046472f7223 */ /* 0x040fe2000000002f */
[C---:B------:R-:W-:Y:S01]  /*a220*/  FFMA R48, R71.reuse, R73, R48 ;  /* 0x0000004947307223 */ /* 0x040fe20000000030 */
[----:B------:R-:W-:Y:S01]  /*a230*/  FFMA R49, R71, R72, R49 ;  /* 0x0000004847317223 */ /* 0x000fe20000000031 */
[----:B------:R-:W-:Y:S01]  /*a240*/  F2FP.BF16.F32.PACK_AB R72, R43, R42 ;  /* 0x0000002a2b48723e */ /* 0x000fe200000010ff */
[----:B------:R3:W-:Y:S01]  /*a250*/  STS.128 [R159+0x4400], R108 ;  /* 0x0044006c9f007388 */ /* 0x0007e20000000c00 */
[----:B------:R-:W-:Y:S02]  /*a260*/  F2FP.BF16.F32.PACK_AB R73, R45, R44 ;  /* 0x0000002c2d49723e */ /* 0x000fe400000010ff */
[----:B------:R-:W-:Y:S02]  /*a270*/  F2FP.BF16.F32.PACK_AB R74, R47, R46 ;  /* 0x0000002e2f4a723e */ /* 0x000fe400000010ff */
[----:B------:R-:W-:Y:S02]  /*a280*/  F2FP.BF16.F32.PACK_AB R75, R49, R48 ;  /* 0x00000030314b723e */ /* 0x000fe400000010ff */
[----:B------:R-:W-:Y:S02]  /*a290*/  MOV R0, UR47 ;  /* 0x0000002f00007c02 */ /* 0x000fe40008000f00 */
[----:B------:R-:W-:Y:S01]  /*a2a0*/  @P6 SHF.L.U32 R70, R149, 0x1f, RZ ;  /* 0x0000001f95466819 */ /* 0x000fe200000006ff */
[----:B------:R3:W-:Y:S01]  /*a2b0*/  STS.128 [R158+0x4400], R72 ;  /* 0x004400489e007388 */ /* 0x0007e20000000c00 */
[----:B------:R-:W-:Y:S04]  /*a2c0*/  @P6 LEA R0, R0, UR44, 0x3 ;  /* 0x0000002c00006c11 */ /* 0x000fe8000f8e18ff */
[----:B------:R-:W-:Y:S01]  /*a2d0*/  @P6 IADD3 R0, PT, PT, R0, 0x40, RZ ;  /* 0x0000004000006810 */ /* 0x000fe20007ffe0ff */
[----:B------:R-:W-:Y:S01]  /*a2e0*/  @!PT LDS RZ, [RZ] ;  /* 0x00000000fffff984 */ /* 0x000fe20000000800 */
[----:B------:R-:W-:Y:S01]  /*a2f0*/  @!PT LDS RZ, [RZ] ;  /* 0x00000000fffff984 */ /* 0x000fe20000000800 */
[----:B------:R-:W-:Y:S01]  /*a300*/  @!PT LDS RZ, [RZ] ;  /* 0x00000000fffff984 */ /* 0x000fe20000000800 */
[----:B------:R-:W-:Y:S01]  /*a310*/  @!PT LDS RZ, [RZ] ;  /* 0x00000000fffff984 */ /* 0x000fe20000000800 */
[----:B------:R4:W-:Y:S06]  /*a320*/  MEMBAR.ALL.CTA ;  /* 0x0000000000007992 */ /* 0x0009ec0000008000 */
[----:B----4-:R-:W4:Y:S01]  /*a330*/  FENCE.VIEW.ASYNC.S ;  /* 0x00000000000073c6 */ /* 0x010f220000000000 */
[----:B-1----:R-:W-:Y:S01]  /*a340*/  @P6 PRMT R0, R165, 0x654, R0 ;  /* 0x00000654a5006816 */ /* 0x002fe20000000000 */
[----:B----4-:R-:W-:Y:S06]  /*a350*/  BAR.SYNC.DEFER_BLOCKING 0x1, 0x80 ;  /* 0x0042000000007b1d */ /* 0x010fec0000010000 */
[----:B------:R-:W-:Y:S05]  /*a360*/  @P0 BRA `(.L_x_125) ;  /* 0x0000000000280947 */ /* 0x000fea0003800000 */
[----:B------:R-:W1:Y:S01]  /*a370*/  LDCU.64 UR6, c[0x0][0x348] ;  /* 0x00006900ff0677ac */ /* 0x000e620008000a00 */
[----:B------:R-:W-:Y:S02]  /*a380*/  UIADD3 UR9, UPT, UPT, UR53, UR39, URZ ;  /* 0x0000002735097290 */ /* 0x000fe4000fffe0ff */
[----:B------:R-:W-:Y:S01]  /*a390*/  UIADD3 UR8, UPT, UPT, UR44, 0x4400, URZ ;  /* 0x000044002c087890 */ /* 0x000fe2000fffe0ff */
[----:B------:R-:W-:Y:S01]  /*a3a0*/  UMOV UR10, UR50 ;  /* 0x00000032000a7c82 */ /* 0x000fe20008000000 */
[----:B------:R-:W-:Y:S01]  /*a3b0*/  UMOV UR11, UR52 ;  /* 0x00000034000b7c82 */ /* 0x000fe20008000000 */
[----:B-1----:R-:W-:Y:S04]  /*a3c0*/  UIADD3 UR4, UP0, UPT, UR6, 0xa80, URZ ;  /* 0x00000a8006047890 */ /* 0x002fe8000ff1e0ff */
[----:B------:R-:W-:Y:S09]  /*a3d0*/  UIADD3.X UR5, UPT, UPT, URZ, UR7, URZ, UP0, !UPT ;  /* 0x00000007ff057290 */ /* 0x000ff200087fe4ff */
[----:B------:R1:W-:Y:S01]  /*a3e0*/  UTMASTG.3D [UR8], [UR4] ;  /* 0x00000008040073b5 */ /* 0x0003e20008010000 */
[----:B------:R0:W-:Y:S01]  /*a3f0*/  UTMACMDFLUSH ;  /* 0x00000000000079b7 */ /* 0x0001e20000000000 */
[----:B-1----:R-:W-:Y:S04]  /*a400*/  DEPBAR.LE SB0, 0x1 ;  /* 0x000080400000791a */ /* 0x002fe80000000000 */
.L_x_125:
[----:B------:R-:W-:Y:S05]  /*a410*/  BSYNC.RECONVERGENT B0 ;  /* 0x0000000000007941 */ /* 0x000fea0003800200 */
.L_x_124:
[----:B------:R-:W-:Y:S01]  /*a420*/  BAR.SYNC.DEFER_BLOCKING 0x1, 0x80 ;  /* 0x0042000000007b1d */ /* 0x000fe20000010000 */
[----:B------:R-:W-:Y:S02]  /*a430*/  UIADD3 UR5, UPT, UPT, UR47, 0x1, URZ ;  /* 0x000000012f057890 */ /* 0x000fe4000fffe0ff */
[----:B------:R-:W-:Y:S02]  /*a440*/  UISETP.NE.AND UP0, UPT, UR38, URZ, UPT ;  /* 0x000000ff2600728c */ /* 0x000fe4000bf05270 */
[----:B------:R-:W-:Y:S04]  /*a450*/  UISETP.NE.AND UP1, UPT, UR5, 0x4, UPT ;  /* 0x000000040500788c */ /* 0x000fe8000bf25270 */
[----:B------:R-:W-:Y:S01]  /*a460*/  USEL UR46, UR5, URZ, UP1 ;  /* 0x000000ff052e7287 */ /* 0x000fe20008800000 */
[----:B------:R1:W-:Y:S01]  /*a470*/  @P6 SYNCS.ARRIVE.TRANS64.RED.A1T0 RZ, [R0+URZ], RZ ;  /* 0x000000ff00ff69a7 */ /* 0x0003e200081004ff */
[----:B------:R-:W-:Y:S01]  /*a480*/  UMOV UR4, 0x40 ;  /* 0x0000004000047882 */ /* 0x000fe20000000000 */
[----:B------:R-:W-:Y:S01]  /*a490*/  BSSY B1, `(.L_x_126) ;  /* 0x0000021000017945 */ /* 0x000fe20003800000 */
[----:B------:R-:W-:Y:S01]  /*a4a0*/  USEL UR39, UR4, 0x80, !UP0 ;  /* 0x0000008004277887 */ /* 0x000fe2000c000000 */
[----:B------:R-:W4:Y:S02]  /*a4b0*/  @P6 SYNCS.PHASECHK.TRANS64.TRYWAIT P0, [R95+URZ+0x20], R70 ;  /* 0x000020465f0065a7 */ /* 0x000f2400080011ff */
[----:B----4-:R-:W-:Y:S01]  /*a4c0*/  @P6 SEL R79, RZ, 0x1, !P0 ;  /* 0x00000001ff4f6807 */ /* 0x010fe20004000000 */
[----:B-1----:R-:W-:Y:S08]  /*a4d0*/  @!P6 BRA `(.L_x_127) ;  /* 0x000000000070e947 */ /* 0x002ff00003800000 */
        /* <DEDUP_REMOVED lines=9> */
[----:B------:R-:W-:Y:S04]  /*a570*/  SHF.L.U32 R6, R149, 0x1f, RZ ;  /* 0x0000001f95067819 */ /* 0x000fe800000006ff */
[----:B------:R-:W1:Y:S02]  /*a580*/  SYNCS.PHASECHK.TRANS64.TRYWAIT P0, [R95+URZ+0x20], R6 ;  /* 0x000020065f0075a7 */ /* 0x000e6400080011ff */
[----:B-1----:R-:W-:Y:S05]  /*a590*/  @!P0 BRA `(.L_x_130) ;  /* 0x0000003400548947 */ /* 0x002fea0003800000 */
.L_x_129:
[----:B------:R-:W-:Y:S05]  /*a5a0*/  BSYNC B0 ;  /* 0x0000000000007941 */ /* 0x000fea0003800000 */
.L_x_128:
[----:B------:R-:W-:Y:S01]  /*a5b0*/  ISETP.NE.AND P0, PT, R93, RZ, PT ;  /* 0x000000ff5d00720c */ /* 0x000fe20003f05270 */
[----:B------:R-:W-:Y:S11]  /*a5c0*/  VIADD R77, R77, 0x1 ;  /* 0x000000014d4d7836 */ /* 0x000ff60000000000 */
[----:B------:R-:W-:Y:S01]  /*a5d0*/  @!UPT UIADD3 URZ, UPT, UPT, URZ, URZ, URZ ;  /* 0x000000fffffff290 */ /* 0x000fe2000fffe0ff */
[----:B------:R4:W2:Y:S01]  /*a5e0*/  @P0 LDS.128 R84, [R4+UR44+0x400] ;  /* 0x0004002c04540984 */ /* 0x0008a20008000c00 */
[--C-:B------:R-:W-:Y:S01]  /*a5f0*/  @P0 IMAD.IADD R7, R92, 0x1, R3.reuse ;  /* 0x000000015c070824 */ /* 0x100fe200078e0203 */
[C---:B-1----:R-:W-:Y:S01]  /*a600*/  @P0 IADD3 R6, PT, PT, R94.reuse, R5, RZ ;  /* 0x000000055e060210 */ /* 0x042fe20007ffe0ff */
[C---:B------:R-:W-:Y:S01]  /*a610*/  @P0 IMAD.IADD R8, R94.reuse, 0x1, R3 ;  /* 0x000000015e080824 */ /* 0x040fe200078e0203 */
[----:B------:R4:W1:Y:S02]  /*a620*/  @P0 LDS.128 R80, [R0+0x400] ;  /* 0x0004000000500984 */ /* 0x0008640000000c00 */
[----:B------:R-:W-:Y:S02]  /*a630*/  @P0 IADD3 R9, PT, PT, R94, R7, RZ ;  /* 0x000000075e090210 */ /* 0x000fe40007ffe0ff */
[----:B------:R4:W1:Y:S04]  /*a640*/  @P0 LDS.128 R88, [R5+0x400] ;  /* 0x0004000005580984 */ /* 0x0008680000000c00 */
[----:B------:R4:W1:Y:S04]  /*a650*/  @P0 LDS.128 R96, [R6+0x400] ;  /* 0x0004000006600984 */ /* 0x0008680000000c00 */
[----:B------:R4:W1:Y:S04]  /*a660*/  @P0 LDS.128 R104, [R3+0x400] ;  /* 0x0004000003680984 */ /* 0x0008680000000c00 */
[----:B------:R4:W1:Y:S04]  /*a670*/  @P0 LDS.128 R112, [R8+0x400] ;  /* 0x0004000008700984 */ /* 0x0008680000000c00 */
[----:B------:R4:W1:Y:S04]  /*a680*/  @P0 LDS.128 R120, [R7+0x400] ;  /* 0x0004000007780984 */ /* 0x0008680000000c00 */
[----:B------:R4:W1:Y:S02]  /*a690*/  @P0 LDS.128 R128, [R9+0x400] ;  /* 0x0004000009800984 */ /* 0x0008640000000c00 */
.L_x_127:
[----:B------:R-:W-:Y:S05]  /*a6a0*/  BSYNC B1 ;  /* 0x0000000000017941 */ /* 0x000fea0003800000 */
.L_x_126:
        /* <DEDUP_REMOVED lines=21> */
.L_x_131:
[----:B--2---:R-:W-:Y:S01]  /*a800*/  SHF.L.U32 R70, R84, 0x10, RZ ;  /* 0x0000001054467819 */ /* 0x004fe200000006ff */
[----:B------:R-:W-:Y:S05]  /*a810*/  WARPSYNC.ALL ;  /* 0x0000000000007948 */ /* 0x000fea0003800000 */
[----:B------:R-:W-:Y:S01]  /*a820*/  R2UR UR4, R16 ;  /* 0x00000000100472ca */ /* 0x000fe200000e0000 */
[----:B------:R-:W-:Y:S01]  /*a830*/  BSSY.RECONVERGENT B0, `(.L_x_132) ;  /* 0x0000103000007945 */ /* 0x000fe20003800200 */
[----:B---3--:R-:W-:Y:S02]  /*a840*/  LOP3.LUT R72, R87, 0xffff0000, RZ, 0xc0, !PT ;  /* 0xffff000057487812 */ /* 0x008fe400078ec0ff */
[----:B------:R-:W-:Y:S02]  /*a850*/  ISETP.NE.AND P6, PT, R157, RZ, PT ;  /* 0x000000ff9d00720c */ /* 0x000fe40003fc5270 */
[----:B------:R-:W-:Y:S07]  /*a860*/  ISETP.NE.AND P0, PT, R152, RZ, PT ;  /* 0x000000ff9800720c */ /* 0x000fee0003f05270 */
[----:B------:R-:W2:Y:S02]  /*a870*/  LDTM.x64 R4, tmem[UR4] ;  /* 0x00000004000479ee */ /* 0x000ea40008340000 */
[----:B--2---:R-:W-:Y:S01]  /*a880*/  FMUL R0, R68, R4 ;  /* 0x0000000444007220 */ /* 0x004fe20000400000 */
[----:B------:R-:W-:Y:S01]  /*a890*/  LOP3.LUT R4, R84, 0xffff0000, RZ, 0xc0, !PT ;  /* 0xffff000054047812 */ /* 0x000fe200078ec0ff */
[C---:B------:R-:W-:Y:S01]  /*a8a0*/  FMUL R3, R68.reuse, R5 ;  /* 0x0000000544037220 */ /* 0x040fe20000400000 */
[----:B------:R-:W-:Y:S01]  /*a8b0*/  SHF.L.U32 R5, R85, 0x10, RZ ;  /* 0x0000001055057819 */ /* 0x000fe200000006ff */
[----:B------:R-:W-:Y:S01]  /*a8c0*/  FFMA R0, R71, R70, R0 ;  /* 0x0000004647007223 */ /* 0x000fe20000000000 */
[----:B------:R-:W-:Y:S01]  /*a8d0*/  LOP3.LUT R70, R85, 0xffff0000, RZ, 0xc0, !PT ;  /* 0xffff000055467812 */ /* 0x000fe200078ec0ff */
[C---:B------:R-:W-:Y:S01]  /*a8e0*/  FMUL R6, R68.reuse, R6 ;  /* 0x0000000644067220 */ /* 0x040fe20000400000 */
[C---:B------:R-:W-:Y:S01]  /*a8f0*/  FFMA R3, R71.reuse, R4, R3 ;  /* 0x0000000447037223 */ /* 0x040fe20000000003 */
[C---:B------:R-:W-:Y:S01]  /*a900*/  FMUL R7, R68.reuse, R7 ;  /* 0x0000000744077220 */ /* 0x040fe20000400000 */
[----:B------:R-:W-:Y:S01]  /*a910*/  FMUL R4, R68, R8 ;  /* 0x0000000844047220 */ /* 0x000fe20000400000 */
[C---:B------:R-:W-:Y:S01]  /*a920*/  LOP3.LUT R8, R86.reuse, 0xffff0000, RZ, 0xc0, !PT ;  /* 0xffff000056087812 */ /* 0x040fe200078ec0ff */
[C---:B------:R-:W-:Y:S01]  /*a930*/  FFMA R6, R71.reuse, R5, R6 ;  /* 0x0000000547067223 */ /* 0x040fe20000000006 */
[----:B------:R-:W-:Y:S01]  /*a940*/  SHF.L.U32 R5, R86, 0x10, RZ ;  /* 0x0000001056057819 */ /* 0x000fe200000006ff */
[----:B------:R-:W-:Y:S01]  /*a950*/  FFMA R7, R71, R70, R7 ;  /* 0x0000004647077223 */ /* 0x000fe20000000007 */
[----:B------:R-:W-:Y:S01]  /*a960*/  F2FP.BF16.F32.PACK_AB R100, R3, R0 ;  /* 0x000000000364723e */ /* 0x000fe200000010ff */
[----:B------:R-:W-:Y:S01]  /*a970*/  FMUL R0, R68, R9 ;  /* 0x0000000944007220 */ /* 0x000fe20000400000 */
[----:B------:R-:W-:Y:S01]  /*a980*/  SHF.L.U32 R70, R87, 0x10, RZ ;  /* 0x0000001057467819 */ /* 0x000fe200000006ff */
[----:B------:R-:W-:Y:S01]  /*a990*/  FFMA R4, R71, R5, R4 ;  /* 0x0000000547047223 */ /* 0x000fe20000000004 */
[----:B------:R-:W-:Y:S01]  /*a9a0*/  F2FP.BF16.F32.PACK_AB R101, R7, R6 ;  /* 0x000000060765723e */ /* 0x000fe200000010ff */
[C---:B------:R-:W-:Y:S01]  /*a9b0*/  FFMA R0, R71.reuse, R8, R0 ;  /* 0x0000000847007223 */ /* 0x040fe20000000000 */
[----:B-1----:R-:W-:Y:S01]  /*a9c0*/  SHF.L.U32 R8, R80, 0x10, RZ ;  /* 0x0000001050087819 */ /* 0x002fe200000006ff */
[----:B------:R-:W-:Y:S01]  /*a9d0*/  FMUL R3, R68, R10 ;  /* 0x0000000a44037220 */ /* 0x000fe20000400000 */
[----:B------:R-:W-:Y:S01]  /*a9e0*/  LOP3.LUT R10, R80, 0xffff0000, RZ, 0xc0, !PT ;  /* 0xffff0000500a7812 */ /* 0x000fe200078ec0ff */
[----:B------:R-:W-:Y:S01]  /*a9f0*/  FMUL R5, R68, R11 ;  /* 0x0000000b44057220 */ /* 0x000fe20000400000 */
[----:B------:R-:W-:Y:S01]  /*aa00*/  F2FP.BF16.F32.PACK_AB R102, R0, R4 ;  /* 0x000000040066723e */ /* 0x000fe200000010ff */
[C---:B------:R-:W-:Y:S01]  /*aa10*/  FMUL R6, R68.reuse, R12 ;  /* 0x0000000c44067220 */ /* 0x040fe20000400000 */
[C---:B------:R-:W-:Y:S01]  /*aa20*/  FMUL R7, R68.reuse, R13 ;  /* 0x0000000d44077220 */ /* 0x040fe20000400000 */
[----:B------:R-:W-:Y:S01]  /*aa30*/  FFMA R3, R71, R70, R3 ;  /* 0x0000004647037223 */ /* 0x000fe20000000003 */
[----:B------:R-:W-:Y:S01]  /*aa40*/  SHF.L.U32 R70, R81, 0x10, RZ ;  /* 0x0000001051467819 */ /* 0x000fe200000006ff */
[C---:B------:R-:W-:Y:S01]  /*aa50*/  FFMA R5, R71.reuse, R72, R5 ;  /* 0x0000004847057223 */ /* 0x040fe20000000005 */
[C---:B------:R-:W-:Y:S01]  /*aa60*/  FFMA R6, R71.reuse, R8, R6 ;  /* 0x0000000847067223 */ /* 0x040fe20000000006 */
[C---:B------:R-:W-:Y:S01]  /*aa70*/  FMUL R0, R68.reuse, R14 ;  /* 0x0000000e44007220 */ /* 0x040fe20000400000 */
[----:B------:R-:W-:Y:S01]  /*aa80*/  FFMA R7, R71, R10, R7 ;  /* 0x0000000a47077223 */ /* 0x000fe20000000007 */
[C---:B------:R-:W-:Y:S01]  /*aa90*/  FMUL R14, R68.reuse, R24 ;  /* 0x00000018440e7220 */ /* 0x040fe20000400000 */
[----:B------:R-:W-:Y:S01]  /*aaa0*/  F2FP.BF16.F32.PACK_AB R103, R5, R3 ;  /* 0x000000030567723e */ /* 0x000fe200000010ff */
[C---:B------:R-:W-:Y:S01]  /*aab0*/  FMUL R24, R68.reuse, R34 ;  /* 0x0000002244187220 */ /* 0x040fe20000400000 */
[C---:B------:R-:W-:Y:S01]  /*aac0*/  FMUL R34, R68.reuse, R44 ;  /* 0x0000002c44227220 */ /* 0x040fe20000400000 */
[C---:B------:R-:W-:Y:S01]  /*aad0*/  FMUL R44, R68.reuse, R54 ;  /* 0x00000036442c7220 */ /* 0x040fe20000400000 */
[C---:B------:R-:W-:Y:S01]  /*aae0*/  FMUL R54, R68.reuse, R64 ;  /* 0x0000004044367220 */ /* 0x040fe20000400000 */
[----:B------:R-:W-:Y:S01]  /*aaf0*/  F2FP.BF16.F32.PACK_AB R64, R7, R6 ;  /* 0x000000060740723e */ /* 0x000fe200000010ff */
[----:B------:R-:W-:Y:S01]  /*ab00*/  STS.128 [R164+UR44+0x8400], R100 ;  /* 0x00840064a4007988 */ /* 0x000fe20008000c2c */
[----:B------:R-:W-:Y:S01]  /*ab10*/  LOP3.LUT R6, R81, 0xffff0000, RZ, 0xc0, !PT ;  /* 0xffff000051067812 */ /* 0x000fe200078ec0ff */
[----:B------:R-:W-:Y:S01]  /*ab20*/  FMUL R3, R68, R15 ;  /* 0x0000000f44037220 */ /* 0x000fe20000400000 */
[----:B------:R-:W-:Y:S01]  /*ab30*/  SHF.L.U32 R7, R82, 0x10, RZ ;  /* 0x0000001052077819 */ /* 0x000fe200000006ff */
[C---:B------:R-:W-:Y:S01]  /*ab40*/  FMUL R8, R68.reuse, R18 ;  /* 0x0000001244087220 */ /* 0x040fe20000400000 */
[C---:B------:R-:W-:Y:S01]  /*ab50*/  FFMA R0, R71.reuse, R70, R0 ;  /* 0x0000004647007223 */ /* 0x040fe20000000000 */
[C---:B------:R-:W-:Y:S01]  /*ab60*/  FMUL R9, R68.reuse, R19 ;  /* 0x0000001344097220 */ /* 0x040fe20000400000 */
[----:B------:R-:W-:Y:S01]  /*ab70*/  FMUL R18, R68, R28 ;  /* 0x0000001c44127220 */ /* 0x000fe20000400000 */
[----:B------:R-:W-:Y:S01]  /*ab80*/  FFMA R3, R71, R6, R3 ;  /* 0x0000000647037223 */ /* 0x000fe20000000003 */
[----:B------:R-:W-:Y:S01]  /*ab90*/  LOP3.LUT R6, R88, 0xffff0000, RZ, 0xc0, !PT ;  /* 0xffff000058067812 */ /* 0x000fe200078ec0ff */
[C---:B------:R-:W-:Y:S01]  /*aba0*/  FMUL R10, R68.reuse, R20 ;  /* 0x00000014440a7220 */ /* 0x040fe20000400000 */
        /* <DEDUP_REMOVED lines=10> */
[----:B------:R-:W-:Y:S01]  /*ac50*/  FMUL R48, R68, R58 ;  /* 0x0000003a44307220 */ /* 0x000fe20000400000 */
[----:B------:R-:W-:Y:S01]  /*ac60*/  LOP3.LUT R58, R82, 0xffff0000, RZ, 0xc0, !PT ;  /* 0xffff0000523a7812 */ /* 0x000fe200078ec0ff */
[C---:B------:R-:W-:Y:S01]  /*ac70*/  FMUL R4, R68.reuse, R16 ;  /* 0x0000001044047220 */ /* 0x040fe20000400000 */
[C---:B------:R-:W-:Y:S01]  /*ac80*/  FMUL R40, R68.reuse, R50 ;  /* 0x0000003244287220 */ /* 0x040fe20000400000 */
[C---:B------:R-:W-:Y:S01]  /*ac90*/  FMUL R45, R68.reuse, R55 ;  /* 0x00000037442d7220 */ /* 0x040fe20000400000 */
[C---:B------:R-:W-:Y:S01]  /*aca0*/  FMUL R49, R68.reuse, R59 ;  /* 0x0000003b44317220 */ /* 0x040fe20000400000 */
[----:B------:R-:W-:Y:S01]  /*acb0*/  SHF.L.U32 R59, R83, 0x10, RZ ;  /* 0x00000010533b7819 */ /* 0x000fe200000006ff */
[C---:B------:R-:W-:Y:S01]  /*acc0*/  FMUL R55, R68.reuse, R65 ;  /* 0x0000004144377220 */ /* 0x040fe20000400000 */
[----:B------:R-:W-:Y:S01]  /*acd0*/  F2FP.BF16.F32.PACK_AB R65, R3, R0 ;  /* 0x000000000341723e */ /* 0x000fe200000010ff */
[----:B------:R-:W-:Y:S01]  /*ace0*/  FMUL R5, R68, R17 ;  /* 0x0000001144057220 */ /* 0x000fe20000400000 */
[----:B------:R-:W-:Y:S01]  /*acf0*/  SHF.L.U32 R0, R88, 0x10, RZ ;  /* 0x0000001058007819 */ /* 0x000fe200000006ff */
[C---:B------:R-:W-:Y:S01]  /*ad00*/  FMUL R50, R68.reuse, R60 ;  /* 0x0000003c44327220 */ /* 0x040fe20000400000 */
[----:B------:R-:W-:Y:S01]  /*ad10*/  LOP3.LUT R60, R83, 0xffff0000, RZ, 0xc0, !PT ;  /* 0xffff0000533c7812 */ /* 0x000fe200078ec0ff */
[----:B------:R-:W-:Y:S01]  /*ad20*/  FFMA R4, R71, R7, R4 ;  /* 0x0000000747047223 */ /* 0x000fe20000000004 */
[----:B------:R-:W-:Y:S01]  /*ad30*/  SHF.L.U32 R3, R89, 0x10, RZ ;  /* 0x0000001059037819 */ /* 0x000fe200000006ff */
[C---:B------:R-:W-:Y:S01]  /*ad40*/  FFMA R5, R71.reuse, R58, R5 ;  /* 0x0000003a47057223 */ /* 0x040fe20000000005 */
[C---:B------:R-:W-:Y:S01]  /*ad50*/  FFMA R8, R71.reuse, R59, R8 ;  /* 0x0000003b47087223 */ /* 0x040fe20000000008 */
[C---:B------:R-:W-:Y:S01]  /*ad60*/  FFMA R9, R71.reuse, R60, R9 ;  /* 0x0000003c47097223 */ /* 0x040fe20000000009 */
[----:B------:R-:W-:Y:S01]  /*ad70*/  FFMA R10, R71, R0, R10 ;  /* 0x00000000470a7223 */ /* 0x000fe2000000000a */
[----:B------:R-:W-:Y:S01]  /*ad80*/  LOP3.LUT R0, R89, 0xffff0000, RZ, 0xc0, !PT ;  /* 0xffff000059007812 */ /* 0x000fe200078ec0ff */
[C---:B------:R-:W-:Y:S01]  /*ad90*/  FMUL R11, R68.reuse, R21 ;  /* 0x00000015440b7220 */ /* 0x040fe20000400000 */
[C---:B------:R-:W-:Y:S01]  /*ada0*/  FMUL R12, R68.reuse, R22 ;  /* 0x00000016440c7220 */ /* 0x040fe20000400000 */
[C---:B------:R-:W-:Y:S01]  /*adb0*/  FMUL R13, R68.reuse, R23 ;  /* 0x00000017440d7220 */ /* 0x040fe20000400000 */
[C---:B------:R-:W-:Y:S01]  /*adc0*/  FMUL R16, R68.reuse, R26 ;  /* 0x0000001a44107220 */ /* 0x040fe20000400000 */
[C---:B------:R-:W-:Y:S01]  /*add0*/  FMUL R26, R68.reuse, R36 ;  /* 0x00000024441a7220 */ /* 0x040fe20000400000 */
[----:B------:R-:W-:Y:S01]  /*ade0*/  FFMA R11, R71, R6, R11 ;  /* 0x00000006470b7223 */ /* 0x000fe2000000000b */
[----:B------:R-:W-:Y:S01]  /*adf0*/  LOP3.LUT R6, R99, 0xffff0000, RZ, 0xc0, !PT ;  /* 0xffff000063067812 */ /* 0x000fe200078ec0ff */
[----:B------:R-:W-:Y:S01]  /*ae00*/  FMUL R36, R68, R46 ;  /* 0x0000002e44247220 */ /* 0x000fe20000400000 */
[----:B------:R-:W-:Y:S01]  /*ae10*/  FFMA R12, R71, R3, R12 ;  /* 0x00000003470c7223 */ /* 0x000fe2000000000c */
[----:B------:R-:W-:Y:S01]  /*ae20*/  SHF.L.U32 R3, R90, 0x10, RZ ;  /* 0x000000105a037819 */ /* 0x000fe200000006ff */
[C---:B------:R-:W-:Y:S01]  /*ae30*/  FMUL R46, R68.reuse, R56 ;  /* 0x00000038442e7220 */ /* 0x040fe20000400000 */
[----:B------:R-:W-:Y:S01]  /*ae40*/  FMUL R56, R68, R66 ;  /* 0x0000004244387220 */ /* 0x000fe20000400000 */
[----:B------:R-:W-:Y:S01]  /*ae50*/  F2FP.BF16.F32.PACK_AB R66, R5, R4 ;  /* 0x000000040542723e */ /* 0x000fe200000010ff */
[C---:B------:R-:W-:Y:S01]  /*ae60*/  FFMA R13, R71.reuse, R0, R13 ;  /* 0x00000000470d7223 */ /* 0x040fe2000000000d */
[----:B------:R-:W-:Y:S01]  /*ae70*/  LOP3.LUT R0, R90, 0xffff0000, RZ, 0xc0, !PT ;  /* 0xffff00005a007812 */ /* 0x000fe200078ec0ff */
[----:B------:R-:W-:Y:S01]  /*ae80*/  FFMA R14, R71, R3, R14 ;  /* 0x00000003470e7223 */ /* 0x000fe2000000000e */
[C---:B------:R-:W-:Y:S01]  /*ae90*/  SHF.L.U32 R5, R91.reuse, 0x10, RZ ;  /* 0x000000105b057819 */ /* 0x040fe200000006ff */
[----:B------:R-:W-:Y:S01]  /*aea0*/  FMUL R17, R68, R27 ;  /* 0x0000001b44117220 */ /* 0x000fe20000400000 */
[----:B------:R-:W-:Y:S01]  /*aeb0*/  LOP3.LUT R4, R91, 0xffff0000, RZ, 0xc0, !PT ;  /* 0xffff00005b047812 */ /* 0x000fe200078ec0ff */
[C---:B------:R-:W-:Y:S01]  /*aec0*/  FFMA R15, R71.reuse, R0, R15 ;  /* 0x00000000470f7223 */ /* 0x040fe2000000000f */
[C---:B------:R-:W-:Y:S01]  /*aed0*/  SHF.L.U32 R0, R96.reuse, 0x10, RZ ;  /* 0x0000001060007819 */ /* 0x040fe200000006ff */
[----:B------:R-:W-:Y:S01]  /*aee0*/  FFMA R16, R71, R5, R16 ;  /* 0x0000000547107223 */ /* 0x000fe20000000010 */
[----:B------:R-:W-:Y:S01]  /*aef0*/  SHF.L.U32 R3, R97, 0x10, RZ ;  /* 0x0000001061037819 */ /* 0x000fe200000006ff */
[----:B------:R-:W-:Y:S01]  /*af00*/  FFMA R17, R71, R4, R17 ;  /* 0x0000000447117223 */ /* 0x000fe20000000011 */
[----:B------:R-:W-:Y:S01]  /*af10*/  LOP3.LUT R4, R96, 0xffff0000, RZ, 0xc0, !PT ;  /* 0xffff000060047812 */ /* 0x000fe200078ec0ff */
[C---:B------:R-:W-:Y:S01]  /*af20*/  FMUL R27, R68.reuse, R37 ;  /* 0x00000025441b7220 */ /* 0x040fe20000400000 */
[----:B------:R-:W-:Y:S01]  /*af30*/  SHF.L.U32 R5, R99, 0x10, RZ ;  /* 0x0000001063057819 */ /* 0x000fe200000006ff */
[C---:B------:R-:W-:Y:S01]  /*af40*/  FMUL R37, R68.reuse, R47 ;  /* 0x0000002f44257220 */ /* 0x040fe20000400000 */
[C---:B------:R-:W-:Y:S01]  /*af50*/  FMUL R47, R68.reuse, R57 ;  /* 0x00000039442f7220 */ /* 0x040fe20000400000 */
[----:B------:R-:W-:Y:S01]  /*af60*/  FMUL R57, R68, R67 ;  /* 0x0000004344397220 */ /* 0x000fe20000400000 */
[----:B------:R-:W-:Y:S01]  /*af70*/  F2FP.BF16.F32.PACK_AB R67, R9, R8 ;  /* 0x000000080943723e */ /* 0x000fe200000010ff */
[----:B------:R-:W-:Y:S01]  /*af80*/  FFMA R18, R71, R0, R18 ;  /* 0x0000000047127223 */ /* 0x000fe20000000012 */
[----:B------:R-:W-:Y:S01]  /*af90*/  LOP3.LUT R0, R97, 0xffff0000, RZ, 0xc0, !PT ;  /* 0xffff000061007812 */ /* 0x000fe200078ec0ff */
[C---:B------:R-:W-:Y:S01]  /*afa0*/  FFMA R19, R71.reuse, R4, R19 ;  /* 0x0000000447137223 */ /* 0x040fe20000000013 */
[C---:B------:R-:W-:Y:S01]  /*afb0*/  LOP3.LUT R4, R98.reuse, 0xffff0000, RZ, 0xc0, !PT ;  /* 0xffff000062047812 */ /* 0x040fe200078ec0ff */
[----:B------:R-:W-:Y:S01]  /*afc0*/  FFMA R20, R71, R3, R20 ;  /* 0x0000000347147223 */ /* 0x000fe20000000014 */
[----:B------:R-:W-:Y:S01]  /*afd0*/  SHF.L.U32 R3, R98, 0x10, RZ ;  /* 0x0000001062037819 */ /* 0x000fe200000006ff */
[C---:B------:R-:W-:Y:S01]  /*afe0*/  FMUL R21, R68.reuse, R31 ;  /* 0x0000001f44157220 */ /* 0x040fe20000400000 */
[----:B------:R-:W-:Y:S01]  /*aff0*/  F2FP.BF16.F32.PACK_AB R8, R11, R10 ;  /* 0x0000000a0b08723e */ /* 0x000fe200000010ff */
[C---:B------:R-:W-:Y:S01]  /*b000*/  FMUL R22, R68.reuse, R32 ;  /* 0x0000002044167220 */ /* 0x040fe20000400000 */
[----:B------:R-:W-:Y:S01]  /*b010*/  F2FP.BF16.F32.PACK_AB R9, R13, R12 ;  /* 0x0000000c0d09723e */ /* 0x000fe200000010ff */
[----:B------:R-:W-:Y:S01]  /*b020*/  STS.128 [R163+0x8400], R64 ;  /* 0x00840040a3007388 */ /* 0x000fe20000000c00 */
[----:B------:R-:W-:Y:S01]  /*b030*/  F2FP.BF16.F32.PACK_AB R10, R15, R14 ;  /* 0x0000000e0f0a723e */ /* 0x000fe200000010ff */
[----:B------:R-:W-:Y:S01]  /*b040*/  FMUL R23, R68, R33 ;  /* 0x0000002144177220 */ /* 0x000fe20000400000 */
[----:B------:R-:W-:Y:S01]  /*b050*/  F2FP.BF16.F32.PACK_AB R11, R17, R16 ;  /* 0x00000010110b723e */ /* 0x000fe200000010ff */
[----:B------:R-:W-:Y:S01]  /*b060*/  FFMA R21, R71, R0, R21 ;  /* 0x0000000047157223 */ /* 0x000fe20000000015 */
[----:B------:R-:W-:Y:S01]  /*b070*/  F2FP.BF16.F32.PACK_AB R12, R19, R18 ;  /* 0x00000012130c723e */ /* 0x000fe200000010ff */
[C---:B------:R-:W-:Y:S01]  /*b080*/  FFMA R22, R71.reuse, R3, R22 ;  /* 0x0000000347167223 */ /* 0x040fe20000000016 */
[C---:B------:R-:W-:Y:S01]  /*b090*/  SHF.L.U32 R0, R104.reuse, 0x10, RZ ;  /* 0x0000001068007819 */ /* 0x040fe200000006ff */
[----:B------:R-:W-:Y:S01]  /*b0a0*/  FFMA R23, R71, R4, R23 ;  /* 0x0000000447177223 */ /* 0x000fe20000000017 */
[----:B------:R-:W-:Y:S01]  /*b0b0*/  F2FP.BF16.F32.PACK_AB R13, R21, R20 ;  /* 0x00000014150d723e */ /* 0x000fe200000010ff */
[C---:B------:R-:W-:Y:S01]  /*b0c0*/  FFMA R24, R71.reuse, R5, R24 ;  /* 0x0000000547187223 */ /* 0x040fe20000000018 */
[----:B------:R-:W-:Y:S01]  /*b0d0*/  LOP3.LUT R4, R104, 0xffff0000, RZ, 0xc0, !PT ;  /* 0xffff000068047812 */ /* 0x000fe200078ec0ff */
[----:B------:R-:W-:Y:S01]  /*b0e0*/  FFMA R25, R71, R6, R25 ;  /* 0x0000000647197223 */ /* 0x000fe20000000019 */
[----:B------:R-:W-:Y:S01]  /*b0f0*/  F2FP.BF16.F32.PACK_AB R14, R23, R22 ;  /* 0x00000016170e723e */ /* 0x000fe200000010ff */
[----:B------:R1:W-:Y:S01]  /*b100*/  STS.128 [R162+0x8400], R8 ;  /* 0x00840008a2007388 */ /* 0x0003e20000000c00 */
[----:B------:R-:W-:Y:S01]  /*b110*/  SHF.L.U32 R3, R105, 0x10, RZ ;  /* 0x0000001069037819 */ /* 0x000fe200000006ff */
[----:B------:R-:W-:Y:S01]  /*b120*/  FFMA R26, R71, R0, R26 ;  /* 0x00000000471a7223 */ /* 0x000fe2000000001a */
[----:B------:R-:W-:Y:S01]  /*b130*/  F2FP.BF16.F32.PACK_AB R15, R25, R24 ;  /* 0x00000018190f723e */ /* 0x000fe200000010ff */
[----:B------:R-:W-:Y:S01]  /*b140*/  FFMA R27, R71, R4, R27 ;  /* 0x00000004471b7223 */ /* 0x000fe2000000001b */
[----:B------:R-:W-:Y:S01]  /*b150*/  LOP3.LUT R0, R105, 0xffff0000, RZ, 0xc0, !PT ;  /* 0xffff000069007812 */ /* 0x000fe200078ec0ff */
[C---:B------:R-:W-:Y:S01]  /*b160*/  FFMA R28, R71.reuse, R3, R28 ;  /* 0x00000003471c7223 */ /* 0x040fe2000000001c */
[C---:B------:R-:W-:Y:S01]  /*b170*/  SHF.L.U32 R3, R106.reuse, 0x10, RZ ;  /* 0x000000106a037819 */ /* 0x040fe200000006ff */
[----:B------:R2:W-:Y:S01]  /*b180*/  STS.128 [R161+0x8400], R12 ;  /* 0x0084000ca1007388 */ /* 0x0005e20000000c00 */
[----:B------:R-:W-:Y:S01]  /*b190*/  LOP3.LUT R4, R106, 0xffff0000, RZ, 0xc0, !PT ;  /* 0xffff00006a047812 */ /* 0x000fe200078ec0ff */
[----:B------:R-:W-:Y:S01]  /*b1a0*/  FFMA R29, R71, R0, R29 ;  /* 0x00000000471d7223 */ /* 0x000fe2000000001d */
[C---:B------:R-:W-:Y:S01]  /*b1b0*/  SHF.L.U32 R5, R107.reuse, 0x10, RZ ;  /* 0x000000106b057819 */ /* 0x040fe200000006ff */
[C---:B------:R-:W-:Y:S01]  /*b1c0*/  FMUL R31, R68.reuse, R41 ;  /* 0x00000029441f7220 */ /* 0x040fe20000400000 */
[----:B------:R-:W-:Y:S01]  /*b1d0*/  LOP3.LUT R6, R107, 0xffff0000, RZ, 0xc0, !PT ;  /* 0xffff00006b067812 */ /* 0x000fe200078ec0ff */
[----:B------:R-:W-:Y:S01]  /*b1e0*/  FMUL R32, R68, R42 ;  /* 0x0000002a44207220 */ /* 0x000fe20000400000 */
[----:B------:R-:W-:Y:S01]  /*b1f0*/  SHF.L.U32 R0, R112, 0x10, RZ ;  /* 0x0000001070007819 */ /* 0x000fe200000006ff */
[----:B------:R-:W-:Y:S01]  /*b200*/  FMUL R33, R68, R43 ;  /* 0x0000002b44217220 */ /* 0x000fe20000400000 */
[----:B------:R-:W-:Y:S01]  /*b210*/  LEA R16, R77, UR44, 0x3 ;  /* 0x0000002c4d107c11 */ /* 0x000fe2000f8e18ff */
[----:B------:R-:W-:Y:S01]  /*b220*/  FFMA R30, R71, R3, R30 ;  /* 0x00000003471e7223 */ /* 0x000fe2000000001e */
[----:B------:R-:W-:Y:S01]  /*b230*/  SHF.L.U32 R3, R113, 0x10, RZ ;  /* 0x0000001071037819 */ /* 0x000fe200000006ff */
[C---:B------:R-:W-:Y:S01]  /*b240*/  FFMA R31, R71.reuse, R4, R31 ;  /* 0x00000004471f7223 */ /* 0x040fe2000000001f */
[----:B------:R-:W-:Y:S01]  /*b250*/  LOP3.LUT R4, R112, 0xffff0000, RZ, 0xc0, !PT ;  /* 0xffff000070047812 */ /* 0x000fe200078ec0ff */
[----:B------:R-:W-:Y:S01]  /*b260*/  FFMA R32, R71, R5, R32 ;  /* 0x0000000547207223 */ /* 0x000fe20000000020 */
[----:B------:R-:W-:Y:S01]  /*b270*/  SHF.L.U32 R5, R115, 0x10, RZ ;  /* 0x0000001073057819 */ /* 0x000fe200000006ff */
[----:B------:R-:W-:Y:S01]  /*b280*/  FFMA R33, R71, R6, R33 ;  /* 0x0000000647217223 */ /* 0x000fe20000000021 */
[----:B------:R-:W-:Y:S01]  /*b290*/  LOP3.LUT R6, R131, 0xffff0000, RZ, 0xc0, !PT ;  /* 0xffff000083067812 */ /* 0x000fe200078ec0ff */
[----:B------:R-:W-:Y:S01]  /*b2a0*/  FFMA R34, R71, R0, R34 ;  /* 0x0000000047227223 */ /* 0x000fe20000000022 */
[----:B------:R-:W-:Y:S01]  /*b2b0*/  LOP3.LUT R0, R113, 0xffff0000, RZ, 0xc0, !PT ;  /* 0xffff000071007812 */ /* 0x000fe200078ec0ff */
[C---:B------:R-:W-:Y:S01]  /*b2c0*/  FFMA R35, R71.reuse, R4, R35 ;  /* 0x0000000447237223 */ /* 0x040fe20000000023 */
[----:B------:R-:W-:Y:S01]  /*b2d0*/  LOP3.LUT R4, R120, 0xffff0000, RZ, 0xc0, !PT ;  /* 0xffff000078047812 */ /* 0x000fe200078ec0ff */
[C---:B------:R-:W-:Y:S01]  /*b2e0*/  FFMA R36, R71.reuse, R3, R36 ;  /* 0x0000000347247223 */ /* 0x040fe20000000024 */
[C---:B------:R-:W-:Y:S01]  /*b2f0*/  SHF.L.U32 R3, R114.reuse, 0x10, RZ ;  /* 0x0000001072037819 */ /* 0x040fe200000006ff */
[----:B------:R-:W-:Y:S01]  /*b300*/  FFMA R37, R71, R0, R37 ;  /* 0x0000000047257223 */ /* 0x000fe20000000025 */
[----:B------:R-:W-:Y:S01]  /*b310*/  LOP3.LUT R0, R114, 0xffff0000, RZ, 0xc0, !PT ;  /* 0xffff000072007812 */ /* 0x000fe200078ec0ff */
[----:B------:R-:W-:Y:S01]  /*b320*/  FMUL R41, R68, R51 ;  /* 0x0000003344297220 */ /* 0x000fe20000400000 */
[----:B-1----:R-:W-:Y:S01]  /*b330*/  F2FP.BF16.F32.PACK_AB R8, R35, R34 ;  /* 0x000000222308723e */ /* 0x002fe200000010ff */
[C---:B------:R-:W-:Y:S01]  /*b340*/  FFMA R38, R71.reuse, R3, R38 ;  /* 0x0000000347267223 */ /* 0x040fe20000000026 */
[----:B------:R-:W-:Y:S01]  /*b350*/  SHF.L.U32 R3, R120, 0x10, RZ ;  /* 0x0000001078037819 */ /* 0x000fe200000006ff */
[----:B------:R-:W-:Y:S01]  /*b360*/  FFMA R39, R71, R0, R39 ;  /* 0x0000000047277223 */ /* 0x000fe20000000027 */
[----:B--2---:R-:W-:Y:S01]  /*b370*/  F2FP.BF16.F32.PACK_AB R12, R27, R26 ;  /* 0x0000001a1b0c723e */ /* 0x004fe200000010ff */
[----:B------:R-:W-:Y:S01]  /*b380*/  FFMA R40, R71, R5, R40 ;  /* 0x0000000547287223 */ /* 0x000fe20000000028 */
[----:B------:R-:W-:Y:S01]  /*b390*/  F2FP.BF16.F32.PACK_AB R13, R29, R28 ;  /* 0x0000001c1d0d723e */ /* 0x000fe200000010ff */
[C---:B------:R-:W-:Y:S01]  /*b3a0*/  FMUL R42, R68.reuse, R52 ;  /* 0x00000034442a7220 */ /* 0x040fe20000400000 */
[----:B------:R-:W-:Y:S01]  /*b3b0*/  F2FP.BF16.F32.PACK_AB R14, R31, R30 ;  /* 0x0000001e1f0e723e */ /* 0x000fe200000010ff */
[C---:B------:R-:W-:Y:S01]  /*b3c0*/  FMUL R43, R68.reuse, R53 ;  /* 0x00000035442b7220 */ /* 0x040fe20000400000 */
[----:B------:R-:W-:Y:S01]  /*b3d0*/  F2FP.BF16.F32.PACK_AB R15, R33, R32 ;  /* 0x00000020210f723e */ /* 0x000fe200000010ff */
[C---:B------:R-:W-:Y:S01]  /*b3e0*/  FMUL R51, R68.reuse, R61 ;  /* 0x0000003d44337220 */ /* 0x040fe20000400000 */
[----:B------:R-:W-:Y:S01]  /*b3f0*/  LOP3.LUT R0, R115, 0xffff0000, RZ, 0xc0, !PT ;  /* 0xffff000073007812 */ /* 0x000fe200078ec0ff */
[----:B------:R-:W-:Y:S01]  /*b400*/  FMUL R52, R68, R62 ;  /* 0x0000003e44347220 */ /* 0x000fe20000400000 */
[----:B------:R-:W-:Y:S01]  /*b410*/  SHF.L.U32 R5, R121, 0x10, RZ ;  /* 0x0000001079057819 */ /* 0x000fe200000006ff */
[----:B------:R1:W-:Y:S01]  /*b420*/  STS.128 [R147+0x8400], R12 ;  /* 0x0084000c93007388 */ /* 0x0003e20000000c00 */
[----:B------:R-:W-:Y:S01]  /*b430*/  F2FP.BF16.F32.PACK_AB R9, R37, R36 ;  /* 0x000000242509723e */ /* 0x000fe200000010ff */
[----:B------:R-:W-:Y:S01]  /*b440*/  FFMA R41, R71, R0, R41 ;  /* 0x0000000047297223 */ /* 0x000fe20000000029 */
[----:B------:R-:W-:Y:S01]  /*b450*/  LOP3.LUT R0, R121, 0xffff0000, RZ, 0xc0, !PT ;  /* 0xffff000079007812 */ /* 0x000fe200078ec0ff */
[C---:B------:R-:W-:Y:S01]  /*b460*/  FFMA R42, R71.reuse, R3, R42 ;  /* 0x00000003472a7223 */ /* 0x040fe2000000002a */
[C---:B------:R-:W-:Y:S01]  /*b470*/  SHF.L.U32 R3, R122.reuse, 0x10, RZ ;  /* 0x000000107a037819 */ /* 0x040fe200000006ff */
[----:B------:R-:W-:Y:S01]  /*b480*/  FFMA R43, R71, R4, R43 ;  /* 0x00000004472b7223 */ /* 0x000fe2000000002b */
[----:B------:R-:W-:Y:S01]  /*b490*/  LOP3.LUT R4, R123, 0xffff0000, RZ, 0xc0, !PT ;  /* 0xffff00007b047812 */ /* 0x000fe200078ec0ff */
[----:B------:R-:W-:Y:S01]  /*b4a0*/  FFMA R44, R71, R5, R44 ;  /* 0x00000005472c7223 */ /* 0x000fe2000000002c */
[----:B------:R-:W-:Y:S01]  /*b4b0*/  SHF.L.U32 R5, R123, 0x10, RZ ;  /* 0x000000107b057819 */ /* 0x000fe200000006ff */
[C---:B------:R-:W-:Y:S01]  /*b4c0*/  FFMA R45, R71.reuse, R0, R45 ;  /* 0x00000000472d7223 */ /* 0x040fe2000000002d */
[----:B------:R-:W-:Y:S01]  /*b4d0*/  LOP3.LUT R0, R122, 0xffff0000, RZ, 0xc0, !PT ;  /* 0xffff00007a007812 */ /* 0x000fe200078ec0ff */
[----:B------:R-:W-:Y:S01]  /*b4e0*/  FFMA R46, R71, R3, R46 ;  /* 0x00000003472e7223 */ /* 0x000fe2000000002e */
[----:B------:R-:W-:Y:S01]  /*b4f0*/  SHF.L.U32 R3, R129, 0x10, RZ ;  /* 0x0000001081037819 */ /* 0x000fe200000006ff */
[----:B------:R-:W-:Y:S01]  /*b500*/  FMUL R53, R68, R63 ;  /* 0x0000003f44357220 */ /* 0x000fe20000400000 */
        /* <DEDUP_REMOVED lines=8> */
[----:B------:R-:W-:Y:S01]  /*b590*/  LOP3.LUT R0, R129, 0xffff0000, RZ, 0xc0, !PT ;  /* 0xffff000081007812 */ /* 0x000fe200078ec0ff */
[----:B------:R2:W-:Y:S01]  /*b5a0*/  STS.128 [R160+0x8400], R8 ;  /* 0x00840008a0007388 */ /* 0x0005e20000000c00 */
[----:B------:R-:W-:Y:S01]  /*b5b0*/  SHF.L.U32 R5, R131, 0x10, RZ ;  /* 0x0000001083057819 */ /* 0x000fe200000006ff */
[C---:B------:R-:W-:Y:S01]  /*b5c0*/  FFMA R51, R71.reuse, R4, R51 ;  /* 0x0000000447337223 */ /* 0x040fe20000000033 */
[C---:B------:R-:W-:Y:S01]  /*b5d0*/  LOP3.LUT R4, R130.reuse, 0xffff0000, RZ, 0xc0, !PT ;  /* 0xffff000082047812 */ /* 0x040fe200078ec0ff */
[C---:B------:R-:W-:Y:S01]  /*b5e0*/  FFMA R52, R71.reuse, R3, R52 ;  /* 0x0000000347347223 */ /* 0x040fe20000000034 */
[----:B------:R-:W-:Y:S01]  /*b5f0*/  SHF.L.U32 R3, R130, 0x10, RZ ;  /* 0x0000001082037819 */ /* 0x000fe200000006ff */
[----:B------:R-:W-:Y:S01]  /*b600*/  FFMA R53, R71, R0, R53 ;  /* 0x0000000047357223 */ /* 0x000fe20000000035 */
[----:B-1----:R-:W-:Y:S02]  /*b610*/  F2FP.BF16.F32.PACK_AB R12, R43, R42 ;  /* 0x0000002a2b0c723e */ /* 0x002fe400000010ff */
[----:B------:R-:W-:Y:S01]  /*b620*/  F2FP.BF16.F32.PACK_AB R13, R45, R44 ;  /* 0x0000002c2d0d723e */ /* 0x000fe200000010ff */
[----:B------:R-:W-:Y:S01]  /*b630*/  FFMA R54, R71, R3, R54 ;  /* 0x0000000347367223 */ /* 0x000fe20000000036 */
[----:B------:R-:W-:Y:S01]  /*b640*/  F2FP.BF16.F32.PACK_AB R14, R47, R46 ;  /* 0x0000002e2f0e723e */ /* 0x000fe200000010ff */
[----:B------:R-:W-:Y:S01]  /*b650*/  FFMA R55, R71, R4, R55 ;  /* 0x0000000447377223 */ /* 0x000fe20000000037 */
[----:B------:R-:W-:Y:S01]  /*b660*/  F2FP.BF16.F32.PACK_AB R15, R49, R48 ;  /* 0x00000030310f723e */ /* 0x000fe200000010ff */
[C---:B------:R-:W-:Y:S01]  /*b670*/  FFMA R56, R71.reuse, R5, R56 ;  /* 0x0000000547387223 */ /* 0x040fe20000000038 */
[----:B------:R-:W-:Y:S01]  /*b680*/  FFMA R57, R71, R6, R57 ;  /* 0x0000000647397223 */ /* 0x000fe20000000039 */
[----:B------:R-:W-:Y:S02]  /*b690*/  F2FP.BF16.F32.PACK_AB R4, R51, R50 ;  /* 0x000000323304723e */ /* 0x000fe400000010ff */
        /* <DEDUP_REMOVED lines=14> */
[----:B-1----:R-:W1:Y:S01]  /*b780*/  FENCE.VIEW.ASYNC.S ;  /* 0x00000000000073c6 */ /* 0x002e620000000000 */
[----:B------:R-:W-:Y:S01]  /*b790*/  @P6 PRMT R0, R165, 0x654, R0 ;  /* 0x00000654a5006816 */ /* 0x000fe20000000000 */
[----:B-1----:R-:W-:Y:S06]  /*b7a0*/  BAR.SYNC.DEFER_BLOCKING 0x1, 0x80 ;  /* 0x0042000000007b1d */ /* 0x002fec0000010000 */
        /* <DEDUP_REMOVED lines=11> */
.L_x_133:
[----:B------:R-:W-:Y:S05]  /*b860*/  BSYNC.RECONVERGENT B0 ;  /* 0x0000000000007941 */ /* 0x000fea0003800200 */
.L_x_132:
[----:B------:R-:W-:Y:S01]  /*b870*/  BAR.SYNC.DEFER_BLOCKING 0x1, 0x80 ;  /* 0x0042000000007b1d */ /* 0x000fe20000010000 */
[----:B------:R-:W-:Y:S02]  /*b880*/  UIADD3 UR4, UPT, UPT, UR46, 0x1, URZ ;  /* 0x000000012e047890 */ /* 0x000fe4000fffe0ff */
[----:B------:R-:W-:Y:S02]  /*b890*/  UISETP.NE.AND UP0, UPT, UR38, URZ, UPT ;  /* 0x000000ff2600728c */ /* 0x000fe4000bf05270 */
[----:B------:R-:W-:Y:S02]  /*b8a0*/  UISETP.NE.AND UP1, UPT, UR4, 0x4, UPT ;  /* 0x000000040400788c */ /* 0x000fe4000bf25270 */
[----:B------:R-:W-:Y:S02]  /*b8b0*/  USEL UR39, URZ, 0xc0, !UP0 ;  /* 0x000000c0ff277887 */ /* 0x000fe4000c000000 */
[----:B------:R-:W-:Y:S01]  /*b8c0*/  USEL UR47, UR4, URZ, UP1 ;  /* 0x000000ff042f7287 */ /* 0x000fe20008800000 */
[----:B------:R1:W-:Y:S01]  /*b8d0*/  @P6 SYNCS.ARRIVE.TRANS64.RED.A1T0 RZ, [R0+URZ], RZ ;  /* 0x000000ff00ff69a7 */ /* 0x0003e200081004ff */
[----:B------:R-:W-:Y:S01]  /*b8e0*/  BSSY B1, `(.L_x_134) ;  /* 0x000001f000017945 */ /* 0x000fe20003800000 */
[----:B------:R-:W3:Y:S02]  /*b8f0*/  @P6 SYNCS.PHASECHK.TRANS64.TRYWAIT P0, [R16+URZ+0x20], R3 ;  /* 0x00002003100065a7 */ /* 0x000ee400080011ff */
[----:B---3--:R-:W-:Y:S01]  /*b900*/  @P6 SEL R79, RZ, 0x1, !P0 ;  /* 0x00000001ff4f6807 */ /* 0x008fe20004000000 */
[----:B-1----:R-:W-:Y:S06]  /*b910*/  @!P6 BRA `(.L_x_135) ;  /* 0x00000000006ce947 */ /* 0x002fec0003800000 */
[----:B------:R-:W-:Y:S01]  /*b920*/  ISETP.NE.AND P1, PT, R93, RZ, PT ;  /* 0x000000ff5d00720c */ /* 0x000fe20003f25270 */
[----:B------:R-:W-:Y:S01]  /*b930*/  BSSY B0, `(.L_x_136) ;  /* 0x000000b000007945 */ /* 0x000fe20003800000 */
[----:B------:R-:W-:Y:S11]  /*b940*/  ISETP.NE.AND P0, PT, R79, RZ, PT ;  /* 0x000000ff4f00720c */ /* 0x000ff60003f05270 */
[----:B------:R-:W-:Y:S05]  /*b950*/  @P1 IMAD R77, R77, 0x4000, R164 ;  /* 0x000040004d4d1824 */ /* 0x000fea00078e02a4 */
[----:B------:R-:W-:Y:S04]  /*b960*/  @P1 IADD3 R3, PT, PT, R77, UR44, RZ ;  /* 0x0000002c4d031c10 */ /* 0x000fe8000fffe0ff */
[----:B--2---:R-:W-:Y:S01]  /*b970*/  @P1 IADD3 R7, PT, PT, R92, R3, RZ ;  /* 0x000000035c071210 */ /* 0x004fe20007ffe0ff */
[--C-:B------:R-:W-:Y:S02]  /*b980*/  @P1 IMAD.IADD R5, R78, 0x1, R3.reuse ;  /* 0x000000014e051824 */ /* 0x100fe400078e0203 */
[----:B------:R-:W-:Y:S01]  /*b990*/  @P1 IMAD.IADD R0, R94, 0x1, R3 ;  /* 0x000000015e001824 */ /* 0x000fe200078e0203 */
[----:B------:R-:W-:Y:S06]  /*b9a0*/  @P0 BRA `(.L_x_137) ;  /* 0x00000000000c0947 */ /* 0x000fec0003800000 */
[----:B------:R-:W-:Y:S04]  /*b9b0*/  SHF.L.U32 R3, R149, 0x1f, RZ ;  /* 0x0000001f95037819 */ /* 0x000fe800000006ff */
[----:B------:R-:W1:Y:S02]  /*b9c0*/  SYNCS.PHASECHK.TRANS64.TRYWAIT P0, [R16+URZ+0x20], R3 ;  /* 0x00002003100075a7 */ /* 0x000e6400080011ff */
[----:B-1----:R-:W-:Y:S05]  /*b9d0*/  @!P0 BRA `(.L_x_138) ;  /* 0x0000002000588947 */ /* 0x002fea0003800000 */
.L_x_137:
[----:B------:R-:W-:Y:S05]  /*b9e0*/  BSYNC B0 ;  /* 0x0000000000007941 */ /* 0x000fea0003800000 */
.L_x_136:
[----:B------:R-:W-:Y:S11]  /*b9f0*/  ISETP.NE.AND P0, PT, R93, RZ, PT ;  /* 0x000000ff5d00720c */ /* 0x000ff60003f05270 */
[----:B------:R-:W-:Y:S02]  /*ba00*/  @!UPT UIADD3 URZ, UPT, UPT, URZ, URZ, URZ ;  /* 0x000000fffffff290 */ /* 0x000fe4000fffe0ff */
[----:B------:R3:W4:Y:S01]  /*ba10*/  @P0 LDS.128 R84, [R77+UR44+0x400] ;  /* 0x0004002c4d540984 */ /* 0x0007220008000c00 */
[----:B-1----:R-:W-:Y:S01]  /*ba20*/  @P0 IMAD.IADD R3, R92, 0x1, R5 ;  /* 0x000000015c030824 */ /* 0x002fe200078e0205 */
[C---:B------:R-:W-:Y:S01]  /*ba30*/  @P0 IADD3 R6, PT, PT, R94.reuse, R5, RZ ;  /* 0x000000055e060210 */ /* 0x040fe20007ffe0ff */
[C---:B------:R-:W-:Y:S01]  /*ba40*/  @P0 IMAD.IADD R4, R94.reuse, 0x1, R7 ;  /* 0x000000015e040824 */ /* 0x040fe200078e0207 */
[----:B------:R3:W1:Y:S02]  /*ba50*/  @P0 LDS.128 R80, [R0+0x400] ;  /* 0x0004000000500984 */ /* 0x0006640000000c00 */
[----:B------:R-:W-:Y:S02]  /*ba60*/  @P0 IADD3 R94, PT, PT, R94, R3, RZ ;  /* 0x000000035e5e0210 */ /* 0x000fe40007ffe0ff */
[----:B------:R3:W2:Y:S04]  /*ba70*/  @P0 LDS.128 R88, [R7+0x400] ;  /* 0x0004000007580984 */ /* 0x0006a80000000c00 */
[----:B------:R3:W1:Y:S04]  /*ba80*/  @P0 LDS.128 R96, [R4+0x400] ;  /* 0x0004000004600984 */ /* 0x0006680000000c00 */
[----:B------:R3:W1:Y:S04]  /*ba90*/  @P0 LDS.128 R104, [R5+0x400] ;  /* 0x0004000005680984 */ /* 0x0006680000000c00 */
[----:B------:R3:W1:Y:S04]  /*baa0*/  @P0 LDS.128 R112, [R6+0x400] ;  /* 0x0004000006700984 */ /* 0x0006680000000c00 */
[----:B------:R3:W1:Y:S04]  /*bab0*/  @P0 LDS.128 R120, [R3+0x400] ;  /* 0x0004000003780984 */ /* 0x0006680000000c00 */
[----:B------:R3:W1:Y:S02]  /*bac0*/  @P0 LDS.128 R128, [R94+0x400] ;  /* 0x000400005e800984 */ /* 0x0006640000000c00 */
.L_x_135:
[----:B------:R-:W-:Y:S05]  /*bad0*/  BSYNC B1 ;  /* 0x0000000000017941 */ /* 0x000fea0003800000 */
.L_x_134:
[----:B------:R-:W-:Y:S01]  /*bae0*/  VIADD R16, R69, UR39 ;  /* 0x0000002745107c36 */ /* 0x000fe20008000000 */
[----:B------:R-:W-:Y:S04]  /*baf0*/  BSSY.RECONVERGENT B6, `(.L_x_139) ;  /* 0x0000015000067945 */ /* 0x000fe80003800200 */
[----:B---3--:R-:W-:Y:S04]  /*bb00*/  SHF.R.U32.HI R3, RZ, 0x15, R16 ;  /* 0x00000015ff037819 */ /* 0x008fe80000011610 */
[----:B------:R-:W-:Y:S11]  /*bb10*/  LOP3.LUT P0, RZ, R3, 0x3, R140, 0x48, !PT ;  /* 0x0000000303ff7812 */ /* 0x000ff6000780488c */
[----:B------:R-:W-:Y:S02]  /*bb20*/  @!UPT UIADD3 URZ, UPT, UPT, URZ, URZ, URZ ;  /* 0x000000fffffff290 */ /* 0x000fe4000fffe0ff */
[----:B------:R-:W-:Y:S05]  /*bb30*/  @!P0 BRA `(.L_x_140) ;  /* 0x0000000000408947 */ /* 0x000fea0003800000 */
[----:B------:R-:W3:Y:S01]  /*bb40*/  LDCU.64 UR8, c[0x4][0x70] ;  /* 0x01000e00ff0877ac */ /* 0x000ee20008000a00 */
[----:B--2---:R-:W-:Y:S01]  /*bb50*/  MOV R15, 0x0 ;  /* 0x00000000000f7802 */ /* 0x004fe20000000f00 */
[----:B------:R-:W-:Y:S02]  /*bb60*/  HFMA2 R12, -RZ, RZ, 0, 5.9604644775390625e-08 ;  /* 0x00000001ff0c7431 */ /* 0x000fe400000001ff */
[----:B------:R-:W-:Y:S02]  /*bb70*/  IMAD.MOV.U32 R8, RZ, RZ, 0x192 ;  /* 0x00000192ff087424 */ /* 0x000fe400078e00ff */
[----:B------:R-:W-:Y:S01]  /*bb80*/  IMAD.MOV.U32 R13, RZ, RZ, RZ ;  /* 0x000000ffff0d7224 */ /* 0x000fe200078e00ff */
[----:B------:R-:W2:Y:S01]  /*bb90*/  LDCU.64 UR6, c[0x4][0x78] ;  /* 0x01000f00ff0677ac */ /* 0x000ea20008000a00 */
[----:B------:R-:W1:Y:S01]  /*bba0*/  LDC.64 R14, c[0x4][R15] ;  /* 0x010000000f0e7b82 */ /* 0x000e620000000a00 */
[----:B------:R-:W5:Y:S01]  /*bbb0*/  LDCU.64 UR4, c[0x4][0x10] ;  /* 0x01000200ff0477ac */ /* 0x000f620008000a00 */
[----:B---3--:R-:W-:Y:S01]  /*bbc0*/  MOV R5, UR9 ;  /* 0x0000000900057c02 */ /* 0x008fe20008000f00 */
[----:B------:R-:W-:Y:S01]  /*bbd0*/  IMAD.U32 R4, RZ, RZ, UR8 ;  /* 0x00000008ff047e24 */ /* 0x000fe2000f8e00ff */
[----:B--2---:R-:W-:Y:S01]  /*bbe0*/  MOV R7, UR7 ;  /* 0x0000000700077c02 */ /* 0x004fe20008000f00 */
[----:B------:R-:W-:Y:S01]  /*bbf0*/  IMAD.U32 R6, RZ, RZ, UR6 ;  /* 0x00000006ff067e24 */ /* 0x000fe2000f8e00ff */
[----:B-----5:R-:W-:Y:S01]  /*bc00*/  MOV R11, UR5 ;  /* 0x00000005000b7c02 */ /* 0x020fe20008000f00 */
[----:B------:R-:W-:Y:S02]  /*bc10*/  IMAD.U32 R10, RZ, RZ, UR4 ;  /* 0x00000004ff0a7e24 */ /* 0x000fe4000f8e00ff */
[----:B------:R-:W-:Y:S07]  /*bc20*/  LEPC R20, `(.L_x_140) ;  /* 0x000000001014794e */ /* 0x000fee0000000000 */
[----:B-1--4-:R-:W-:Y:S05]  /*bc30*/  CALL.ABS.NOINC R14 ;  /* 0x000000000e007343 */ /* 0x012fea0003c00000 */
.L_x_140:
[----:B------:R-:W-:Y:S05]  /*bc40*/  BSYNC.RECONVERGENT B6 ;  /* 0x0000000000067941 */ /* 0x000fea0003800200 */
.L_x_139:
[----:B----4-:R-:W-:Y:S01]  /*bc50*/  SHF.L.U32 R69, R84, 0x10, RZ ;  /* 0x0000001054457819 */ /* 0x010fe200000006ff */
[----:B------:R-:W-:Y:S05]  /*bc60*/  WARPSYNC.ALL ;  /* 0x0000000000007948 */ /* 0x000fea0003800000 */
[----:B------:R-:W-:Y:S01]  /*bc70*/  R2UR UR4, R16 ;  /* 0x00000000100472ca */ /* 0x000fe200000e0000 */
[----:B------:R-:W-:Y:S01]  /*bc80*/  BSSY.RECONVERGENT B0, `(.L_x_141) ;  /* 0x00000fc000007945 */ /* 0x000fe20003800200 */
[----:B------:R-:W-:Y:S02]  /*bc90*/  LOP3.LUT R0, R84, 0xffff0000, RZ, 0xc0, !PT ;  /* 0xffff000054007812 */ /* 0x000fe400078ec0ff */
[C---:B------:R-:W-:Y:S02]  /*bca0*/  SHF.L.U32 R3, R85.reuse, 0x10, RZ ;  /* 0x0000001055037819 */ /* 0x040fe400000006ff */
[----:B------:R-:W-:Y:S02]  /*bcb0*/  LOP3.LUT R70, R85, 0xffff0000, RZ, 0xc0, !PT ;  /* 0xffff000055467812 */ /* 0x000fe400078ec0ff */
[C---:B------:R-:W-:Y:S02]  /*bcc0*/  SHF.L.U32 R72, R86.reuse, 0x10, RZ ;  /* 0x0000001056487819 */ /* 0x040fe400000006ff */
[----:B------:R-:W-:Y:S02]  /*bcd0*/  LOP3.LUT R74, R86, 0xffff0000, RZ, 0xc0, !PT ;  /* 0xffff0000564a7812 */ /* 0x000fe400078ec0ff */
[C---:B------:R-:W-:Y:S01]  /*bce0*/  SHF.L.U32 R73, R87.reuse, 0x10, RZ ;  /* 0x0000001057497819 */ /* 0x040fe200000006ff */
[----:B--2---:R-:W2:Y:S01]  /*bcf0*/  LDTM.x64 R4, tmem[UR4] ;  /* 0x00000004000479ee */ /* 0x004ea20008340000 */
[----:B------:R-:W-:Y:S02]  /*bd00*/  LOP3.LUT R76, R87, 0xffff0000, RZ, 0xc0, !PT ;  /* 0xffff0000574c7812 */ /* 0x000fe400078ec0ff */
[C---:B-1----:R-:W-:Y:S02]  /*bd10*/  SHF.L.U32 R75, R80.reuse, 0x10, RZ ;  /* 0x00000010504b7819 */ /* 0x042fe400000006ff */
[----:B------:R-:W-:Y:S02]  /*bd20*/  LOP3.LUT R78, R80, 0xffff0000, RZ, 0xc0, !PT ;  /* 0xffff0000504e7812 */ /* 0x000fe400078ec0ff */
[C---:B------:R-:W-:Y:S02]  /*bd30*/  SHF.L.U32 R77, R81.reuse, 0x10, RZ ;  /* 0x00000010514d7819 */ /* 0x040fe400000006ff */
[----:B------:R-:W-:Y:S02]  /*bd40*/  LOP3.LUT R80, R81, 0xffff0000, RZ, 0xc0, !PT ;  /* 0xffff000051507812 */ /* 0x000fe400078ec0ff */
[C---:B------:R-:W-:Y:S02]  /*bd50*/  SHF.L.U32 R79, R82.reuse, 0x10, RZ ;  /* 0x00000010524f7819 */ /* 0x040fe400000006ff */
[----:B------:R-:W-:Y:S02]  /*bd60*/  LOP3.LUT R82, R82, 0xffff0000, RZ, 0xc0, !PT ;  /* 0xffff000052527812 */ /* 0x000fe400078ec0ff */
[C---:B------:R-:W-:Y:S02]  /*bd70*/  SHF.L.U32 R81, R83.reuse, 0x10, RZ ;  /* 0x0000001053517819 */ /* 0x040fe400000006ff */
[----:B------:R-:W-:Y:S02]  /*bd80*/  LOP3.LUT R84, R83, 0xffff0000, RZ, 0xc0, !PT ;  /* 0xffff000053547812 */ /* 0x000fe400078ec0ff */
[C---:B------:R-:W-:Y:S02]  /*bd90*/  SHF.L.U32 R83, R88.reuse, 0x10, RZ ;  /* 0x0000001058537819 */ /* 0x040fe400000006ff */
[----:B------:R-:W-:Y:S02]  /*bda0*/  LOP3.LUT R86, R88, 0xffff0000, RZ, 0xc0, !PT ;  /* 0xffff000058567812 */ /* 0x000fe400078ec0ff */
[C---:B------:R-:W-:Y:S01]  /*bdb0*/  SHF.L.U32 R85, R89.reuse, 0x10, RZ ;  /* 0x0000001059557819 */ /* 0x040fe200000006ff */
[C---:B--2---:R-:W-:Y:S01]  /*bdc0*/  FMUL R4, R68.reuse, R4 ;  /* 0x0000000444047220 */ /* 0x044fe20000400000 */
[----:B------:R-:W-:Y:S01]  /*bdd0*/  LOP3.LUT R88, R89, 0xffff0000, RZ, 0xc0, !PT ;  /* 0xffff000059587812 */ /* 0x000fe200078ec0ff */
[----:B------:R-:W-:Y:S01]  /*bde0*/  FMUL R5, R68, R5 ;  /* 0x0000000544057220 */ /* 0x000fe20000400000 */
[C---:B------:R-:W-:Y:S01]  /*bdf0*/  SHF.L.U32 R87, R90.reuse, 0x10, RZ ;  /* 0x000000105a577819 */ /* 0x040fe200000006ff */
[C---:B------:R-:W-:Y:S01]  /*be00*/  FFMA R4, R71.reuse, R69, R4 ;  /* 0x0000004547047223 */ /* 0x040fe20000000004 */
[----:B------:R-:W-:Y:S01]  /*be10*/  LOP3.LUT R90, R90, 0xffff0000, RZ, 0xc0, !PT ;  /* 0xffff00005a5a7812 */ /* 0x000fe200078ec0ff */
[----:B------:R-:W-:Y:S01]  /*be20*/  FFMA R5, R71, R0, R5 ;  /* 0x0000000047057223 */ /* 0x000fe20000000005 */
[C---:B------:R-:W-:Y:S01]  /*be30*/  SHF.L.U32 R89, R91.reuse, 0x10, RZ ;  /* 0x000000105b597819 */ /* 0x040fe200000006ff */
[C---:B------:R-:W-:Y:S01]  /*be40*/  FMUL R6, R68.reuse, R6 ;  /* 0x0000000644067220 */ /* 0x040fe20000400000 */
[----:B------:R-:W-:Y:S01]  /*be50*/  LOP3.LUT R92, R91, 0xffff0000, RZ, 0xc0, !PT ;  /* 0xffff00005b5c7812 */ /* 0x000fe200078ec0ff */
[----:B------:R-:W-:Y:S01]  /*be60*/  FMUL R7, R68, R7 ;  /* 0x0000000744077220 */ /* 0x000fe20000400000 */
[----:B------:R-:W-:Y:S01]  /*be70*/  F2FP.BF16.F32.PACK_AB R4, R5, R4 ;  /* 0x000000040504723e */ /* 0x000fe200000010ff */
[C---:B------:R-:W-:Y:S01]  /*be80*/  FFMA R6, R71.reuse, R3, R6 ;  /* 0x0000000347067223 */ /* 0x040fe20000000006 */
[C---:B------:R-:W-:Y:S01]  /*be90*/  SHF.L.U32 R91, R96.reuse, 0x10, RZ ;  /* 0x00000010605b7819 */ /* 0x040fe200000006ff */
[----:B------:R-:W-:Y:S01]  /*bea0*/  FFMA R7, R71, R70, R7 ;  /* 0x0000004647077223 */ /* 0x000fe20000000007 */
[----:B------:R-:W-:Y:S01]  /*beb0*/  LOP3.LUT R94, R96, 0xffff0000, RZ, 0xc0, !PT ;  /* 0xffff0000605e7812 */ /* 0x000fe200078ec0ff */
[C---:B------:R-:W-:Y:S01]  /*bec0*/  FMUL R8, R68.reuse, R8 ;  /* 0x0000000844087220 */ /* 0x040fe20000400000 */
[----:B------:R-:W-:Y:S01]  /*bed0*/  SHF.L.U32 R93, R97, 0x10, RZ ;  /* 0x00000010615d7819 */ /* 0x000fe200000006ff */
[----:B------:R-:W-:Y:S01]  /*bee0*/  FMUL R9, R68, R9 ;  /* 0x0000000944097220 */ /* 0x000fe20000400000 */
[----:B------:R-:W-:Y:S01]  /*bef0*/  F2FP.BF16.F32.PACK_AB R5, R7, R6 ;  /* 0x000000060705723e */ /* 0x000fe200000010ff */
[----:B------:R-:W-:Y:S01]  /*bf00*/  FFMA R8, R71, R72, R8 ;  /* 0x0000004847087223 */ /* 0x000fe20000000008 */
[----:B------:R-:W-:Y:S01]  /*bf10*/  LOP3.LUT R96, R97, 0xffff0000, RZ, 0xc0, !PT ;  /* 0xffff000061607812 */ /* 0x000fe200078ec0ff */
[----:B------:R-:W-:Y:S01]  /*bf20*/  FFMA R9, R71, R74, R9 ;  /* 0x0000004a47097223 */ /* 0x000fe20000000009 */
[----:B------:R-:W-:Y:S01]  /*bf30*/  SHF.L.U32 R95, R98, 0x10, RZ ;  /* 0x00000010625f7819 */ /* 0x000fe200000006ff */
[----:B------:R-:W-:Y:S01]  /*bf40*/  FMUL R10, R68, R10 ;  /* 0x0000000a440a7220 */ /* 0x000fe20000400000 */
[----:B------:R-:W-:Y:S01]  /*bf50*/  LOP3.LUT R98, R98, 0xffff0000, RZ, 0xc0, !PT ;  /* 0xffff000062627812 */ /* 0x000fe200078ec0ff */
[C---:B------:R-:W-:Y:S01]  /*bf60*/  FMUL R11, R68.reuse, R11 ;  /* 0x0000000b440b7220 */ /* 0x040fe20000400000 */
[----:B------:R-:W-:Y:S01]  /*bf70*/  F2FP.BF16.F32.PACK_AB R6, R9, R8 ;  /* 0x000000080906723e */ /* 0x000fe200000010ff */
[----:B------:R-:W-:Y:S01]  /*bf80*/  FFMA R10, R71, R73, R10 ;  /* 0x00000049470a7223 */ /* 0x000fe2000000000a */
[----:B------:R-:W-:Y:S01]  /*bf90*/  SHF.L.U32 R97, R99, 0x10, RZ ;  /* 0x0000001063617819 */ /* 0x000fe200000006ff */
[----:B------:R-:W-:Y:S01]  /*bfa0*/  FFMA R11, R71, R76, R11 ;  /* 0x0000004c470b7223 */ /* 0x000fe2000000000b */
[----:B------:R-:W-:Y:S01]  /*bfb0*/  LOP3.LUT R100, R99, 0xffff0000, RZ, 0xc0, !PT ;  /* 0xffff000063647812 */ /* 0x000fe200078ec0ff */
[----:B------:R-:W-:Y:S01]  /*bfc0*/  FMUL R0, R68, R12 ;  /* 0x0000000c44007220 */ /* 0x000fe20000400000 */
[----:B------:R-:W-:Y:S01]  /*bfd0*/  SHF.L.U32 R99, R104, 0x10, RZ ;  /* 0x0000001068637819 */ /* 0x000fe200000006ff */
[C---:B------:R-:W-:Y:S01]  /*bfe0*/  FMUL R3, R68.reuse, R13 ;  /* 0x0000000d44037220 */ /* 0x040fe20000400000 */
[----:B------:R-:W-:Y:S01]  /*bff0*/  F2FP.BF16.F32.PACK_AB R7, R11, R10 ;  /* 0x0000000a0b07723e */ /* 0x000fe200000010ff */
[----:B------:R-:W-:Y:S01]  /*c000*/  FMUL R14, R68, R14 ;  /* 0x0000000e440e7220 */ /* 0x000fe20000400000 */
[----:B------:R-:W-:Y:S01]  /*c010*/  LOP3.LUT R102, R104, 0xffff0000, RZ, 0xc0, !PT ;  /* 0xffff000068667812 */ /* 0x000fe200078ec0ff */
[C---:B------:R-:W-:Y:S01]  /*c020*/  FMUL R15, R68.reuse, R15 ;  /* 0x0000000f440f7220 */ /* 0x040fe20000400000 */
[----:B------:R-:W-:Y:S01]  /*c030*/  SHF.L.U32 R101, R105, 0x10, RZ ;  /* 0x0000001069657819 */ /* 0x000fe200000006ff */
[----:B------:R-:W-:Y:S01]  /*c040*/  FFMA R0, R71, R75, R0 ;  /* 0x0000004b47007223 */ /* 0x000fe20000000000 */
[----:B------:R-:W-:Y:S01]  /*c050*/  LOP3.LUT R104, R105, 0xffff0000, RZ, 0xc0, !PT ;  /* 0xffff000069687812 */ /* 0x000fe200078ec0ff */
[----:B------:R-:W-:Y:S01]  /*c060*/  FMUL R12, R68, R16 ;  /* 0x00000010440c7220 */ /* 0x000fe20000400000 */
[C---:B------:R-:W-:Y:S01]  /*c070*/  SHF.L.U32 R103, R106.reuse, 0x10, RZ ;  /* 0x000000106a677819 */ /* 0x040fe200000006ff */
[----:B------:R-:W-:Y:S01]  /*c080*/  FFMA R3, R71, R78, R3 ;  /* 0x0000004e47037223 */ /* 0x000fe20000000003 */
[----:B------:R-:W-:Y:S01]  /*c090*/  LOP3.LUT R106, R106, 0xffff0000, RZ, 0xc0, !PT ;  /* 0xffff00006a6a7812 */ /* 0x000fe200078ec0ff */
[C---:B------:R-:W-:Y:S01]  /*c0a0*/  FMUL R13, R68.reuse, R17 ;  /* 0x00000011440d7220 */ /* 0x040fe20000400000 */
[----:B------:R-:W-:Y:S01]  /*c0b0*/  SHF.L.U32 R105, R107, 0x10, RZ ;  /* 0x000000106b697819 */ /* 0x000fe200000006ff */
[----:B------:R-:W-:Y:S01]  /*c0c0*/  FFMA R14, R71, R77, R14 ;  /* 0x0000004d470e7223 */ /* 0x000fe2000000000e */
[----:B------:R-:W-:Y:S01]  /*c0d0*/  F2FP.BF16.F32.PACK_AB R8, R3, R0 ;  /* 0x000000000308723e */ /* 0x000fe200000010ff */
[----:B------:R-:W-:Y:S01]  /*c0e0*/  FMUL R18, R68, R18 ;  /* 0x0000001244127220 */ /* 0x000fe20000400000 */
[----:B------:R-:W-:Y:S01]  /*c0f0*/  LOP3.LUT R108, R107, 0xffff0000, RZ, 0xc0, !PT ;  /* 0xffff00006b6c7812 */ /* 0x000fe200078ec0ff */
[----:B------:R-:W-:Y:S01]  /*c100*/  FFMA R15, R71, R80, R15 ;  /* 0x00000050470f7223 */ /* 0x000fe2000000000f */
[----:B------:R-:W-:Y:S01]  /*c110*/  SHF.L.U32 R107, R112, 0x10, RZ ;  /* 0x00000010706b7819 */ /* 0x000fe200000006ff */
[----:B------:R-:W-:Y:S01]  /*c120*/  FMUL R19, R68, R19 ;  /* 0x0000001344137220 */ /* 0x000fe20000400000 */
[----:B------:R-:W-:Y:S01]  /*c130*/  LOP3.LUT R110, R112, 0xffff0000, RZ, 0xc0, !PT ;  /* 0xffff0000706e7812 */ /* 0x000fe200078ec0ff */
[----:B------:R1:W-:Y:S01]  /*c140*/  STS.128 [R164+UR44+0xc400], R4 ;  /* 0x00c40004a4007988 */ /* 0x0003e20008000c2c */
[----:B------:R-:W-:Y:S01]  /*c150*/  F2FP.BF16.F32.PACK_AB R9, R15, R14 ;  /* 0x0000000e0f09723e */ /* 0x000fe200000010ff */
[C---:B------:R-:W-:Y:S01]  /*c160*/  FFMA R12, R71.reuse, R79, R12 ;  /* 0x0000004f470c7223 */ /* 0x040fe2000000000c */
[C---:B------:R-:W-:Y:S01]  /*c170*/  FFMA R13, R71.reuse, R82, R13 ;  /* 0x00000052470d7223 */ /* 0x040fe2000000000d */
[----:B------:R-:W-:Y:S01]  /*c180*/  FFMA R18, R71, R81, R18 ;  /* 0x0000005147127223 */ /* 0x000fe20000000012 */
[----:B------:R-:W-:Y:S01]  /*c190*/  SHF.L.U32 R109, R113, 0x10, RZ ;  /* 0x00000010716d7819 */ /* 0x000fe200000006ff */
[----:B------:R-:W-:Y:S01]  /*c1a0*/  FFMA R19, R71, R84, R19 ;  /* 0x0000005447137223 */ /* 0x000fe20000000013 */
[C---:B------:R-:W-:Y:S01]  /*c1b0*/  FMUL R16, R68.reuse, R20 ;  /* 0x0000001444107220 */ /* 0x040fe20000400000 */
[----:B------:R-:W-:Y:S01]  /*c1c0*/  F2FP.BF16.F32.PACK_AB R10, R13, R12 ;  /* 0x0000000c0d0a723e */ /* 0x000fe200000010ff */
[C---:B------:R-:W-:Y:S01]  /*c1d0*/  FMUL R17, R68.reuse, R21 ;  /* 0x0000001544117220 */ /* 0x040fe20000400000 */
[C---:B------:R-:W-:Y:S01]  /*c1e0*/  FMUL R22, R68.reuse, R22 ;  /* 0x0000001644167220 */ /* 0x040fe20000400000 */
[----:B------:R-:W-:Y:S01]  /*c1f0*/  F2FP.BF16.F32.PACK_AB R11, R19, R18 ;  /* 0x00000012130b723e */ /* 0x000fe200000010ff */
[C---:B------:R-:W-:Y:S01]  /*c200*/  FFMA R16, R71.reuse, R83, R16 ;  /* 0x0000005347107223 */ /* 0x040fe20000000010 */
[----:B------:R-:W-:Y:S01]  /*c210*/  FFMA R17, R71, R86, R17 ;  /* 0x0000005647117223 */ /* 0x000fe20000000011 */
[----:B------:R-:W-:Y:S01]  /*c220*/  LOP3.LUT R112, R113, 0xffff0000, RZ, 0xc0, !PT ;  /* 0xffff000071707812 */ /* 0x000fe200078ec0ff */
[----:B------:R-:W-:Y:S01]  /*c230*/  FFMA R22, R71, R85, R22 ;  /* 0x0000005547167223 */ /* 0x000fe20000000016 */
[----:B------:R1:W-:Y:S01]  /*c240*/  STS.128 [R163+0xc400], R8 ;  /* 0x00c40008a3007388 */ /* 0x0003e20000000c00 */
[C---:B------:R-:W-:Y:S01]  /*c250*/  FMUL R23, R68.reuse, R23 ;  /* 0x0000001744177220 */ /* 0x040fe20000400000 */
[----:B------:R-:W-:Y:S01]  /*c260*/  F2FP.BF16.F32.PACK_AB R16, R17, R16 ;  /* 0x000000101110723e */ /* 0x000fe200000010ff */
[C---:B------:R-:W-:Y:S01]  /*c270*/  FMUL R20, R68.reuse, R24 ;  /* 0x0000001844147220 */ /* 0x040fe20000400000 */
[----:B------:R-:W-:Y:S01]  /*c280*/  FMUL R21, R68, R25 ;  /* 0x0000001944157220 */ /* 0x000fe20000400000 */
[C---:B------:R-:W-:Y:S01]  /*c290*/  SHF.L.U32 R111, R114.reuse, 0x10, RZ ;  /* 0x00000010726f7819 */ /* 0x040fe200000006ff */
[C---:B------:R-:W-:Y:S01]  /*c2a0*/  FFMA R23, R71.reuse, R88, R23 ;  /* 0x0000005847177223 */ /* 0x040fe20000000017 */
[C---:B------:R-:W-:Y:S01]  /*c2b0*/  FFMA R20, R71.reuse, R87, R20 ;  /* 0x0000005747147223 */ /* 0x040fe20000000014 */
[----:B------:R-:W-:Y:S01]  /*c2c0*/  LOP3.LUT R114, R114, 0xffff0000, RZ, 0xc0, !PT ;  /* 0xffff000072727812 */ /* 0x000fe200078ec0ff */
        /* <DEDUP_REMOVED lines=8> */
[----:B------:R-:W-:Y:S01]  /*c350*/  SHF.L.U32 R113, R115, 0x10, RZ ;  /* 0x0000001073717819 */ /* 0x000fe200000006ff */
[----:B------:R-:W-:Y:S01]  /*c360*/  FFMA R24, R71, R91, R24 ;  /* 0x0000005b47187223 */ /* 0x000fe20000000018 */
[C---:B------:R-:W-:Y:S01]  /*c370*/  FMUL R25, R68.reuse, R29 ;  /* 0x0000001d44197220 */ /* 0x040fe20000400000 */
[----:B------:R-:W-:Y:S01]  /*c380*/  LOP3.LUT R116, R115, 0xffff0000, RZ, 0xc0, !PT ;  /* 0xffff000073747812 */ /* 0x000fe200078ec0ff */
[C---:B------:R-:W-:Y:S01]  /*c390*/  FMUL R30, R68.reuse, R30 ;  /* 0x0000001e441e7220 */ /* 0x040fe20000400000 */
[----:B------:R-:W-:Y:S01]  /*c3a0*/  F2FP.BF16.F32.PACK_AB R19, R27, R26 ;  /* 0x0000001a1b13723e */ /* 0x000fe200000010ff */
[C---:B------:R-:W-:Y:S01]  /*c3b0*/  FFMA R25, R71.reuse, R94, R25 ;  /* 0x0000005e47197223 */ /* 0x040fe20000000019 */
[----:B------:R-:W-:Y:S01]  /*c3c0*/  FMUL R31, R68, R31 ;  /* 0x0000001f441f7220 */ /* 0x000fe20000400000 */
[----:B------:R-:W-:Y:S01]  /*c3d0*/  FFMA R30, R71, R93, R30 ;  /* 0x0000005d471e7223 */ /* 0x000fe2000000001e */
[----:B------:R-:W-:Y:S01]  /*c3e0*/  SHF.L.U32 R115, R120, 0x10, RZ ;  /* 0x0000001078737819 */ /* 0x000fe200000006ff */
[----:B------:R1:W-:Y:S01]  /*c3f0*/  STS.128 [R162+0xc400], R16 ;  /* 0x00c40010a2007388 */ /* 0x0003e20000000c00 */
[----:B------:R-:W-:Y:S01]  /*c400*/  F2FP.BF16.F32.PACK_AB R24, R25, R24 ;  /* 0x000000181918723e */ /* 0x000fe200000010ff */
[C---:B------:R-:W-:Y:S01]  /*c410*/  FFMA R31, R71.reuse, R96, R31 ;  /* 0x00000060471f7223 */ /* 0x040fe2000000001f */
[C---:B------:R-:W-:Y:S01]  /*c420*/  FMUL R28, R68.reuse, R32 ;  /* 0x00000020441c7220 */ /* 0x040fe20000400000 */
[C---:B------:R-:W-:Y:S01]  /*c430*/  FMUL R29, R68.reuse, R33 ;  /* 0x00000021441d7220 */ /* 0x040fe20000400000 */
[----:B------:R-:W-:Y:S01]  /*c440*/  FMUL R34, R68, R34 ;  /* 0x0000002244227220 */ /* 0x000fe20000400000 */
[----:B------:R-:W-:Y:S01]  /*c450*/  LOP3.LUT R118, R120, 0xffff0000, RZ, 0xc0, !PT ;  /* 0xffff000078767812 */ /* 0x000fe200078ec0ff */
[----:B------:R-:W-:Y:S01]  /*c460*/  FFMA R28, R71, R95, R28 ;  /* 0x0000005f471c7223 */ /* 0x000fe2000000001c */
[----:B------:R-:W-:Y:S01]  /*c470*/  F2FP.BF16.F32.PACK_AB R25, R31, R30 ;  /* 0x0000001e1f19723e */ /* 0x000fe200000010ff */
[C---:B------:R-:W-:Y:S01]  /*c480*/  FFMA R29, R71.reuse, R98, R29 ;  /* 0x00000062471d7223 */ /* 0x040fe2000000001d */
[----:B------:R-:W-:Y:S01]  /*c490*/  FFMA R34, R71, R97, R34 ;  /* 0x0000006147227223 */ /* 0x000fe20000000022 */
[C---:B------:R-:W-:Y:S01]  /*c4a0*/  FMUL R35, R68.reuse, R35 ;  /* 0x0000002344237220 */ /* 0x040fe20000400000 */
[----:B------:R-:W-:Y:S01]  /*c4b0*/  SHF.L.U32 R117, R121, 0x10, RZ ;  /* 0x0000001079757819 */ /* 0x000fe200000006ff */
[C---:B------:R-:W-:Y:S01]  /*c4c0*/  FMUL R32, R68.reuse, R36 ;  /* 0x0000002444207220 */ /* 0x040fe20000400000 */
[----:B------:R-:W-:Y:S01]  /*c4d0*/  F2FP.BF16.F32.PACK_AB R26, R29, R28 ;  /* 0x0000001c1d1a723e */ /* 0x000fe200000010ff */
[C---:B------:R-:W-:Y:S01]  /*c4e0*/  FFMA R35, R71.reuse, R100, R35 ;  /* 0x0000006447237223 */ /* 0x040fe20000000023 */
[C---:B------:R-:W-:Y:S01]  /*c4f0*/  FMUL R33, R68.reuse, R37 ;  /* 0x0000002544217220 */ /* 0x040fe20000400000 */
[----:B------:R-:W-:Y:S01]  /*c500*/  FFMA R32, R71, R99, R32 ;  /* 0x0000006347207223 */ /* 0x000fe20000000020 */
        /* <DEDUP_REMOVED lines=29> */
[C---:B------:R-:W-:Y:S01]  /*c6e0*/  FMUL R47, R68.reuse, R47 ;  /* 0x0000002f442f7220 */ /* 0x040fe20000400000 */
[C---:B------:R-:W-:Y:S01]  /*c6f0*/  FMUL R44, R68.reuse, R48 ;  /* 0x00000030442c7220 */ /* 0x040fe20000400000 */
[----:B------:R-:W-:Y:S01]  /*c700*/  FMUL R45, R68, R49 ;  /* 0x00000031442d7220 */ /* 0x000fe20000400000 */
[----:B------:R1:W-:Y:S01]  /*c710*/  STS.128 [R147+0xc400], R32 ;  /* 0x00c4002093007388 */ /* 0x0003e20000000c00 */
[C---:B------:R-:W-:Y:S01]  /*c720*/  SHF.L.U32 R123, R128.reuse, 0x10, RZ ;  /* 0x00000010807b7819 */ /* 0x040fe200000006ff */
[----:B------:R-:W-:Y:S01]  /*c730*/  FFMA R46, R71, R109, R46 ;  /* 0x0000006d472e7223 */ /* 0x000fe2000000002e */
[----:B------:R-:W-:Y:S01]  /*c740*/  F2FP.BF16.F32.PACK_AB R40, R41, R40 ;  /* 0x000000282928723e */ /* 0x000fe200000010ff */
[C---:B------:R-:W-:Y:S01]  /*c750*/  FFMA R47, R71.reuse, R112, R47 ;  /* 0x00000070472f7223 */ /* 0x040fe2000000002f */
[C---:B------:R-:W-:Y:S01]  /*c760*/  FFMA R44, R71.reuse, R111, R44 ;  /* 0x0000006f472c7223 */ /* 0x040fe2000000002c */
[----:B------:R-:W-:Y:S01]  /*c770*/  LOP3.LUT R126, R128, 0xffff0000, RZ, 0xc0, !PT ;  /* 0xffff0000807e7812 */ /* 0x000fe200078ec0ff */
[C---:B------:R-:W-:Y:S01]  /*c780*/  FFMA R45, R71.reuse, R114, R45 ;  /* 0x00000072472d7223 */ /* 0x040fe2000000002d */
[C---:B------:R-:W-:Y:S01]  /*c790*/  FMUL R50, R68.reuse, R50 ;  /* 0x0000003244327220 */ /* 0x040fe20000400000 */
[C---:B------:R-:W-:Y:S01]  /*c7a0*/  FMUL R51, R68.reuse, R51 ;  /* 0x0000003344337220 */ /* 0x040fe20000400000 */
[C---:B------:R-:W-:Y:S01]  /*c7b0*/  FMUL R48, R68.reuse, R52 ;  /* 0x0000003444307220 */ /* 0x040fe20000400000 */
[C---:B------:R-:W-:Y:S01]  /*c7c0*/  FMUL R49, R68.reuse, R53 ;  /* 0x0000003544317220 */ /* 0x040fe20000400000 */
[C---:B------:R-:W-:Y:S01]  /*c7d0*/  FFMA R50, R71.reuse, R113, R50 ;  /* 0x0000007147327223 */ /* 0x040fe20000000032 */
        /* <DEDUP_REMOVED lines=9> */
[----:B------:R-:W-:Y:S01]  /*c870*/  FFMA R55, R71, R120, R55 ;  /* 0x0000007847377223 */ /* 0x000fe20000000037 */
[C---:B------:R-:W-:Y:S01]  /*c880*/  FMUL R59, R68.reuse, R59 ;  /* 0x0000003b443b7220 */ /* 0x040fe20000400000 */
[----:B------:R-:W-:Y:S01]  /*c890*/  F2FP.BF16.F32.PACK_AB R41, R47, R46 ;  /* 0x0000002e2f29723e */ /* 0x000fe200000010ff */
[----:B------:R-:W-:Y:S01]  /*c8a0*/  FFMA R52, R71, R119, R52 ;  /* 0x0000007747347223 */ /* 0x000fe20000000034 */
[----:B------:R-:W-:Y:S01]  /*c8b0*/  F2FP.BF16.F32.PACK_AB R42, R45, R44 ;  /* 0x0000002c2d2a723e */ /* 0x000fe200000010ff */
[C---:B------:R-:W-:Y:S01]  /*c8c0*/  FMUL R56, R68.reuse, R60 ;  /* 0x0000003c44387220 */ /* 0x040fe20000400000 */
[----:B------:R-:W-:Y:S01]  /*c8d0*/  F2FP.BF16.F32.PACK_AB R43, R51, R50 ;  /* 0x00000032332b723e */ /* 0x000fe200000010ff */
[----:B------:R-:W-:Y:S01]  /*c8e0*/  FFMA R53, R71, R122, R53 ;  /* 0x0000007a47357223 */ /* 0x000fe20000000035 */
[----:B------:R-:W-:Y:S01]  /*c8f0*/  SHF.L.U32 R125, R129, 0x10, RZ ;  /* 0x00000010817d7819 */ /* 0x000fe200000006ff */
[C---:B------:R-:W-:Y:S01]  /*c900*/  FMUL R57, R68.reuse, R61 ;  /* 0x0000003d44397220 */ /* 0x040fe20000400000 */
[----:B------:R-:W-:Y:S01]  /*c910*/  FFMA R58, R71, R121, R58 ;  /* 0x00000079473a7223 */ /* 0x000fe2000000003a */
[----:B------:R1:W-:Y:S01]  /*c920*/  STS.128 [R160+0xc400], R40 ;  /* 0x00c40028a0007388 */ /* 0x0003e20000000c00 */
[----:B------:R-:W-:Y:S01]  /*c930*/  LOP3.LUT R128, R129, 0xffff0000, RZ, 0xc0, !PT ;  /* 0xffff000081807812 */ /* 0x000fe200078ec0ff */
[----:B------:R-:W-:Y:S01]  /*c940*/  FMUL R62, R68, R62 ;  /* 0x0000003e443e7220 */ /* 0x000fe20000400000 */
[C---:B------:R-:W-:Y:S01]  /*c950*/  FFMA R59, R71.reuse, R124, R59 ;  /* 0x0000007c473b7223 */ /* 0x040fe2000000003b */
[----:B------:R-:W-:Y:S01]  /*c960*/  SHF.L.U32 R127, R130, 0x10, RZ ;  /* 0x00000010827f7819 */ /* 0x000fe200000006ff */
[----:B------:R-:W-:Y:S01]  /*c970*/  FMUL R63, R68, R63 ;  /* 0x0000003f443f7220 */ /* 0x000fe20000400000 */
[C---:B------:R-:W-:Y:S01]  /*c980*/  FFMA R56, R71.reuse, R123, R56 ;  /* 0x0000007b47387223 */ /* 0x040fe20000000038 */
[----:B------:R-:W-:Y:S01]  /*c990*/  LOP3.LUT R130, R130, 0xffff0000, RZ, 0xc0, !PT ;  /* 0xffff000082827812 */ /* 0x000fe200078ec0ff */
[C---:B------:R-:W-:Y:S01]  /*c9a0*/  FMUL R60, R68.reuse, R64 ;  /* 0x00000040443c7220 */ /* 0x040fe20000400000 */
[----:B------:R-:W-:Y:S01]  /*c9b0*/  FFMA R57, R71, R126, R57 ;  /* 0x0000007e47397223 */ /* 0x000fe20000000039 */
[----:B------:R-:W-:Y:S01]  /*c9c0*/  SHF.L.U32 R129, R131, 0x10, RZ ;  /* 0x0000001083817819 */ /* 0x000fe200000006ff */
[C---:B------:R-:W-:Y:S01]  /*c9d0*/  FMUL R61, R68.reuse, R65 ;  /* 0x00000041443d7220 */ /* 0x040fe20000400000 */
[----:B------:R-:W-:Y:S01]  /*c9e0*/  FFMA R62, R71, R125, R62 ;  /* 0x0000007d473e7223 */ /* 0x000fe2000000003e */
[----:B------:R-:W-:Y:S01]  /*c9f0*/  LOP3.LUT R132, R131, 0xffff0000, RZ, 0xc0, !PT ;  /* 0xffff000083847812 */ /* 0x000fe200078ec0ff */
[C---:B------:R-:W-:Y:S01]  /*ca00*/  FMUL R66, R68.reuse, R66 ;  /* 0x0000004244427220 */ /* 0x040fe20000400000 */
[----:B------:R-:W-:Y:S01]  /*ca10*/  F2FP.BF16.F32.PACK_AB R48, R49, R48 ;  /* 0x000000303130723e */ /* 0x000fe200000010ff */
[----:B------:R-:W-:Y:S01]  /*ca20*/  FFMA R63, R71, R128, R63 ;  /* 0x00000080473f7223 */ /* 0x000fe2000000003f */
[----:B------:R-:W-:Y:S01]  /*ca30*/  FMUL R67, R68, R67 ;  /* 0x0000004344437220 */ /* 0x000fe20000400000 */
        /* <DEDUP_REMOVED lines=12> */
[----:B------:R-:W-:Y:S03]  /*cb00*/  ISETP.NE.AND P0, PT, R152, RZ, PT ;  /* 0x000000ff9800720c */ /* 0x000fe60003f05270 */
[----:B------:R1:W-:Y:S01]  /*cb10*/  STS.128 [R158+0xc400], R56 ;  /* 0x00c400389e007388 */ /* 0x0003e20000000c00 */
[----:B------:R-:W-:Y:S01]  /*cb20*/  @!PT LDS RZ, [RZ] ;  /* 0x00000000fffff984 */ /* 0x000fe20000000800 */
[----:B------:R-:W-:Y:S01]  /*cb30*/  @!PT LDS RZ, [RZ] ;  /* 0x00000000fffff984 */ /* 0x000fe20000000800 */
[----:B------:R-:W-:Y:S01]  /*cb40*/  @!PT LDS RZ, [RZ] ;  /* 0x00000000fffff984 */ /* 0x000fe20000000800 */
[----:B------:R-:W-:Y:S01]  /*cb50*/  @!PT LDS RZ, [RZ] ;  /* 0x00000000fffff984 */ /* 0x000fe20000000800 */
[----:B------:R2:W-:Y:S07]  /*cb60*/  MEMBAR.ALL.CTA ;  /* 0x0000000000007992 */ /* 0x0005ee0000008000 */
[----:B--2---:R-:W2:Y:S02]  /*cb70*/  FENCE.VIEW.ASYNC.S ;  /* 0x00000000000073c6 */ /* 0x004ea40000000000 */
[----:B--2---:R-:W-:Y:S06]  /*cb80*/  BAR.SYNC.DEFER_BLOCKING 0x1, 0x80 ;  /* 0x0042000000007b1d */ /* 0x004fec0000010000 */
[----:B------:R-:W-:Y:S05]  /*cb90*/  @P0 BRA `(.L_x_142) ;  /* 0x0000000000280947 */ /* 0x000fea0003800000 */
[----:B------:R-:W2:Y:S01]  /*cba0*/  LDCU.64 UR6, c[0x0][0x348] ;  /* 0x00006900ff0677ac */ /* 0x000ea20008000a00 */
[----:B------:R-:W-:Y:S02]  /*cbb0*/  UIADD3 UR9, UPT, UPT, UR53, UR39, URZ ;  /* 0x0000002735097290 */ /* 0x000fe4000fffe0ff */
[----:B------:R-:W-:Y:S01]  /*cbc0*/  UIADD3 UR8, UPT, UPT, UR44, 0xc400, URZ ;  /* 0x0000c4002c087890 */ /* 0x000fe2000fffe0ff */
[----:B------:R-:W-:Y:S01]  /*cbd0*/  UMOV UR10, UR50 ;  /* 0x00000032000a7c82 */ /* 0x000fe20008000000 */
[----:B------:R-:W-:Y:S01]  /*cbe0*/  UMOV UR11, UR52 ;  /* 0x00000034000b7c82 */ /* 0x000fe20008000000 */
[----:B--2---:R-:W-:Y:S04]  /*cbf0*/  UIADD3 UR4, UP0, UPT, UR6, 0xa80, URZ ;  /* 0x00000a8006047890 */ /* 0x004fe8000ff1e0ff */
[----:B------:R-:W-:Y:S09]  /*cc00*/  UIADD3.X UR5, UPT, UPT, URZ, UR7, URZ, UP0, !UPT ;  /* 0x00000007ff057290 */ /* 0x000ff200087fe4ff */
[----:B------:R2:W-:Y:S01]  /*cc10*/  UTMASTG.3D [UR8], [UR4] ;  /* 0x00000008040073b5 */ /* 0x0005e20008010000 */
[----:B------:R0:W-:Y:S01]  /*cc20*/  UTMACMDFLUSH ;  /* 0x00000000000079b7 */ /* 0x0001e20000000000 */
[----:B--2---:R-:W-:Y:S04]  /*cc30*/  DEPBAR.LE SB0, 0x1 ;  /* 0x000080400000791a */ /* 0x004fe80000000000 */
.L_x_142:
[----:B------:R-:W-:Y:S05]  /*cc40*/  BSYNC.RECONVERGENT B0 ;  /* 0x0000000000007941 */ /* 0x000fea0003800200 */
.L_x_141:
[----:B------:R-:W-:Y:S01]  /*cc50*/  BAR.SYNC.DEFER_BLOCKING 0x1, 0x80 ;  /* 0x0042000000007b1d */ /* 0x000fe20000010000 */
[----:B------:R-:W-:Y:S09]  /*cc60*/  UISETP.NE.AND UP0, UPT, UR54, -0x4, UPT ;  /* 0xfffffffc3600788c */ /* 0x000ff2000bf05270 */
[----:B------:R-:W-:Y:S05]  /*cc70*/  BRA.U !UP0, `(.L_x_143) ;  /* 0x0000000108247547 */ /* 0x000fea000b800000 */
[----:B------:R-:W-:Y:S01]  /*cc80*/  ISETP.NE.AND P0, PT, R157, RZ, PT ;  /* 0x000000ff9d00720c */ /* 0x000fe20003f05270 */
[----:B------:R-:W-:Y:S01]  /*cc90*/  IMAD.U32 R0, RZ, RZ, UR47 ;  /* 0x0000002fff007e24 */ /* 0x000fe2000f8e00ff */
[----:B------:R-:W-:Y:S04]  /*cca0*/  UIADD3 UR4, UPT, UPT, UR47, 0x1, URZ ;  /* 0x000000012f047890 */ /* 0x000fe8000fffe0ff */
[----:B------:R-:W-:Y:S04]  /*ccb0*/  UISETP.NE.AND UP0, UPT, UR4, 0x4, UPT ;  /* 0x000000040400788c */ /* 0x000fe8000bf05270 */
[----:B------:R-:W-:Y:S03]  /*ccc0*/  USEL UR47, UR4, URZ, UP0 ;  /* 0x000000ff042f7287 */ /* 0x000fe60008000000 */
[----:B------:R-:W-:Y:S05]  /*ccd0*/  @P0 LEA R0, R0, UR44, 0x3 ;  /* 0x0000002c00000c11 */ /* 0x000fea000f8e18ff */
[----:B------:R-:W-:Y:S05]  /*cce0*/  @P0 VIADD R0, R0, 0x40 ;  /* 0x0000004000000836 */ /* 0x000fea0000000000 */
[----:B------:R-:W-:Y:S04]  /*ccf0*/  @P0 PRMT R0, R165, 0x654, R0 ;  /* 0x00000654a5000816 */ /* 0x000fe80000000000 */
[----:B------:R2:W-:Y:S03]  /*cd00*/  @P0 SYNCS.ARRIVE.TRANS64.RED.A1T0 RZ, [R0+URZ], RZ ;  /* 0x000000ff00ff09a7 */ /* 0x0005e600081004ff */
.L_x_143:
[----:B------:R-:W-:Y:S01]  /*cd10*/  R2UR UR6, R156 ;  /* 0x000000009c0672ca */ /* 0x000fe200000e0000 */
[----:B------:R-:W-:Y:S01]  /*cd20*/  UIADD3 UR54, UPT, UPT, UR54, 0x4, URZ ;  /* 0x0000000436367890 */ /* 0x000fe2000fffe0ff */
[----:B------:R-:W-:Y:S01]  /*cd30*/  R2UR UR5, R141 ;  /* 0x000000008d0572ca */ /* 0x000fe200000e0000 */
[----:B------:R-:W-:Y:S01]  /*cd40*/  ULOP3.LUT UR38, UR38, 0x1, URZ, 0x3c, !UPT ;  /* 0x0000000126267892 */ /* 0x000fe2000f8e3cff */
[----:B------:R-:W-:Y:S01]  /*cd50*/  R2UR UR4, R142 ;  /* 0x000000008e0472ca */ /* 0x000fe200000e0000 */
[----:B------:R-:W-:Y:S01]  /*cd60*/  UMOV UR52, UR63 ;  /* 0x0000003f00347c82 */ /* 0x000fe20008000000 */
[C---:B------:R-:W-:Y:S04]  /*cd70*/  ISETP.NE.AND P0, PT, R146.reuse, 0x2, PT ;  /* 0x000000029200780c */ /* 0x040fe80003f05270 */
[----:B------:R-:W-:Y:S02]  /*cd80*/  SEL R3, RZ, 0x1, P0 ;  /* 0x00000001ff037807 */ /* 0x000fe40000000000 */
[----:B------:R-:W-:Y:S01]  /*cd90*/  SEL R146, R146, RZ, P0 ;  /* 0x000000ff92927207 */ /* 0x000fe20000000000 */
[----:B------:R-:W-:Y:S01]  /*cda0*/  UISETP.NE.AND UP0, UPT, UR6, URZ, UPT ;  /* 0x000000ff0600728c */ /* 0x000fe2000bf05270 */
[----:B------:R-:W-:Y:S01]  /*cdb0*/  LOP3.LUT R148, R148, R3, RZ, 0x3c, !PT ;  /* 0x0000000394947212 */ /* 0x000fe200078e3cff */
[----:B------:R-:W-:Y:S02]  /*cdc0*/  UIADD3 UR20, UPT, UPT, UR36, UR5, URZ ;  /* 0x0000000524147290 */ /* 0x000fe4000fffe0ff */
[----:B------:R-:W-:Y:S05]  /*cdd0*/  UIADD3 UR28, UPT, UPT, UR37, UR4, URZ ;  /* 0x00000004251c7290 */ /* 0x000fea000fffe0ff */
[----:B------:R-:W-:Y:S07]  /*cde0*/  BRA.U UP0, `(.L_x_144) ;  /* 0xffffff9d00887547 */ /* 0x000fee000b83ffff */
[----:B------:R-:W3:Y:S01]  /*cdf0*/  S2UR UR4, SR_CgaCtaId ;  /* 0x00000000000479c3 */ /* 0x000ee20000008800 */
[----:B------:R-:W-:-:S13]  /*ce00*/  R2UR UR5, R143 ;  /* 0x000000008f0572ca */ /* 0x000fda00000e0000 */
[----:B------:R-:W-:Y:S02]  /*ce10*/  UISETP.NE.AND UP0, UPT, UR5, URZ, UPT ;  /* 0x000000ff0500728c */ /* 0x000fe4000bf05270 */
[----:B---3--:R-:W-:Y:S02]  /*ce20*/  ULOP3.LUT UR5, UR4, 0x1, URZ, 0x3c, !UPT ;  /* 0x0000000104057892 */ /* 0x008fe4000f8e3cff */
[----:B------:R-:W-:-:S04]  /*ce30*/  UIADD3 UR4, UPT, UPT, UR44, 0xc0, URZ ;  /* 0x000000c02c047890 */ /* 0x000fc8000fffe0ff */
[----:B------:R-:W-:-:S09]  /*ce40*/  UPRMT UR4, UR5, 0x654, UR4 ;  /* 0x0000065405047896 */ /* 0x000fd20008000004 */
[----:B------:R-:W-:Y:S01]  /*ce50*/  SYNCS.ARRIVE.TRANS64.RED.A1T0 RZ, [UR4], RZ ;  /* 0x000000ffffff79a7 */ /* 0x000fe20008100404 */
[----:B------:R-:W-:Y:S01]  /*ce60*/  SYNCS.ARRIVE.TRANS64.A1T0 RZ, [UR44+0xc0], RZ ;  /* 0x0000c0ffffff79a7 */ /* 0x000fe2000810002c */
[----:B------:R-:W-:Y:S05]  /*ce70*/  BRA.U !UP0, `(.L_x_145) ;  /* 0x0000000108487547 */ /* 0x000fea000b800000 */
[----:B------:R-:W3:Y:S02]  /*ce80*/  LDCU.64 UR4, c[0x0][0xc90] ;  /* 0x00019200ff0477ac */ /* 0x000ee40008000a00 */
[----:B---3--:R-:W-:-:S04]  /*ce90*/  UISETP.NE.U32.AND UP0, UPT, UR4, URZ, UPT ;  /* 0x000000ff0400728c */ /* 0x008fc8000bf05070 */
[----:B------:R-:W-:-:S09]  /*cea0*/  UISETP.NE.AND.EX UP0, UPT, UR5, URZ, UPT, UP0 ;  /* 0x000000ff0500728c */ /* 0x000fd2000bf05300 */
[----:B------:R-:W-:Y:S05]  /*ceb0*/  BRA.U UP0, `(.L_x_146) ;  /* 0x00000001000c7547 */ /* 0x000fea000b800000 */
[----:B------:R-:W-:-:S13]  /*cec0*/  FSETP.NEU.AND P0, PT, R71, RZ, PT ;  /* 0x000000ff4700720b */ /* 0x000fda0003f0d000 */
[----:B------:R-:W-:Y:S05]  /*ced0*/  @!P0 EXIT ;  /* 0x000000000000894d */ /* 0x000fea0003800000 */
[----:B------:R-:W-:Y:S05]  /*cee0*/  BRA `(.L_x_145) ;  /* 0x00000000002c7947 */ /* 0x000fea0003800000 */
.L_x_146:
[----:B------:R-:W-:Y:S01]  /*cef0*/  ISETP.NE.AND P0, PT, R145, RZ, PT ;  /* 0x000000ff9100720c */ /* 0x000fe20003f05270 */
[----:B------:R-:W-:-:S12]  /*cf00*/  BSSY.RECONVERGENT B0, `(.L_x_145) ;  /* 0x0000009000007945 */ /* 0x000fd80003800200 */
[----:B------:R-:W-:Y:S05]  /*cf10*/  @P0 BRA `(.L_x_147) ;  /* 0x0000000000140947 */ /* 0x000fea0003800000 */
[----:B------:R-:W3:Y:S02]  /*cf20*/  LDCU.64 UR4, c[0x0][0xc88] ;  /* 0x00019100ff0477ac */ /* 0x000ee40008000a00 */
[----:B---3--:R-:W-:-:S04]  /*cf30*/  ISETP.NE.U32.AND P0, PT, RZ, UR4, PT ;  /* 0x00000004ff007c0c */ /* 0x008fc8000bf05070 */
[----:B------:R-:W-:-:S13]  /*cf40*/  ISETP.NE.AND.EX P0, PT, RZ, UR5, PT, P0 ;  /* 0x00000005ff007c0c */ /* 0x000fda000bf05300 */
[----:B------:R-:W-:Y:S05]  /*cf50*/  @!P0 EXIT ;  /* 0x000000000000894d */ /* 0x000fea0003800000 */
[----:B------:R-:W-:Y:S05]  /*cf60*/  BRA `(.L_x_148) ;  /* 0x0000000000087947 */ /* 0x000fea0003800000 */
.L_x_147:
[----:B------:R-:W-:-:S13]  /*cf70*/  FSETP.NEU.AND P0, PT, R71, RZ, PT ;  /* 0x000000ff4700720b */ /* 0x000fda0003f0d000 */
[----:B------:R-:W-:Y:S05]  /*cf80*/  @!P0 EXIT ;  /* 0x000000000000894d */ /* 0x000fea0003800000 */
.L_x_148:
[----:B------:R-:W-:Y:S05]  /*cf90*/  BSYNC.RECONVERGENT B0 ;  /* 0x0000000000007941 */ /* 0x000fea0003800200 */
.L_x_145:
[----:B------:R-:W3:Y:S01]  /*cfa0*/  S2UR UR5, SR_CgaCtaId ;  /* 0x00000000000579c3 */ /* 0x000ee20000008800 */
[----:B------:R-:W-:Y:S01]  /*cfb0*/  ULEA UR4, UR47, UR44, 0x3 ;  /* 0x0000002c2f047291 */ /* 0x000fe2000f8e18ff */
[----:B------:R-:W-:-:S04]  /*cfc0*/  DEPBAR.LE SB0, 0x0 ;  /* 0x000080000000791a */ /* 0x000fc80000000000 */
[----:B------:R-:W-:-:S04]  /*cfd0*/  UIADD3 UR4, UPT, UPT, UR4, 0x40, URZ ;  /* 0x0000004004047890 */ /* 0x000fc8000fffe0ff */
[----:B---3--:R-:W-:-:S09]  /*cfe0*/  UPRMT UR4, UR5, 0x654, UR4 ;  /* 0x0000065405047896 */ /* 0x008fd20008000004 */
[----:B------:R-:W-:Y:S01]  /*cff0*/  SYNCS.ARRIVE.TRANS64.RED.A1T0 RZ, [UR4], RZ ;  /* 0x000000ffffff79a7 */ /* 0x000fe20008100404 */
[----:B------:R-:W-:Y:S05]  /*d000*/  EXIT ;  /* 0x000000000000794d */ /* 0x000fea0003800000 */
.L_x_24:
[----:B-1----:R1:W3:Y:S02]  /*d010*/  SYNCS.PHASECHK.TRANS64.TRYWAIT P0, [R0+URZ+0xb0], R3 ;  /* 0x0000b003000075a7 */ /* 0x0022e400080011ff */
[----:B---3--:R-:W-:Y:S05]  /*d020*/  @!P0 NANOSLEEP.SYNCS 0x989680 ;  /* 0x009896800000895d */ /* 0x008fea0003900000 */
[----:B------:R-:W3:Y:S02]  /*d030*/  @!P0 SYNCS.PHASECHK.TRANS64 P0, [R0+URZ+0xb0], R3 ;  /* 0x0000b003000085a7 */ /* 0x000ee400080010ff */
[----:B---3--:R-:W-:Y:S05]  /*d040*/  @!P0 BRA `(.L_x_24) ;  /* 0xfffffffc00f08947 */ /* 0x008fea000383ffff */
[----:B------:R-:W-:Y:S05]  /*d050*/  BRA `(.L_x_149) ;  /* 0xffffff4800c87947 */ /* 0x000fea000383ffff */
.L_x_27:
[----:B-1----:R-:W-:-:S07]  /*d060*/  MOV R0, UR6 ;  /* 0x0000000600007c02 */ /* 0x002fce0008000f00 */
.L_x_150:
[----:B-1----:R1:W3:Y:S02]  /*d070*/  SYNCS.PHASECHK.TRANS64.TRYWAIT P0, [R0+URZ+0x10], R3 ;  /* 0x00001003000075a7 */ /* 0x0022e400080011ff */
[----:B---3--:R-:W-:Y:S05]  /*d080*/  @!P0 NANOSLEEP.SYNCS 0x989680 ;  /* 0x009896800000895d */ /* 0x008fea0003900000 */
[----:B------:R-:W3:Y:S02]  /*d090*/  @!P0 SYNCS.PHASECHK.TRANS64 P0, [R0+URZ+0x10], R3 ;  /* 0x00001003000085a7 */ /* 0x000ee400080010ff */
[----:B---3--:R-:W-:Y:S05]  /*d0a0*/  @!P0 BRA `(.L_x_150) ;  /* 0xfffffffc00f08947 */ /* 0x008fea000383ffff */
[----:B------:R-:W-:Y:S05]  /*d0b0*/  BRA `(.L_x_26) ;  /* 0xffffff4c00287947 */ /* 0x000fea000383ffff */
.L_x_36:
[----:B-1----:R-:W-:-:S07]  /*d0c0*/  MOV R0, UR7 ;  /* 0x0000000700007c02 */ /* 0x002fce0008000f00 */
.L_x_151:
[----:B-1----:R1:W2:Y:S02]  /*d0d0*/  SYNCS.PHASECHK.TRANS64.TRYWAIT P0, [R0+URZ+0x10], R3 ;  /* 0x00001003000075a7 */ /* 0x0022a400080011ff */
[----:B--2---:R-:W-:Y:S05]  /*d0e0*/  @!P0 NANOSLEEP.SYNCS 0x989680 ;  /* 0x009896800000895d */ /* 0x004fea0003900000 */
[----:B------:R-:W2:Y:S02]  /*d0f0*/  @!P0 SYNCS.PHASECHK.TRANS64 P0, [R0+URZ+0x10], R3 ;  /* 0x00001003000085a7 */ /* 0x000ea400080010ff */
[----:B--2---:R-:W-:Y:S05]  /*d100*/  @!P0 BRA `(.L_x_151) ;  /* 0xfffffffc00f08947 */ /* 0x004fea000383ffff */
[----:B------:R-:W-:Y:S05]  /*d110*/  BRA `(.L_x_35) ;  /* 0xffffff50007c7947 */ /* 0x000fea000383ffff */
.L_x_43:
[----:B-1----:R1:W4:Y:S02]  /*d120*/  SYNCS.PHASECHK.TRANS64.TRYWAIT P0, [R3+URZ+0x70], R0 ;  /* 0x00007000030075a7 */ /* 0x00232400080011ff */
[----:B----4-:R-:W-:Y:S05]  /*d130*/  @!P0 NANOSLEEP.SYNCS 0x989680 ;  /* 0x009896800000895d */ /* 0x010fea0003900000 */
[----:B------:R-:W4:Y:S02]  /*d140*/  @!P0 SYNCS.PHASECHK.TRANS64 P0, [R3+URZ+0x70], R0 ;  /* 0x00007000030085a7 */ /* 0x000f2400080010ff */
[----:B----4-:R-:W-:Y:S05]  /*d150*/  @!P0 BRA `(.L_x_43) ;  /* 0xfffffffc00f08947 */ /* 0x010fea000383ffff */
[----:B------:R-:W-:Y:S05]  /*d160*/  BRA `(.L_x_152) ;  /* 0xffffff5400ac7947 */ /* 0x000fea000383ffff */
.L_x_47:
[----:B-1----:R-:W-:-:S07]  /*d170*/  MOV R0, UR4 ;  /* 0x0000000400007c02 */ /* 0x002fce0008000f00 */
.L_x_153:
[----:B-1----:R1:W2:Y:S02]  /*d180*/  SYNCS.PHASECHK.TRANS64.TRYWAIT P0, [R0+URZ], R3 ;  /* 0x00000003000075a7 */ /* 0x0022a400080011ff */
[----:B--2---:R-:W-:Y:S05]  /*d190*/  @!P0 NANOSLEEP.SYNCS 0x989680 ;  /* 0x009896800000895d */ /* 0x004fea0003900000 */
[----:B------:R-:W2:Y:S02]  /*d1a0*/  @!P0 SYNCS.PHASECHK.TRANS64 P0, [R0+URZ], R3 ;  /* 0x00000003000085a7 */ /* 0x000ea400080010ff */
[----:B--2---:R-:W-:Y:S05]  /*d1b0*/  @!P0 BRA `(.L_x_153) ;  /* 0xfffffffc00f08947 */ /* 0x004fea000383ffff */
[----:B------:R-:W-:Y:S05]  /*d1c0*/  BRA `(.L_x_154) ;  /* 0xffffff5c00587947 */ /* 0x000fea000383ffff */
.L_x_50:
[----:B--2---:R2:W3:Y:S02]  /*d1d0*/  SYNCS.PHASECHK.TRANS64.TRYWAIT P0, [R0+URZ+0xa0], R5 ;  /* 0x0000a005000075a7 */ /* 0x0044e400080011ff */
[----:B---3--:R-:W-:Y:S05]  /*d1e0*/  @!P0 NANOSLEEP.SYNCS 0x989680 ;  /* 0x009896800000895d */ /* 0x008fea0003900000 */
[----:B------:R-:W3:Y:S02]  /*d1f0*/  @!P0 SYNCS.PHASECHK.TRANS64 P0, [R0+URZ+0xa0], R5 ;  /* 0x0000a005000085a7 */ /* 0x000ee400080010ff */
[----:B---3--:R-:W-:Y:S05]  /*d200*/  @!P0 BRA `(.L_x_50) ;  /* 0xfffffffc00f08947 */ /* 0x008fea000383ffff */
[----:B------:R-:W-:Y:S05]  /*d210*/  BRA `(.L_x_155) ;  /* 0xffffff5c00bc7947 */ /* 0x000fea000383ffff */
.L_x_51:
[----:B------:R-:W-:-:S07]  /*d220*/  MOV R0, UR4 ;  /* 0x0000000400007c02 */ /* 0x000fce0008000f00 */
.L_x_156:
[----:B--2---:R2:W3:Y:S02]  /*d230*/  SYNCS.PHASECHK.TRANS64.TRYWAIT P0, [R0+URZ+0x80], R7 ;  /* 0x00008007000075a7 */ /* 0x0044e400080011ff */
[----:B---3--:R-:W-:Y:S05]  /*d240*/  @!P0 NANOSLEEP.SYNCS 0x989680 ;  /* 0x009896800000895d */ /* 0x008fea0003900000 */
[----:B------:R-:W3:Y:S02]  /*d250*/  @!P0 SYNCS.PHASECHK.TRANS64 P0, [R0+URZ+0x80], R7 ;  /* 0x00008007000085a7 */ /* 0x000ee400080010ff */
[----:B---3--:R-:W-:Y:S05]  /*d260*/  @!P0 BRA `(.L_x_156) ;  /* 0xfffffffc00f08947 */ /* 0x008fea000383ffff */
[----:B------:R-:W-:Y:S05]  /*d270*/  BRA `(.L_x_157) ;  /* 0xffffff5c00cc7947 */ /* 0x000fea000383ffff */
.L_x_52:
[----:B--2---:R2:W3:Y:S02]  /*d280*/  SYNCS.PHASECHK.TRANS64.TRYWAIT P1, [R0+URZ+0x70], R5 ;  /* 0x00007005000075a7 */ /* 0x0044e400080211ff */
[----:B---3--:R-:W-:Y:S05]  /*d290*/  @!P1 NANOSLEEP.SYNCS 0x989680 ;  /* 0x009896800000995d */ /* 0x008fea0003900000 */
[----:B------:R-:W3:Y:S02]  /*d2a0*/  @!P1 SYNCS.PHASECHK.TRANS64 P1, [R0+URZ+0x70], R5 ;  /* 0x00007005000095a7 */ /* 0x000ee400080210ff */
[----:B---3--:R-:W-:Y:S05]  /*d2b0*/  @!P1 BRA `(.L_x_52) ;  /* 0xfffffffc00f09947 */ /* 0x008fea000383ffff */
[----:B------:R-:W-:Y:S05]  /*d2c0*/  BRA `(.L_x_158) ;  /* 0xffffff5c00fc7947 */ /* 0x000fea000383ffff */
.L_x_55:
[----:B------:R-:W-:-:S07]  /*d2d0*/  MOV R0, UR4 ;  /* 0x0000000400007c02 */ /* 0x000fce0008000f00 */
.L_x_159:
[----:B--2---:R2:W3:Y:S02]  /*d2e0*/  SYNCS.PHASECHK.TRANS64.TRYWAIT P0, [R0+URZ+0x80], R3 ;  /* 0x00008003000075a7 */ /* 0x0044e400080011ff */
[----:B---3--:R-:W-:Y:S05]  /*d2f0*/  @!P0 NANOSLEEP.SYNCS 0x989680 ;  /* 0x009896800000895d */ /* 0x008fea0003900000 */
[----:B------:R-:W3:Y:S02]  /*d300*/  @!P0 SYNCS.PHASECHK.TRANS64 P0, [R0+URZ+0x80], R3 ;  /* 0x00008003000085a7 */ /* 0x000ee400080010ff */
[----:B---3--:R-:W-:Y:S05]  /*d310*/  @!P0 BRA `(.L_x_159) ;  /* 0xfffffffc00f08947 */ /* 0x008fea000383ffff */
[----:B------:R-:W-:Y:S05]  /*d320*/  BRA `(.L_x_54) ;  /* 0xffffff6000507947 */ /* 0x000fea000383ffff */
.L_x_64:
[----:B--2---:R-:W-:-:S04]  /*d330*/  MOV R5, UR5 ;  /* 0x0000000500057c02 */ /* 0x004fc80008000f00 */
[----:B------:R2:W3:Y:S03]  /*d340*/  SYNCS.PHASECHK.TRANS64.TRYWAIT P0, [R5+URZ+0x8], R6 ;  /* 0x00000806050075a7 */ /* 0x0004e600080011ff */
[----:B---3--:R-:W-:Y:S05]  /*d350*/  @!P0 NANOSLEEP.SYNCS 0x989680 ;  /* 0x009896800000895d */ /* 0x008fea0003900000 */
[----:B------:R-:W3:Y:S02]  /*d360*/  @!P0 SYNCS.PHASECHK.TRANS64 P0, [R5+URZ+0x8], R6 ;  /* 0x00000806050085a7 */ /* 0x000ee400080010ff */
[----:B---3--:R-:W-:Y:S05]  /*d370*/  @!P0 BRA `(.L_x_64) ;  /* 0xfffffffc00ec8947 */ /* 0x008fea000383ffff */
[----:B------:R-:W-:Y:S05]  /*d380*/  BRA `(.L_x_63) ;  /* 0xffffff6400107947 */ /* 0x000fea000383ffff */
.L_x_66:
[----:B------:R-:W-:Y:S01]  /*d390*/  BSSY B0, `(.L_x_160) ;  /* 0x0000006000007945 */ /* 0x000fe20003800000 */
[----:B------:R-:W-:-:S07]  /*d3a0*/  MOV R15, 0xffffffff ;  /* 0xffffffff000f7802 */ /* 0x000fce0000000f00 */
[----:B-12--5:R-:W-:Y:S05]  /*d3b0*/  WARPSYNC.COLLECTIVE R15, `(.L_x_161) ;  /* 0x000000000f0c7348 */ /* 0x026fea0003c00000 */
[----:B------:R-:W-:Y:S02]  /*d3c0*/  ELECT P6, UR79, PT ;  /* 0x00000000004f782f */ /* 0x000fe400038c0000 */
[----:B------:R-:W-:Y:S01]  /*d3d0*/  MOV R14, UR79 ;  /* 0x0000004f000e7c02 */ /* 0x000fe20008000f00 */
[----:B-12--5:R-:W-:Y:S10]  /*d3e0*/  ENDCOLLECTIVE ;  /* 0x000000000000791b */ /* 0x026ff40003800000 */
.L_x_161:
[----:B------:R-:W-:Y:S05]  /*d3f0*/  BSYNC B0 ;  /* 0x0000000000007941 */ /* 0x000fea0003800000 */
.L_x_160:
[----:B------:R-:W-:Y:S05]  /*d400*/  BRA `(.L_x_162) ;  /* 0xffffff6400407947 */ /* 0x000fea000383ffff */
.L_x_68:
[----:B--2---:R-:W-:-:S04]  /*d410*/  MOV R3, UR5 ;  /* 0x0000000500037c02 */ /* 0x004fc80008000f00 */
[----:B------:R2:W3:Y:S03]  /*d420*/  SYNCS.PHASECHK.TRANS64.TRYWAIT P0, [R3+URZ+0x8], R4 ;  /* 0x00000804030075a7 */ /* 0x0004e600080011ff */
[----:B---3--:R-:W-:Y:S05]  /*d430*/  @!P0 NANOSLEEP.SYNCS 0x989680 ;  /* 0x009896800000895d */ /* 0x008fea0003900000 */
[----:B------:R-:W3:Y:S02]  /*d440*/  @!P0 SYNCS.PHASECHK.TRANS64 P0, [R3+URZ+0x8], R4 ;  /* 0x00000804030085a7 */ /* 0x000ee400080010ff */
[----:B---3--:R-:W-:Y:S05]  /*d450*/  @!P0 BRA `(.L_x_68) ;  /* 0xfffffffc00ec8947 */ /* 0x008fea000383ffff */
[----:B------:R-:W-:Y:S05]  /*d460*/  BRA `(.L_x_67) ;  /* 0xffffff6400447947 */ /* 0x000fea000383ffff */
.L_x_69:
[----:B-1----:R1:W2:Y:S02]  /*d470*/  SYNCS.PHASECHK.TRANS64.TRYWAIT P0, [R2+URZ+0x70], R5 ;  /* 0x00007005020075a7 */ /* 0x0022a400080011ff */
[----:B--2---:R-:W-:Y:S05]  /*d480*/  @!P0 NANOSLEEP.SYNCS 0x989680 ;  /* 0x009896800000895d */ /* 0x004fea0003900000 */
[----:B------:R-:W2:Y:S02]  /*d490*/  @!P0 SYNCS.PHASECHK.TRANS64 P0, [R2+URZ+0x70], R5 ;  /* 0x00007005020085a7 */ /* 0x000ea400080010ff */
[----:B--2---:R-:W-:Y:S05]  /*d4a0*/  @!P0 BRA `(.L_x_69) ;  /* 0xfffffffc00f08947 */ /* 0x004fea000383ffff */
[----:B------:R-:W-:Y:S05]  /*d4b0*/  BRA `(.L_x_163) ;  /* 0xffffff6c00ec7947 */ /* 0x000fea000383ffff */
.L_x_73:
[----:B------:R-:W-:-:S07]  /*d4c0*/  MOV R2, UR18 ;  /* 0x0000001200027c02 */ /* 0x000fce0008000f00 */
.L_x_164:
[----:B-1----:R1:W2:Y:S02]  /*d4d0*/  SYNCS.PHASECHK.TRANS64.TRYWAIT P0, [R2+URZ], R5 ;  /* 0x00000005020075a7 */ /* 0x0022a400080011ff */
[----:B--2---:R-:W-:Y:S05]  /*d4e0*/  @!P0 NANOSLEEP.SYNCS 0x989680 ;  /* 0x009896800000895d */ /* 0x004fea0003900000 */
[----:B------:R-:W2:Y:S02]  /*d4f0*/  @!P0 SYNCS.PHASECHK.TRANS64 P0, [R2+URZ], R5 ;  /* 0x00000005020085a7 */ /* 0x000ea400080010ff */
[----:B--2---:R-:W-:Y:S05]  /*d500*/  @!P0 BRA `(.L_x_164) ;  /* 0xfffffffc00f08947 */ /* 0x004fea000383ffff */
[----:B------:R-:W-:Y:S05]  /*d510*/  BRA `(.L_x_72) ;  /* 0xffffff7000447947 */ /* 0x000fea000383ffff */
.L_x_74:
[----:B------:R-:W-:-:S07]  /*d520*/  MOV R2, UR39 ;  /* 0x0000002700027c02 */ /* 0x000fce0008000f00 */
.L_x_165:
[----:B-1----:R1:W2:Y:S02]  /*d530*/  SYNCS.PHASECHK.TRANS64.TRYWAIT P0, [R2+URZ+0x98], R5 ;  /* 0x00009805020075a7 */ /* 0x0022a400080011ff */
[----:B--2---:R-:W-:Y:S05]  /*d540*/  @!P0 NANOSLEEP.SYNCS 0x989680 ;  /* 0x009896800000895d */ /* 0x004fea0003900000 */
[----:B------:R-:W2:Y:S02]  /*d550*/  @!P0 SYNCS.PHASECHK.TRANS64 P0, [R2+URZ+0x98], R5 ;  /* 0x00009805020085a7 */ /* 0x000ea400080010ff */
[----:B--2---:R-:W-:Y:S05]  /*d560*/  @!P0 BRA `(.L_x_165) ;  /* 0xfffffffc00f08947 */ /* 0x004fea000383ffff */
[----:B------:R-:W-:Y:S05]  /*d570*/  BRA `(.L_x_166) ;  /* 0xffffff7000b87947 */ /* 0x000fea000383ffff */
.L_x_77:
[----:B------:R-:W-:Y:S07]  /*d580*/  MOV R2, UR9 ;  /* 0x0000000900027c02 */ /* 0x000fee0008000f00 */
.L_x_167:
[----:B-1----:R1:W2:Y:S02]  /*d590*/  SYNCS.PHASECHK.TRANS64.TRYWAIT P0, [R2+URZ], R5 ;  /* 0x00000005020075a7 */ /* 0x0022a400080011ff */
[----:B--2---:R-:W-:Y:S05]  /*d5a0*/  @!P0 NANOSLEEP.SYNCS 0x989680 ;  /* 0x009896800000895d */ /* 0x004fea0003900000 */
[----:B------:R-:W2:Y:S02]  /*d5b0*/  @!P0 SYNCS.PHASECHK.TRANS64 P0, [R2+URZ], R5 ;  /* 0x00000005020085a7 */ /* 0x000ea400080010ff */
[----:B--2---:R-:W-:Y:S05]  /*d5c0*/  @!P0 BRA `(.L_x_167) ;  /* 0xfffffffc00f08947 */ /* 0x004fea000383ffff */
[----:B------:R-:W-:Y:S05]  /*d5d0*/  BRA `(.L_x_76) ;  /* 0xffffff7400d07947 */ /* 0x000fea000383ffff */
.L_x_80:
[----:B------:R-:W-:-:S07]  /*d5e0*/  MOV R0, UR39 ;  /* 0x0000002700007c02 */ /* 0x000fce0008000f00 */
.L_x_168:
[----:B-1----:R1:W2:Y:S02]  /*d5f0*/  SYNCS.PHASECHK.TRANS64.TRYWAIT P0, [R0+URZ+0xc0], R3 ;  /* 0x0000c003000075a7 */ /* 0x0022a400080011ff */
[----:B--2---:R-:W-:Y:S05]  /*d600*/  @!P0 NANOSLEEP.SYNCS 0x989680 ;  /* 0x009896800000895d */ /* 0x004fea0003900000 */
[----:B------:R-:W2:Y:S02]  /*d610*/  @!P0 SYNCS.PHASECHK.TRANS64 P0, [R0+URZ+0xc0], R3 ;  /* 0x0000c003000085a7 */ /* 0x000ea400080010ff */
[----:B--2---:R-:W-:Y:S05]  /*d620*/  @!P0 BRA `(.L_x_168) ;  /* 0xfffffffc00f08947 */ /* 0x004fea000383ffff */
[----:B------:R-:W-:Y:S05]  /*d630*/  BRA `(.L_x_169) ;  /* 0xffffff7c00507947 */ /* 0x000fea000383ffff */
.L_x_85:
[----:B-1----:R1:W2:Y:S02]  /*d640*/  SYNCS.PHASECHK.TRANS64.TRYWAIT P0, [R8+URZ+0x70], R5 ;  /* 0x00007005080075a7 */ /* 0x0022a400080011ff */
[----:B--2---:R-:W-:Y:S05]  /*d650*/  @!P0 NANOSLEEP.SYNCS 0x989680 ;  /* 0x009896800000895d */ /* 0x004fea0003900000 */
[----:B------:R-:W2:Y:S02]  /*d660*/  @!P0 SYNCS.PHASECHK.TRANS64 P0, [R8+URZ+0x70], R5 ;  /* 0x00007005080085a7 */ /* 0x000ea400080010ff */
[----:B--2---:R-:W-:Y:S05]  /*d670*/  @!P0 BRA `(.L_x_85) ;  /* 0xfffffffc00f08947 */ /* 0x004fea000383ffff */
[----:B------:R-:W-:Y:S05]  /*d680*/  BRA `(.L_x_170) ;  /* 0xffffff8000947947 */ /* 0x000fea000383ffff */
.L_x_88:
[----:B------:R-:W-:Y:S07]  /*d690*/  MOV R0, UR21 ;  /* 0x0000001500007c02 */ /* 0x000fee0008000f00 */
.L_x_171:
[----:B-1----:R1:W2:Y:S02]  /*d6a0*/  SYNCS.PHASECHK.TRANS64.TRYWAIT P1, [R0+URZ+0x68], R5 ;  /* 0x00006805000075a7 */ /* 0x0022a400080211ff */
[----:B--2---:R-:W-:Y:S05]  /*d6b0*/  @!P1 NANOSLEEP.SYNCS 0x989680 ;  /* 0x009896800000995d */ /* 0x004fea0003900000 */
[----:B------:R-:W2:Y:S02]  /*d6c0*/  @!P1 SYNCS.PHASECHK.TRANS64 P1, [R0+URZ+0x68], R5 ;  /* 0x00006805000095a7 */ /* 0x000ea400080210ff */
[----:B--2---:R-:W-:Y:S05]  /*d6d0*/  @!P1 BRA `(.L_x_171) ;  /* 0xfffffffc00f09947 */ /* 0x004fea000383ffff */
[----:B------:R-:W-:Y:S05]  /*d6e0*/  BRA `(.L_x_87) ;  /* 0xffffff8800107947 */ /* 0x000fea000383ffff */
.L_x_91:
[----:B-1----:R-:W-:Y:S07]  /*d6f0*/  MOV R5, UR21 ;  /* 0x0000001500057c02 */ /* 0x002fee0008000f00 */
.L_x_172:
[----:B-1----:R1:W2:Y:S02]  /*d700*/  SYNCS.PHASECHK.TRANS64.TRYWAIT P0, [R5+URZ+0x40], R4 ;  /* 0x00004004050075a7 */ /* 0x0022a400080011ff */
[----:B--2---:R-:W-:Y:S05]  /*d710*/  @!P0 NANOSLEEP.SYNCS 0x989680 ;  /* 0x009896800000895d */ /* 0x004fea0003900000 */
[----:B------:R-:W2:Y:S02]  /*d720*/  @!P0 SYNCS.PHASECHK.TRANS64 P0, [R5+URZ+0x40], R4 ;  /* 0x00004004050085a7 */ /* 0x000ea400080010ff */
[----:B--2---:R-:W-:Y:S05]  /*d730*/  @!P0 BRA `(.L_x_172) ;  /* 0xfffffffc00f08947 */ /* 0x004fea000383ffff */
[----:B------:R-:W-:Y:S05]  /*d740*/  BRA `(.L_x_173) ;  /* 0xffffff8800687947 */ /* 0x000fea000383ffff */
.L_x_92:
[----:B------:R-:W-:Y:S07]  /*d750*/  MOV R5, UR21 ;  /* 0x0000001500057c02 */ /* 0x000fee0008000f00 */
.L_x_174:
[----:B-1----:R1:W2:Y:S02]  /*d760*/  SYNCS.PHASECHK.TRANS64.TRYWAIT P0, [R5+URZ+0x48], R4 ;  /* 0x00004804050075a7 */ /* 0x0022a400080011ff */
[----:B--2---:R-:W-:Y:S05]  /*d770*/  @!P0 NANOSLEEP.SYNCS 0x989680 ;  /* 0x009896800000895d */ /* 0x004fea0003900000 */
[----:B------:R-:W2:Y:S02]  /*d780*/  @!P0 SYNCS.PHASECHK.TRANS64 P0, [R5+URZ+0x48], R4 ;  /* 0x00004804050085a7 */ /* 0x000ea400080010ff */
[----:B--2---:R-:W-:Y:S05]  /*d790*/  @!P0 BRA `(.L_x_174) ;  /* 0xfffffffc00f08947 */ /* 0x004fea000383ffff */
[----:B------:R-:W-:Y:S05]  /*d7a0*/  BRA `(.L_x_175) ;  /* 0xffffff8800c07947 */ /* 0x000fea000383ffff */
.L_x_93:
[----:B-1----:R-:W-:Y:S07]  /*d7b0*/  MOV R5, UR21 ;  /* 0x0000001500057c02 */ /* 0x002fee0008000f00 */
.L_x_176:
[----:B-1----:R1:W2:Y:S02]  /*d7c0*/  SYNCS.PHASECHK.TRANS64.TRYWAIT P0, [R5+URZ+0x50], R4 ;  /* 0x00005004050075a7 */ /* 0x0022a400080011ff */
[----:B--2---:R-:W-:Y:S05]  /*d7d0*/  @!P0 NANOSLEEP.SYNCS 0x989680 ;  /* 0x009896800000895d */ /* 0x004fea0003900000 */
[----:B------:R-:W2:Y:S02]  /*d7e0*/  @!P0 SYNCS.PHASECHK.TRANS64 P0, [R5+URZ+0x50], R4 ;  /* 0x00005004050085a7 */ /* 0x000ea400080010ff */
[----:B--2---:R-:W-:Y:S05]  /*d7f0*/  @!P0 BRA `(.L_x_176) ;  /* 0xfffffffc00f08947 */ /* 0x004fea000383ffff */
[----:B------:R-:W-:Y:S05]  /*d800*/  BRA `(.L_x_177) ;  /* 0xffffff8c00087947 */ /* 0x000fea000383ffff */
.L_x_94:
[----:B-1----:R-:W-:Y:S07]  /*d810*/  MOV R5, UR21 ;  /* 0x0000001500057c02 */ /* 0x002fee0008000f00 */
.L_x_178:
[----:B-1----:R1:W2:Y:S02]  /*d820*/  SYNCS.PHASECHK.TRANS64.TRYWAIT P0, [R5+URZ+0x58], R4 ;  /* 0x00005804050075a7 */ /* 0x0022a400080011ff */
[----:B--2---:R-:W-:Y:S05]  /*d830*/  @!P0 NANOSLEEP.SYNCS 0x989680 ;  /* 0x009896800000895d */ /* 0x004fea0003900000 */
[----:B------:R-:W2:Y:S02]  /*d840*/  @!P0 SYNCS.PHASECHK.TRANS64 P0, [R5+URZ+0x58], R4 ;  /* 0x00005804050085a7 */ /* 0x000ea400080010ff */
[----:B--2---:R-:W-:Y:S05]  /*d850*/  @!P0 BRA `(.L_x_178) ;  /* 0xfffffffc00f08947 */ /* 0x004fea000383ffff */
[----:B------:R-:W-:Y:S05]  /*d860*/  BRA `(.L_x_179) ;  /* 0xffffff8c00507947 */ /* 0x000fea000383ffff */
.L_x_96:
[----:B------:R-:W-:-:S07]  /*d870*/  MOV R0, UR21 ;  /* 0x0000001500007c02 */ /* 0x000fce0008000f00 */
.L_x_180:
[----:B-1----:R1:W2:Y:S02]  /*d880*/  SYNCS.PHASECHK.TRANS64.TRYWAIT P0, [R0+URZ+0x40], R3 ;  /* 0x00004003000075a7 */ /* 0x0022a400080011ff */
[----:B--2---:R-:W-:Y:S05]  /*d890*/  @!P0 NANOSLEEP.SYNCS 0x989680 ;  /* 0x009896800000895d */ /* 0x004fea0003900000 */
[----:B------:R-:W2:Y:S02]  /*d8a0*/  @!P0 SYNCS.PHASECHK.TRANS64 P0, [R0+URZ+0x40], R3 ;  /* 0x00004003000085a7 */ /* 0x000ea400080010ff */
[----:B--2---:R-:W-:Y:S05]  /*d8b0*/  @!P0 BRA `(.L_x_180) ;  /* 0xfffffffc00f08947 */ /* 0x004fea000383ffff */
[----:B------:R-:W-:Y:S05]  /*d8c0*/  BRA `(.L_x_181) ;  /* 0xffffff8c00e47947 */ /* 0x000fea000383ffff */
.L_x_97:
[----:B-1----:R-:W-:-:S07]  /*d8d0*/  MOV R0, UR21 ;  /* 0x0000001500007c02 */ /* 0x002fce0008000f00 */
.L_x_182:
[----:B-1----:R1:W2:Y:S02]  /*d8e0*/  SYNCS.PHASECHK.TRANS64.TRYWAIT P0, [R0+URZ+0x48], R3 ;  /* 0x00004803000075a7 */ /* 0x0022a400080011ff */
[----:B--2---:R-:W-:Y:S05]  /*d8f0*/  @!P0 NANOSLEEP.SYNCS 0x989680 ;  /* 0x009896800000895d */ /* 0x004fea0003900000 */
[----:B------:R-:W2:Y:S02]  /*d900*/  @!P0 SYNCS.PHASECHK.TRANS64 P0, [R0+URZ+0x48], R3 ;  /* 0x00004803000085a7 */ /* 0x000ea400080010ff */
[----:B--2---:R-:W-:Y:S05]  /*d910*/  @!P0 BRA `(.L_x_182) ;  /* 0xfffffffc00f08947 */ /* 0x004fea000383ffff */
[----:B------:R-:W-:Y:S05]  /*d920*/  BRA `(.L_x_183) ;  /* 0xffffff8c00d47947 */ /* 0x000fea000383ffff */
.L_x_98:
[----:B-1----:R-:W-:-:S07]  /*d930*/  MOV R0, UR21 ;  /* 0x0000001500007c02 */ /* 0x002fce0008000f00 */
.L_x_184:
[----:B-1----:R1:W2:Y:S02]  /*d940*/  SYNCS.PHASECHK.TRANS64.TRYWAIT P0, [R0+URZ+0x50], R3 ;  /* 0x00005003000075a7 */ /* 0x0022a400080011ff */
[----:B--2---:R-:W-:Y:S05]  /*d950*/  @!P0 NANOSLEEP.SYNCS 0x989680 ;  /* 0x009896800000895d */ /* 0x004fea0003900000 */
[----:B------:R-:W2:Y:S02]  /*d960*/  @!P0 SYNCS.PHASECHK.TRANS64 P0, [R0+URZ+0x50], R3 ;  /* 0x00005003000085a7 */ /* 0x000ea400080010ff */
[----:B--2---:R-:W-:Y:S05]  /*d970*/  @!P0 BRA `(.L_x_184) ;  /* 0xfffffffc00f08947 */ /* 0x004fea000383ffff */
[----:B------:R-:W-:Y:S05]  /*d980*/  BRA `(.L_x_185) ;  /* 0xffffff8c00c47947 */ /* 0x000fea000383ffff */
.L_x_100:
[----:B--2---:R2:W3:Y:S02]  /*d990*/  SYNCS.PHASECHK.TRANS64.TRYWAIT P0, [R8+URZ+0x70], R3 ;  /* 0x00007003080075a7 */ /* 0x0044e400080011ff */
[----:B---3--:R-:W-:Y:S05]  /*d9a0*/  @!P0 NANOSLEEP.SYNCS 0x989680 ;  /* 0x009896800000895d */ /* 0x008fea0003900000 */
[----:B------:R-:W3:Y:S02]  /*d9b0*/  @!P0 SYNCS.PHASECHK.TRANS64 P0, [R8+URZ+0x70], R3 ;  /* 0x00007003080085a7 */ /* 0x000ee400080010ff */
[----:B---3--:R-:W-:Y:S05]  /*d9c0*/  @!P0 BRA `(.L_x_100) ;  /* 0xfffffffc00f08947 */ /* 0x008fea000383ffff */
[----:B------:R-:W-:Y:S05]  /*d9d0*/  BRA `(.L_x_186) ;  /* 0xffffff9000a07947 */ /* 0x000fea000383ffff */
.L_x_111:
[----:B-1----:R-:W-:Y:S04]  /*d9e0*/  MOV R3, UR44 ;  /* 0x0000002c00037c02 */ /* 0x002fe80008000f00 */
[----:B------:R1:W2:Y:S03]  /*d9f0*/  SYNCS.PHASECHK.TRANS64.TRYWAIT P0, [R3+URZ+0x20], R4 ;  /* 0x00002004030075a7 */ /* 0x0002a600080011ff */
[----:B--2---:R-:W-:Y:S05]  /*da00*/  @!P0 NANOSLEEP.SYNCS 0x989680 ;  /* 0x009896800000895d */ /* 0x004fea0003900000 */
[----:B------:R-:W2:Y:S02]  /*da10*/  @!P0 SYNCS.PHASECHK.TRANS64 P0, [R3+URZ+0x20], R4 ;  /* 0x00002004030085a7 */ /* 0x000ea400080010ff */
[----:B--2---:R-:W-:Y:S05]  /*da20*/  @!P0 BRA `(.L_x_111) ;  /* 0xfffffffc00ec8947 */ /* 0x004fea000383ffff */
[----:B------:R-:W-:Y:S05]  /*da30*/  BRA `(.L_x_110) ;  /* 0xffffffa000907947 */ /* 0x000fea000383ffff */
.L_x_113:
[----:B-1----:R-:W-:Y:S04]  /*da40*/  MOV R3, UR44 ;  /* 0x0000002c00037c02 */ /* 0x002fe80008000f00 */
[----:B------:R1:W4:Y:S03]  /*da50*/  SYNCS.PHASECHK.TRANS64.TRYWAIT P1, [R3+URZ+0x90], R0 ;  /* 0x00009000030075a7 */ /* 0x00032600080211ff */
[----:B----4-:R-:W-:Y:S05]  /*da60*/  @!P1 NANOSLEEP.SYNCS 0x989680 ;  /* 0x009896800000995d */ /* 0x010fea0003900000 */
[----:B------:R-:W4:Y:S02]  /*da70*/  @!P1 SYNCS.PHASECHK.TRANS64 P1, [R3+URZ+0x90], R0 ;  /* 0x00009000030095a7 */ /* 0x000f2400080210ff */
[----:B----4-:R-:W-:Y:S05]  /*da80*/  @!P1 BRA `(.L_x_113) ;  /* 0xfffffffc00ec9947 */ /* 0x010fea000383ffff */
[----:B------:R-:W-:Y:S05]  /*da90*/  BRA `(.L_x_112) ;  /* 0xffffffa000c87947 */ /* 0x000fea000383ffff */
.L_x_122:
[----:B---3--:R3:W4:Y:S02]  /*daa0*/  SYNCS.PHASECHK.TRANS64.TRYWAIT P0, [R3+URZ+0x20], R0 ;  /* 0x00002000030075a7 */ /* 0x00872400080011ff */
[----:B----4-:R-:W-:Y:S05]  /*dab0*/  @!P0 NANOSLEEP.SYNCS 0x989680 ;  /* 0x009896800000895d */ /* 0x010fea0003900000 */
[----:B------:R-:W4:Y:S02]  /*dac0*/  @!P0 SYNCS.PHASECHK.TRANS64 P0, [R3+URZ+0x20], R0 ;  /* 0x00002000030085a7 */ /* 0x000f2400080010ff */
[----:B----4-:R-:W-:Y:S05]  /*dad0*/  @!P0 BRA `(.L_x_122) ;  /* 0xfffffffc00f08947 */ /* 0x010fea000383ffff */
[----:B------:R-:W-:Y:S05]  /*dae0*/  BRA `(.L_x_121) ;  /* 0xffffffb400947947 */ /* 0x000fea000383ffff */
.L_x_130:
[----:B-1----:R1:W4:Y:S02]  /*daf0*/  SYNCS.PHASECHK.TRANS64.TRYWAIT P0, [R95+URZ+0x20], R6 ;  /* 0x000020065f0075a7 */ /* 0x00232400080011ff */
[----:B----4-:R-:W-:Y:S05]  /*db00*/  @!P0 NANOSLEEP.SYNCS 0x989680 ;  /* 0x009896800000895d */ /* 0x010fea0003900000 */
[----:B------:R-:W4:Y:S02]  /*db10*/  @!P0 SYNCS.PHASECHK.TRANS64 P0, [R95+URZ+0x20], R6 ;  /* 0x000020065f0085a7 */ /* 0x000f2400080010ff */
[----:B----4-:R-:W-:Y:S05]  /*db20*/  @!P0 BRA `(.L_x_130) ;  /* 0xfffffffc00f08947 */ /* 0x010fea000383ffff */
[----:B------:R-:W-:Y:S05]  /*db30*/  BRA `(.L_x_129) ;  /* 0xffffffc800987947 */ /* 0x000fea000383ffff */
.L_x_138:
[----:B-1----:R1:W2:Y:S02]  /*db40*/  SYNCS.PHASECHK.TRANS64.TRYWAIT P0, [R16+URZ+0x20], R3 ;  /* 0x00002003100075a7 */ /* 0x0022a400080011ff */
[----:B--2---:R-:W-:Y:S05]  /*db50*/  @!P0 NANOSLEEP.SYNCS 0x989680 ;  /* 0x009896800000895d */ /* 0x004fea0003900000 */
[----:B------:R-:W2:Y:S02]  /*db60*/  @!P0 SYNCS.PHASECHK.TRANS64 P0, [R16+URZ+0x20], R3 ;  /* 0x00002003100085a7 */ /* 0x000ea400080010ff */
[----:B--2---:R-:W-:Y:S05]  /*db70*/  @!P0 BRA `(.L_x_138) ;  /* 0xfffffffc00f08947 */ /* 0x004fea000383ffff */
[----:B------:R-:W-:Y:S05]  /*db80*/  BRA `(.L_x_137) ;  /* 0xffffffdc00947947 */ /* 0x000fea000383ffff */
        .weak           $__internal_0_$__cuda_sm10x_tcgen05_guardrail_trap_col_being_dealloced_not_returned_by_alloc
        .type           $__internal_0_$__cuda_sm10x_tcgen05_guardrail_trap_col_being_dealloced_not_returned_by_alloc,@function
        .size           $__internal_0_$__cuda_sm10x_tcgen05_guardrail_trap_col_being_dealloced_not_returned_by_alloc,($__internal_1_$__cuda_sm10x_tcgen05_guardrail_trap_phase_invalid_during_alloc - $__internal_0_$__cuda_sm10x_tcgen05_guardrail_trap_col_being_dealloced_not_returned_by_alloc)
$__internal_0_$__cuda_sm10x_tcgen05_guardrail_trap_col_being_dealloced_not_returned_by_alloc:
[----:B------:R-:W-:Y:S05]  /*db90*/  BPT.TRAP 0x1 ;  /* 0x000000040000795c */ /* 0x000fea0000300000 */
[----:B------:R-:W-:-:S04]  /*dba0*/  HFMA2 R3, -RZ, RZ, 0, 0 ;  /* 0x00000000ff037431 */ /* 0x000fc800000001ff */
[----:B------:R-:W-:Y:S05]  /*dbb0*/  RET.REL.NODEC R2 `(_ZN7cutlass13device_kernelINS_4gemm6kernel13GemmUniversalIN4cute5tupleIJiiiiEEENS1_10collective13CollectiveMmaINS1_46MainloopSm100TmaUmmaWarpSpecializedBlockScaledILi2ELi2ELi1ENS5_IJNS4_1CILi8EEENSA_ILi1EEESC_EEEEENS5_IJNSA_ILi256EEESF_SF_EEENS5_IJNS_12float_e5m2_tENS_13float_ue8m0_tEEEENS5_IJNS5_IJlSC_lEEENS4_6LayoutINS5_IJNS5_IJNS5_IJNSA_ILi32EEENSA_ILi4EEEEEEiEEESP_NS5_IJSC_iEEEEEENS5_IJNS5_IJNS5_IJNSA_ILi16EEESN_EEEiEEENS5_IJNS5_IJNSA_ILi0EEESC_EEENSA_ILi512EEEEEENS5_IJSV_iEEEEEEEEEEESJ_S12_NS4_8TiledMMAINS4_8MMA_AtomIJNS4_27SM100_MMA_MXF8F6F4_2x1SM_SSISH_SH_fSI_Li256ELi256ELNS4_4UMMA5MajorE0ELS17_0ELNS16_7ScaleInE0ELS18_0EEEEEENSL_INS5_IJSC_SC_SC_EEENS5_IJSV_SV_SV_EEEEENS5_IJNS4_10UnderscoreES1E_S1E_EEEEENS5_IJNS4_18SM100_TMA_2SM_LOADES1H_EEENS5_IJNS4_14ComposedLayoutINS4_7SwizzleILi3ELi4ELi3EEENS4_18smem_ptr_flag_bitsILi8EEENSL_INS5_IJSB_NSA_ILi128EEEEEENS5_IJS1O_SC_EEEEEEENSL_INS5_IJNS5_IJNS5_IJSO_SC_EEENS5_IJSM_SC_EEEEEESC_NS5_IJSN_NSA_ILi2EEEEEEEEENS5_IJNS5_IJNS5_IJST_SX_EEESW_EEESV_NS5_IJSC_SX_EEEEEEEEEEEvNS4_8identityENS5_IJNS4_28SM100_TMA_2SM_LOAD_MULTICASTES26_EEENS5_IJS1S_NSL_INS5_IJNS5_IJNS5_IJSO_S1W_EEES1U_EEESC_S1X_EEENS5_IJS20_SV_NS5_IJSC_NSA_ILi1024EEEEEEEEEEEEEEvS25_EENS_8epilogue10collective18CollectiveEpilogueINS2H_23Sm100TmaWarpSpecializedILi4ELi2ELi64ELb1ELb0EEEJNS5_IJS1O_SF_SF_EEENS5_IJNSL_IS1O_SC_EENSL_INSA_ILi64EEESC_EEEEENS_10bfloat16_tESK_S2R_SK_NS2H_6fusion15FusionCallbacksIS2L_NS2S_17LinearCombinationIS2R_fS2R_fLNS_15FloatRoundStyleE2EEES2M_S2Q_JEEENS4_5SM1004TMEM4LOAD26SM100_TMEM_LOAD_32dp32b64xENS4_13SM90_TMA_LOADENS1J_IS1L_NS1M_ILi16EEENSL_INS5_IJSB_S2O_EEENS5_IJS2O_SC_EEEEEEENS4_39AutoVectorizingCopyWithAssumedAlignmentILi128EEENS4_14SM90_TMA_STOREES37_S39_S39_EEEvvEEEEvNT_6ParamsE) ;  /* 0xffffff2402107950 */ /* 0x000fea0003c3ffff */
        .weak           $__internal_1_$__cuda_sm10x_tcgen05_guardrail_trap_phase_invalid_during_alloc
        .type           $__internal_1_$__cuda_sm10x_tcgen05_guardrail_trap_phase_invalid_during_alloc,@function
        .size           $__internal_1_$__cuda_sm10x_tcgen05_guardrail_trap_phase_invalid_during_alloc,($__internal_2_$__cuda_sm10x_tcgen05_guardrail_trap_unallocated_columns_being_dealloced - $__internal_1_$__cuda_sm10x_tcgen05_guardrail_trap_phase_invalid_during_alloc)
$__internal_1_$__cuda_sm10x_tcgen05_guardrail_trap_phase_invalid_during_alloc:
[----:B------:R-:W-:Y:S05]  /*dbc0*/  BPT.TRAP 0x1 ;  /* 0x000000040000795c */ /* 0x000fea0000300000 */
[----:B------:R-:W-:-:S04]  /*dbd0*/  MOV R5, 0x0 ;  /* 0x0000000000057802 */ /* 0x000fc80000000f00 */
[----:B------:R-:W-:Y:S05]  /*dbe0*/  RET.REL.NODEC R4 `(_ZN7cutlass13device_kernelINS_4gemm6kernel13GemmUniversalIN4cute5tupleIJiiiiEEENS1_10collective13CollectiveMmaINS1_46MainloopSm100TmaUmmaWarpSpecializedBlockScaledILi2ELi2ELi1ENS5_IJNS4_1CILi8EEENSA_ILi1EEESC_EEEEENS5_IJNSA_ILi256EEESF_SF_EEENS5_IJNS_12float_e5m2_tENS_13float_ue8m0_tEEEENS5_IJNS5_IJlSC_lEEENS4_6LayoutINS5_IJNS5_IJNS5_IJNSA_ILi32EEENSA_ILi4EEEEEEiEEESP_NS5_IJSC_iEEEEEENS5_IJNS5_IJNS5_IJNSA_ILi16EEESN_EEEiEEENS5_IJNS5_IJNSA_ILi0EEESC_EEENSA_ILi512EEEEEENS5_IJSV_iEEEEEEEEEEESJ_S12_NS4_8TiledMMAINS4_8MMA_AtomIJNS4_27SM100_MMA_MXF8F6F4_2x1SM_SSISH_SH_fSI_Li256ELi256ELNS4_4UMMA5MajorE0ELS17_0ELNS16_7ScaleInE0ELS18_0EEEEEENSL_INS5_IJSC_SC_SC_EEENS5_IJSV_SV_SV_EEEEENS5_IJNS4_10UnderscoreES1E_S1E_EEEEENS5_IJNS4_18SM100_TMA_2SM_LOADES1H_EEENS5_IJNS4_14ComposedLayoutINS4_7SwizzleILi3ELi4ELi3EEENS4_18smem_ptr_flag_bitsILi8EEENSL_INS5_IJSB_NSA_ILi128EEEEEENS5_IJS1O_SC_EEEEEEENSL_INS5_IJNS5_IJNS5_IJSO_SC_EEENS5_IJSM_SC_EEEEEESC_NS5_IJSN_NSA_ILi2EEEEEEEEENS5_IJNS5_IJNS5_IJST_SX_EEESW_EEESV_NS5_IJSC_SX_EEEEEEEEEEEvNS4_8identityENS5_IJNS4_28SM100_TMA_2SM_LOAD_MULTICASTES26_EEENS5_IJS1S_NSL_INS5_IJNS5_IJNS5_IJSO_S1W_EEES1U_EEESC_S1X_EEENS5_IJS20_SV_NS5_IJSC_NSA_ILi1024EEEEEEEEEEEEEEvS25_EENS_8epilogue10collective18CollectiveEpilogueINS2H_23Sm100TmaWarpSpecializedILi4ELi2ELi64ELb1ELb0EEEJNS5_IJS1O_SF_SF_EEENS5_IJNSL_IS1O_SC_EENSL_INSA_ILi64EEESC_EEEEENS_10bfloat16_tESK_S2R_SK_NS2H_6fusion15FusionCallbacksIS2L_NS2S_17LinearCombinationIS2R_fS2R_fLNS_15FloatRoundStyleE2EEES2M_S2Q_JEEENS4_5SM1004TMEM4LOAD26SM100_TMEM_LOAD_32dp32b64xENS4_13SM90_TMA_LOADENS1J_IS1L_NS1M_ILi16EEENSL_INS5_IJSB_S2O_EEENS5_IJS2O_SC_EEEEEEENS4_39AutoVectorizingCopyWithAssumedAlignmentILi128EEENS4_14SM90_TMA_STOREES37_S39_S39_EEEvvEEEEvNT_6ParamsE) ;  /* 0xffffff2404047950 */ /* 0x000fea0003c3ffff */
        .weak           $__internal_2_$__cuda_sm10x_tcgen05_guardrail_trap_unallocated_columns_being_dealloced
        .type           $__internal_2_$__cuda_sm10x_tcgen05_guardrail_trap_unallocated_columns_being_dealloced,@function
        .size           $__internal_2_$__cuda_sm10x_tcgen05_guardrail_trap_unallocated_columns_being_dealloced,(.L_x_188 - $__internal_2_$__cuda_sm10x_tcgen05_guardrail_trap_unallocated_columns_being_dealloced)
$__internal_2_$__cuda_sm10x_tcgen05_guardrail_trap_unallocated_columns_being_dealloced:
[----:B------:R-:W-:Y:S05]  /*dbf0*/  BPT.TRAP 0x1 ;  /* 0x000000040000795c */ /* 0x000fea0000300000 */
[----:B------:R-:W-:-:S04]  /*dc00*/  HFMA2 R3, -RZ, RZ, 0, 0 ;  /* 0x00000000ff037431 */ /* 0x000fc800000001ff */
[----:B------:R-:W-:Y:S05]  /*dc10*/  RET.REL.NODEC R2 `(_ZN7cutlass13device_kernelINS_4gemm6kernel13GemmUniversalIN4cute5tupleIJiiiiEEENS1_10collective13CollectiveMmaINS1_46MainloopSm100TmaUmmaWarpSpecializedBlockScaledILi2ELi2ELi1ENS5_IJNS4_1CILi8EEENSA_ILi1EEESC_EEEEENS5_IJNSA_ILi256EEESF_SF_EEENS5_IJNS_12float_e5m2_tENS_13float_ue8m0_tEEEENS5_IJNS5_IJlSC_lEEENS4_6LayoutINS5_IJNS5_IJNS5_IJNSA_ILi32EEENSA_ILi4EEEEEEiEEESP_NS5_IJSC_iEEEEEENS5_IJNS5_IJNS5_IJNSA_ILi16EEESN_EEEiEEENS5_IJNS5_IJNSA_ILi0EEESC_EEENSA_ILi512EEEEEENS5_IJSV_iEEEEEEEEEEESJ_S12_NS4_8TiledMMAINS4_8MMA_AtomIJNS4_27SM100_MMA_MXF8F6F4_2x1SM_SSISH_SH_fSI_Li256ELi256ELNS4_4UMMA5MajorE0ELS17_0ELNS16_7ScaleInE0ELS18_0EEEEEENSL_INS5_IJSC_SC_SC_EEENS5_IJSV_SV_SV_EEEEENS5_IJNS4_10UnderscoreES1E_S1E_EEEEENS5_IJNS4_18SM100_TMA_2SM_LOADES1H_EEENS5_IJNS4_14ComposedLayoutINS4_7SwizzleILi3ELi4ELi3EEENS4_18smem_ptr_flag_bitsILi8EEENSL_INS5_IJSB_NSA_ILi128EEEEEENS5_IJS1O_SC_EEEEEEENSL_INS5_IJNS5_IJNS5_IJSO_SC_EEENS5_IJSM_SC_EEEEEESC_NS5_IJSN_NSA_ILi2EEEEEEEEENS5_IJNS5_IJNS5_IJST_SX_EEESW_EEESV_NS5_IJSC_SX_EEEEEEEEEEEvNS4_8identityENS5_IJNS4_28SM100_TMA_2SM_LOAD_MULTICASTES26_EEENS5_IJS1S_NSL_INS5_IJNS5_IJNS5_IJSO_S1W_EEES1U_EEESC_S1X_EEENS5_IJS20_SV_NS5_IJSC_NSA_ILi1024EEEEEEEEEEEEEEvS25_EENS_8epilogue10collective18CollectiveEpilogueINS2H_23Sm100TmaWarpSpecializedILi4ELi2ELi64ELb1ELb0EEEJNS5_IJS1O_SF_SF_EEENS5_IJNSL_IS1O_SC_EENSL_INSA_ILi64EEESC_EEEEENS_10bfloat16_tESK_S2R_SK_NS2H_6fusion15FusionCallbacksIS2L_NS2S_17LinearCombinationIS2R_fS2R_fLNS_15FloatRoundStyleE2EEES2M_S2Q_JEEENS4_5SM1004TMEM4LOAD26SM100_TMEM_LOAD_32dp32b64xENS4_13SM90_TMA_LOADENS1J_IS1L_NS1M_ILi16EEENSL_INS5_IJSB_S2O_EEENS5_IJS2O_SC_EEEEEEENS4_39AutoVectorizingCopyWithAssumedAlignmentILi128EEENS4_14SM90_TMA_STOREES37_S39_S39_EEEvvEEEEvNT_6ParamsE) ;  /* 0xffffff2002f87950 */ /* 0x000fea0003c3ffff */
.L_x_187:
[----:B------:R-:W-:-:S00]  /*dc20*/  BRA `(.L_x_187) ;  /* 0xfffffffc00fc7947 */ /* 0x000fc0000383ffff */
[----:B------:R-:W-:-:S00]  /*dc30*/  NOP ;  /* 0x0000000000007918 */ /* 0x000fc00000000000 */
        /* <DEDUP_REMOVED lines=12> */
.L_x_188:


//--------------------- .nv.global.init           --------------------------
	.section	.nv.global.init,"aw",@progbits
.nv.global.init:
	.type		$str$27,@object
	.size		$str$27,($str$28 - $str$27)
$str$27:
        /*0000*/ 	.byte	0x28, 0x61, 0x64, 0x64, 0x72, 0x65, 0x73, 0x73, 0x20, 0x26, 0x20, 0x6d, 0x61, 0x73, 0x6b, 0x29
        /*0010*/ 	.byte	0x20, 0x3d, 0x3d, 0x20, 0x30, 0x00
	.type		$str$28,@object
	.size		$str$28,($str$26 - $str$28)
$str$28:
        /*0016*/ 	.byte	0x2f, 0x74, 0x6d, 0x70, 0x2f, 0x63, 0x75, 0x74, 0x6c, 0x61, 0x73, 0x73, 0x5f, 0x73, 0x77, 0x65
        /*0026*/ 	.byte	0x65, 0x70, 0x5f, 0x73, 0x72, 0x63, 0x2f, 0x69, 0x6e, 0x63, 0x6c, 0x75, 0x64, 0x65, 0x2f, 0x63
        /*0036*/ 	.byte	0x75, 0x74, 0x65, 0x2f, 0x70, 0x6f, 0x69, 0x6e, 0x74, 0x65, 0x72, 0x5f, 0x66, 0x6c, 0x61, 0x67
        /*0046*/ 	.byte	0x67, 0x65, 0x64, 0x2e, 0x68, 0x70, 0x70, 0x00
	.type		$str$26,@object
	.size		$str$26,($str$25 - $str$26)
$str$26:
        /*004e*/ 	.byte	0x2f, 0x74, 0x6d, 0x70, 0x2f, 0x63, 0x75, 0x74, 0x6c, 0x61, 0x73, 0x73, 0x5f, 0x73, 0x77, 0x65
        /*005e*/ 	.byte	0x65, 0x70, 0x5f, 0x73, 0x72, 0x63, 0x2f, 0x69, 0x6e, 0x63, 0x6c, 0x75, 0x64, 0x65, 0x2f, 0x63
        /*006e*/ 	.byte	0x75, 0x74, 0x65, 0x2f, 0x61, 0x74, 0x6f, 0x6d, 0x2f, 0x63, 0x6f, 0x70, 0x79, 0x5f, 0x74, 0x72
        /*007e*/ 	.byte	0x61, 0x69, 0x74, 0x73, 0x5f, 0x73, 0x6d, 0x31, 0x30, 0x30, 0x2e, 0x68, 0x70, 0x70, 0x00
	.type		$str$25,@object
	.size		$str$25,(__unnamed_1 - $str$25)
$str$25:
        /*008d*/ 	.byte	0x28, 0x28, 0x75, 0x69, 0x6e, 0x74, 0x33, 0x32, 0x5f, 0x74, 0x28, 0x74, 0x68, 0x72, 0x65, 0x61
        /*009d*/ 	.byte	0x64, 0x49, 0x64, 0x78, 0x2e, 0x78, 0x29, 0x20, 0x2f, 0x20, 0x33, 0x32, 0x29, 0x20, 0x25, 0x20
        /*00ad*/ 	.byte	0x34, 0x29, 0x20, 0x3d, 0x3d, 0x20, 0x28, 0x28, 0x28, 0x74, 0x6d, 0x65, 0x6d, 0x5f, 0x61, 0x64
        /*00bd*/ 	.byte	0x64, 0x72, 0x20, 0x3e, 0x3e, 0x20, 0x31, 0x36, 0x29, 0x20, 0x2f, 0x20, 0x33, 0x32, 0x29, 0x20
        /*00cd*/ 	.byte	0x25, 0x20, 0x34, 0x29, 0x00
	.type		__unnamed_1,@object
	.size		__unnamed_1,(__unnamed_2 - __unnamed_1)
__unnamed_1:
        /*00d2*/ 	.byte	0x61, 0x75, 0x74, 0x6f, 0x20, 0x63, 0x75, 0x74, 0x65, 0x3a, 0x3a, 0x61, 0x73, 0x5f, 0x70, 0x6f
        /* <DEDUP_REMOVED lines=24> */
        /*0262*/ 	.byte	0x38, 0x31, 0x39, 0x32, 0x3e, 0x3e, 0x3e, 0x3e, 0x5d, 0x00
	.type		__unnamed_2,@object
	.size		__unnamed_2,(.L_2 - __unnamed_2)
__unnamed_2:
        /* <DEDUP_REMOVED lines=43> */
        /*051c*/ 	.byte	0x74, 0x65, 0x3a, 0x3a, 0x43, 0x3c, 0x30, 0x3e, 0x3e, 0x3e, 0x3e, 0x5d, 0x00
.L_2:


//--------------------- .nv.shared._ZN7cutlass13device_kernelINS_4gemm6kernel13GemmUniversalIN4cute5tupleIJiiiiEEENS1_10collective13CollectiveMmaINS1_46MainloopSm100TmaUmmaWarpSpecializedBlockScaledILi2ELi2ELi1ENS5_IJNS4_1CILi8EEENSA_ILi1EEESC_EEEEENS5_IJNSA_ILi256EEESF_SF_EEENS5_IJNS_12float_e5m2_tENS_13float_ue8m0_tEEEENS5_IJNS5_IJlSC_lEEENS4_6LayoutINS5_IJNS5_IJNS5_IJNSA_ILi32EEENSA_ILi4EEEEEEiEEESP_NS5_IJSC_iEEEEEENS5_IJNS5_IJNS5_IJNSA_ILi16EEESN_EEEiEEENS5_IJNS5_IJNSA_ILi0EEESC_EEENSA_ILi512EEEEEENS5_IJSV_iEEEEEEEEEEESJ_S12_NS4_8TiledMMAINS4_8MMA_AtomIJNS4_27SM100_MMA_MXF8F6F4_2x1SM_SSISH_SH_fSI_Li256ELi256ELNS4_4UMMA5MajorE0ELS17_0ELNS16_7ScaleInE0ELS18_0EEEEEENSL_INS5_IJSC_SC_SC_EEENS5_IJSV_SV_SV_EEEEENS5_IJNS4_10UnderscoreES1E_S1E_EEEEENS5_IJNS4_18SM100_TMA_2SM_LOADES1H_EEENS5_IJNS4_14ComposedLayoutINS4_7SwizzleILi3ELi4ELi3EEENS4_18smem_ptr_flag_bitsILi8EEENSL_INS5_IJSB_NSA_ILi128EEEEEENS5_IJS1O_SC_EEEEEEENSL_INS5_IJNS5_IJNS5_IJSO_SC_EEENS5_IJSM_SC_EEEEEESC_NS5_IJSN_NSA_ILi2EEEEEEEEENS5_IJNS5_IJNS5_IJST_SX_EEESW_EEESV_NS5_IJSC_SX_EEEEEEEEEEEvNS4_8identityENS5_IJNS4_28SM100_TMA_2SM_LOAD_MULTICASTES26_EEENS5_IJS1S_NSL_INS5_IJNS5_IJNS5_IJSO_S1W_EEES1U_EEESC_S1X_EEENS5_IJS20_SV_NS5_IJSC_NSA_ILi1024EEEEEEEEEEEEEEvS25_EENS_8epilogue10collective18CollectiveEpilogueINS2H_23Sm100TmaWarpSpecializedILi4ELi2ELi64ELb1ELb0EEEJNS5_IJS1O_SF_SF_EEENS5_IJNSL_IS1O_SC_EENSL_INSA_ILi64EEESC_EEEEENS_10bfloat16_tESK_S2R_SK_NS2H_6fusion15FusionCallbacksIS2L_NS2S_17LinearCombinationIS2R_fS2R_fLNS_15FloatRoundStyleE2EEES2M_S2Q_JEEENS4_5SM1004TMEM4LOAD26SM100_TMEM_LOAD_32dp32b64xENS4_13SM90_TMA_LOADENS1J_IS1L_NS1M_ILi16EEENSL_INS5_IJSB_S2O_EEENS5_IJS2O_SC_EEEEEEENS4_39AutoVectorizingCopyWithAssumedAlignmentILi128EEENS4_14SM90_TMA_STOREES37_S39_S39_EEEvvEEEEvNT_6ParamsE --------------------------
	.section	.nv.shared._ZN7cutlass13device_kernelINS_4gemm6kernel13GemmUniversalIN4cute5tupleIJiiiiEEENS1_10collective13CollectiveMmaINS1_46MainloopSm100TmaUmmaWarpSpecializedBlockScaledILi2ELi2ELi1ENS5_IJNS4_1CILi8EEENSA_ILi1EEESC_EEEEENS5_IJNSA_ILi256EEESF_SF_EEENS5_IJNS_12float_e5m2_tENS_13float_ue8m0_tEEEENS5_IJNS5_IJlSC_lEEENS4_6LayoutINS5_IJNS5_IJNS5_IJNSA_ILi32EEENSA_ILi4EEEEEEiEEESP_NS5_IJSC_iEEEEEENS5_IJNS5_IJNS5_IJNSA_ILi16EEESN_EEEiEEENS5_IJNS5_IJNSA_ILi0EEESC_EEENSA_ILi512EEEEEENS5_IJSV_iEEEEEEEEEEESJ_S12_NS4_8TiledMMAINS4_8MMA_AtomIJNS4_27SM100_MMA_MXF8F6F4_2x1SM_SSISH_SH_fSI_Li256ELi256ELNS4_4UMMA5MajorE0ELS17_0ELNS16_7ScaleInE0ELS18_0EEEEEENSL_INS5_IJSC_SC_SC_EEENS5_IJSV_SV_SV_EEEEENS5_IJNS4_10UnderscoreES1E_S1E_EEEEENS5_IJNS4_18SM100_TMA_2SM_LOADES1H_EEENS5_IJNS4_14ComposedLayoutINS4_7SwizzleILi3ELi4ELi3EEENS4_18smem_ptr_flag_bitsILi8EEENSL_INS5_IJSB_NSA_ILi128EEEEEENS5_IJS1O_SC_EEEEEEENSL_INS5_IJNS5_IJNS5_IJSO_SC_EEENS5_IJSM_SC_EEEEEESC_NS5_IJSN_NSA_ILi2EEEEEEEEENS5_IJNS5_IJNS5_IJST_SX_EEESW_EEESV_NS5_IJSC_SX_EEEEEEEEEEEvNS4_8identityENS5_IJNS4_28SM100_TMA_2SM_LOAD_MULTICASTES26_EEENS5_IJS1S_NSL_INS5_IJNS5_IJNS5_IJSO_S1W_EEES1U_EEESC_S1X_EEENS5_IJS20_SV_NS5_IJSC_NSA_ILi1024EEEEEEEEEEEEEEvS25_EENS_8epilogue10collective18CollectiveEpilogueINS2H_23Sm100TmaWarpSpecializedILi4ELi2ELi64ELb1ELb0EEEJNS5_IJS1O_SF_SF_EEENS5_IJNSL_IS1O_SC_EENSL_INSA_ILi64EEESC_EEEEENS_10bfloat16_tESK_S2R_SK_NS2H_6fusion15FusionCallbacksIS2L_NS2S_17LinearCombinationIS2R_fS2R_fLNS_15FloatRoundStyleE2EEES2M_S2Q_JEEENS4_5SM1004TMEM4LOAD26SM100_TMEM_LOAD_32dp32b64xENS4_13SM90_TMA_LOADENS1J_IS1L_NS1M_ILi16EEENSL_INS5_IJSB_S2O_EEENS5_IJS2O_SC_EEEEEEENS4_39AutoVectorizingCopyWithAssumedAlignmentILi128EEENS4_14SM90_TMA_STOREES37_S39_S39_EEEvvEEEEvNT_6ParamsE,"aw",@nobits
	.sectionflags	@""
	.align	16
	.zero		1024


//--------------------- .nv.shared.reserved.0     --------------------------
	.section	.nv.shared.reserved.0,"aw",@nobits
	.weak		__nv_reservedSMEM_offset_0_alias
	.size		__nv_reservedSMEM_offset_0_alias, 0, 64
	.other		__nv_reservedSMEM_offset_0_alias,@"STO_CUDA_RESERVED_SHARED STV_DEFAULT"
__nv_reservedSMEM_offset_0_alias:
	.zero		0
.nv.shared.reserved.0:
	.zero		64
	.weak		__nv_reservedSMEM_tcgen05_partition
	.type		__nv_reservedSMEM_tcgen05_partition,@object
	.size		__nv_reservedSMEM_tcgen05_partition,(.L_0 - __nv_reservedSMEM_tcgen05_partition)
__nv_reservedSMEM_tcgen05_partition:
	.zero		32
.L_0:


//--------------------- .nv.global                --------------------------
	.section	.nv.global,"aw",@nobits
.nv.global:
	.type		_ZN40_INTERNAL_28342e82_4_k_cu_c3333ce2_215804cute1_E,@object
	.size		_ZN40_INTERNAL_28342e82_4_k_cu_c3333ce2_215804cute1_E,(_ZN40_INTERNAL_28342e82_4_k_cu_c3333ce2_215804cuda3std3__45__cpo6cbeginE - _ZN40_INTERNAL_28342e82_4_k_cu_c3333ce2_215804cute1_E)
_ZN40_INTERNAL_28342e82_4_k_cu_c3333ce2_215804cute1_E:
	.zero		1
	.type		_ZN40_INTERNAL_28342e82_4_k_cu_c3333ce2_215804cuda3std3__45__cpo6cbeginE,@object
	.size		_ZN40_INTERNAL_28342e82_4_k_cu_c3333ce2_215804cuda3std3__45__cpo6cbeginE,(_ZN40_INTERNAL_28342e82_4_k_cu_c3333ce2_215804cuda3std3__48in_placeE - _ZN40_INTERNAL_28342e82_4_k_cu_c3333ce2_215804cuda3std3__45__cpo6cbeginE)
_ZN40_INTERNAL_28342e82_4_k_cu_c3333ce2_215804cuda3std3__45__cpo6cbeginE:
	.zero		1
	.type		_ZN40_INTERNAL_28342e82_4_k_cu_c3333ce2_215804cuda3std3__48in_placeE,@object
	.size		_ZN40_INTERNAL_28342e82_4_k_cu_c3333ce2_215804cuda3std3__48in_placeE,(_ZN40_INTERNAL_28342e82_4_k_cu_c3333ce2_215804cuda3std6ranges3__45__cpo9iter_moveE - _ZN40_INTERNAL_28342e82_4_k_cu_c3333ce2_215804cuda3std3__48in_placeE)
_ZN40_INTERNAL_28342e82_4_k_cu_c3333ce2_215804cuda3std3__48in_placeE:
	.zero		1
	.type		_ZN40_INTERNAL_28342e82_4_k_cu_c3333ce2_215804cuda3std6ranges3__45__cpo9iter_moveE,@object
	.size		_ZN40_INTERNAL_28342e82_4_k_cu_c3333ce2_215804cuda3std6ranges3__45__cpo9iter_moveE,(_ZN40_INTERNAL_28342e82_4_k_cu_c3333ce2_215804cuda3std3__45__cpo5beginE - _ZN40_INTERNAL_28342e82_4_k_cu_c3333ce2_215804cuda3std6ranges3__45__cpo9iter_moveE)
_ZN40_INTERNAL_28342e82_4_k_cu_c3333ce2_215804cuda3std6ranges3__45__cpo9iter_moveE:
	.zero		1
	.type		_ZN40_INTERNAL_28342e82_4_k_cu_c3333ce2_215804cuda3std3__45__cpo5beginE,@object
	.size		_ZN40_INTERNAL_28342e82_4_k_cu_c3333ce2_215804cuda3std3__45__cpo5beginE,(_ZN40_INTERNAL_28342e82_4_k_cu_c3333ce2_215804cuda3std3__442_GLOBAL__N__28342e82_4_k_cu_c3333ce2_215806ignoreE - _ZN40_INTERNAL_28342e82_4_k_cu_c3333ce2_215804cuda3std3__45__cpo5beginE)
_ZN40_INTERNAL_28342e82_4_k_cu_c3333ce2_215804cuda3std3__45__cpo5beginE:
	.zero		1
	.type		_ZN40_INTERNAL_28342e82_4_k_cu_c3333ce2_215804cuda3std3__442_GLOBAL__N__28342e82_4_k_cu_c3333ce2_215806ignoreE,@object
	.size		_ZN40_INTERNAL_28342e82_4_k_cu_c3333ce2_215804cuda3std3__442_GLOBAL__N__28342e82_4_k_cu_c3333ce2_215806ignoreE,(_ZN40_INTERNAL_28342e82_4_k_cu_c3333ce2_215804cute7productE - _ZN40_INTERNAL_28342e82_4_k_cu_c3333ce2_215804cuda3std3__442_GLOBAL__N__28342e82_4_k_cu_c3333ce2_215806ignoreE)
_ZN40_INTERNAL_28342e82_4_k_cu_c3333ce2_215804cuda3std3__442_GLOBAL__N__28342e82_4_k_cu_c3333ce2_215806ignoreE:
	.zero		1
	.type		_ZN40_INTERNAL_28342e82_4_k_cu_c3333ce2_215804cute7productE,@object
	.size		_ZN40_INTERNAL_28342e82_4_k_cu_c3333ce2_215804cute7productE,(_ZN40_INTERNAL_28342e82_4_k_cu_c3333ce2_215804cuda3std3__45__cpo3endE - _ZN40_INTERNAL_28342e82_4_k_cu_c3333ce2_215804cute7productE)
_ZN40_INTERNAL_28342e82_4_k_cu_c3333ce2_215804cute7productE:
	.zero		1
	.type		_ZN40_INTERNAL_28342e82_4_k_cu_c3333ce2_215804cuda3std3__45__cpo3endE,@object
	.size		_ZN40_INTERNAL_28342e82_4_k_cu_c3333ce2_215804cuda3std3__45__cpo3endE,(_ZN40_INTERNAL_28342e82_4_k_cu_c3333ce2_215804cuda3std3__419piecewise_constructE - _ZN40_INTERNAL_28342e82_4_k_cu_c3333ce2_215804cuda3std3__45__cpo3endE)
_ZN40_INTERNAL_28342e82_4_k_cu_c3333ce2_215804cuda3std3__45__cpo3endE:
	.zero		1
	.type		_ZN40_INTERNAL_28342e82_4_k_cu_c3333ce2_215804cuda3std3__419piecewise_constructE,@object
	.size		_ZN40_INTERNAL_28342e82_4_k_cu_c3333ce2_215804cuda3std3__419piecewise_constructE,(_ZN40_INTERNAL_28342e82_4_k_cu_c3333ce2_215804cuda3std3__45__cpo4cendE - _ZN40_INTERNAL_28342e82_4_k_cu_c3333ce2_215804cuda3std3__419piecewise_constructE)
_ZN40_INTERNAL_28342e82_4_k_cu_c3333ce2_215804cuda3std3__419piecewise_constructE:
	.zero		1
	.type		_ZN40_INTERNAL_28342e82_4_k_cu_c3333ce2_215804cuda3std3__45__cpo4cendE,@object
	.size		_ZN40_INTERNAL_28342e82_4_k_cu_c3333ce2_215804cuda3std3__45__cpo4cendE,(_ZN40_INTERNAL_28342e82_4_k_cu_c3333ce2_215804cuda3std6ranges3__45__cpo4swapE - _ZN40_INTERNAL_28342e82_4_k_cu_c3333ce2_215804cuda3std3__45__cpo4cendE)
_ZN40_INTERNAL_28342e82_4_k_cu_c3333ce2_215804cuda3std3__45__cpo4cendE:
	.zero		1
	.type		_ZN40_INTERNAL_28342e82_4_k_cu_c3333ce2_215804cuda3std6ranges3__45__cpo4swapE,@object
	.size		_ZN40_INTERNAL_28342e82_4_k_cu_c3333ce2_215804cuda3std6ranges3__45__cpo4swapE,(.L_10 - _ZN40_INTERNAL_28342e82_4_k_cu_c3333ce2_215804cuda3std6ranges3__45__cpo4swapE)
_ZN40_INTERNAL_28342e82_4_k_cu_c3333ce2_215804cuda3std6ranges3__45__cpo4swapE:
	.zero		1
.L_10:


//--------------------- .nv.constant0._ZN7cutlass13device_kernelINS_4gemm6kernel13GemmUniversalIN4cute5tupleIJiiiiEEENS1_10collective13CollectiveMmaINS1_46MainloopSm100TmaUmmaWarpSpecializedBlockScaledILi2ELi2ELi1ENS5_IJNS4_1CILi8EEENSA_ILi1EEESC_EEEEENS5_IJNSA_ILi256EEESF_SF_EEENS5_IJNS_12float_e5m2_tENS_13float_ue8m0_tEEEENS5_IJNS5_IJlSC_lEEENS4_6LayoutINS5_IJNS5_IJNS5_IJNSA_ILi32EEENSA_ILi4EEEEEEiEEESP_NS5_IJSC_iEEEEEENS5_IJNS5_IJNS5_IJNSA_ILi16EEESN_EEEiEEENS5_IJNS5_IJNSA_ILi0EEESC_EEENSA_ILi512EEEEEENS5_IJSV_iEEEEEEEEEEESJ_S12_NS4_8TiledMMAINS4_8MMA_AtomIJNS4_27SM100_MMA_MXF8F6F4_2x1SM_SSISH_SH_fSI_Li256ELi256ELNS4_4UMMA5MajorE0ELS17_0ELNS16_7ScaleInE0ELS18_0EEEEEENSL_INS5_IJSC_SC_SC_EEENS5_IJSV_SV_SV_EEEEENS5_IJNS4_10UnderscoreES1E_S1E_EEEEENS5_IJNS4_18SM100_TMA_2SM_LOADES1H_EEENS5_IJNS4_14ComposedLayoutINS4_7SwizzleILi3ELi4ELi3EEENS4_18smem_ptr_flag_bitsILi8EEENSL_INS5_IJSB_NSA_ILi128EEEEEENS5_IJS1O_SC_EEEEEEENSL_INS5_IJNS5_IJNS5_IJSO_SC_EEENS5_IJSM_SC_EEEEEESC_NS5_IJSN_NSA_ILi2EEEEEEEEENS5_IJNS5_IJNS5_IJST_SX_EEESW_EEESV_NS5_IJSC_SX_EEEEEEEEEEEvNS4_8identityENS5_IJNS4_28SM100_TMA_2SM_LOAD_MULTICASTES26_EEENS5_IJS1S_NSL_INS5_IJNS5_IJNS5_IJSO_S1W_EEES1U_EEESC_S1X_EEENS5_IJS20_SV_NS5_IJSC_NSA_ILi1024EEEEEEEEEEEEEEvS25_EENS_8epilogue10collective18CollectiveEpilogueINS2H_23Sm100TmaWarpSpecializedILi4ELi2ELi64ELb1ELb0EEEJNS5_IJS1O_SF_SF_EEENS5_IJNSL_IS1O_SC_EENSL_INSA_ILi64EEESC_EEEEENS_10bfloat16_tESK_S2R_SK_NS2H_6fusion15FusionCallbacksIS2L_NS2S_17LinearCombinationIS2R_fS2R_fLNS_15FloatRoundStyleE2EEES2M_S2Q_JEEENS4_5SM1004TMEM4LOAD26SM100_TMEM_LOAD_32dp32b64xENS4_13SM90_TMA_LOADENS1J_IS1L_NS1M_ILi16EEENSL_INS5_IJSB_S2O_EEENS5_IJS2O_SC_EEEEEEENS4_39AutoVectorizingCopyWithAssumedAlignmentILi128EEENS4_14SM90_TMA_STOREES37_S39_S39_EEEvvEEEEvNT_6ParamsE --------------------------
	.section	.nv.constant0._ZN7cutlass13device_kernelINS_4gemm6kernel13GemmUniversalIN4cute5tupleIJiiiiEEENS1_10collective13CollectiveMmaINS1_46MainloopSm100TmaUmmaWarpSpecializedBlockScaledILi2ELi2ELi1ENS5_IJNS4_1CILi8EEENSA_ILi1EEESC_EEEEENS5_IJNSA_ILi256EEESF_SF_EEENS5_IJNS_12float_e5m2_tENS_13float_ue8m0_tEEEENS5_IJNS5_IJlSC_lEEENS4_6LayoutINS5_IJNS5_IJNS5_IJNSA_ILi32EEENSA_ILi4EEEEEEiEEESP_NS5_IJSC_iEEEEEENS5_IJNS5_IJNS5_IJNSA_ILi16EEESN_EEEiEEENS5_IJNS5_IJNSA_ILi0EEESC_EEENSA_ILi512EEEEEENS5_IJSV_iEEEEEEEEEEESJ_S12_NS4_8TiledMMAINS4_8MMA_AtomIJNS4_27SM100_MMA_MXF8F6F4_2x1SM_SSISH_SH_fSI_Li256ELi256ELNS4_4UMMA5MajorE0ELS17_0ELNS16_7ScaleInE0ELS18_0EEEEEENSL_INS5_IJSC_SC_SC_EEENS5_IJSV_SV_SV_EEEEENS5_IJNS4_10UnderscoreES1E_S1E_EEEEENS5_IJNS4_18SM100_TMA_2SM_LOADES1H_EEENS5_IJNS4_14ComposedLayoutINS4_7SwizzleILi3ELi4ELi3EEENS4_18smem_ptr_flag_bitsILi8EEENSL_INS5_IJSB_NSA_ILi128EEEEEENS5_IJS1O_SC_EEEEEEENSL_INS5_IJNS5_IJNS5_IJSO_SC_EEENS5_IJSM_SC_EEEEEESC_NS5_IJSN_NSA_ILi2EEEEEEEEENS5_IJNS5_IJNS5_IJST_SX_EEESW_EEESV_NS5_IJSC_SX_EEEEEEEEEEEvNS4_8identityENS5_IJNS4_28SM100_TMA_2SM_LOAD_MULTICASTES26_EEENS5_IJS1S_NSL_INS5_IJNS5_IJNS5_IJSO_S1W_EEES1U_EEESC_S1X_EEENS5_IJS20_SV_NS5_IJSC_NSA_ILi1024EEEEEEEEEEEEEEvS25_EENS_8epilogue10collective18CollectiveEpilogueINS2H_23Sm100TmaWarpSpecializedILi4ELi2ELi64ELb1ELb0EEEJNS5_IJS1O_SF_SF_EEENS5_IJNSL_IS1O_SC_EENSL_INSA_ILi64EEESC_EEEEENS_10bfloat16_tESK_S2R_SK_NS2H_6fusion15FusionCallbacksIS2L_NS2S_17LinearCombinationIS2R_fS2R_fLNS_15FloatRoundStyleE2EEES2M_S2Q_JEEENS4_5SM1004TMEM4LOAD26SM100_TMEM_LOAD_32dp32b64xENS4_13SM90_TMA_LOADENS1J_IS1L_NS1M_ILi16EEENSL_INS5_IJSB_S2O_EEENS5_IJS2O_SC_EEEEEEENS4_39AutoVectorizingCopyWithAssumedAlignmentILi128EEENS4_14SM90_TMA_STOREES37_S39_S39_EEEvvEEEEvNT_6ParamsE,"a",@progbits
	.sectionflags	@""
	.align	4
.nv.constant0._ZN7cutlass13device_kernelINS_4gemm6kernel13GemmUniversalIN4cute5tupleIJiiiiEEENS1_10collective13CollectiveMmaINS1_46MainloopSm100TmaUmmaWarpSpecializedBlockScaledILi2ELi2ELi1ENS5_IJNS4_1CILi8EEENSA_ILi1EEESC_EEEEENS5_IJNSA_ILi256EEESF_SF_EEENS5_IJNS_12float_e5m2_tENS_13float_ue8m0_tEEEENS5_IJNS5_IJlSC_lEEENS4_6LayoutINS5_IJNS5_IJNS5_IJNSA_ILi32EEENSA_ILi4EEEEEEiEEESP_NS5_IJSC_iEEEEEENS5_IJNS5_IJNS5_IJNSA_ILi16EEESN_EEEiEEENS5_IJNS5_IJNSA_ILi0EEESC_EEENSA_ILi512EEEEEENS5_IJSV_iEEEEEEEEEEESJ_S12_NS4_8TiledMMAINS4_8MMA_AtomIJNS4_27SM100_MMA_MXF8F6F4_2x1SM_SSISH_SH_fSI_Li256ELi256ELNS4_4UMMA5MajorE0ELS17_0ELNS16_7ScaleInE0ELS18_0EEEEEENSL_INS5_IJSC_SC_SC_EEENS5_IJSV_SV_SV_EEEEENS5_IJNS4_10UnderscoreES1E_S1E_EEEEENS5_IJNS4_18SM100_TMA_2SM_LOADES1H_EEENS5_IJNS4_14ComposedLayoutINS4_7SwizzleILi3ELi4ELi3EEENS4_18smem_ptr_flag_bitsILi8EEENSL_INS5_IJSB_NSA_ILi128EEEEEENS5_IJS1O_SC_EEEEEEENSL_INS5_IJNS5_IJNS5_IJSO_SC_EEENS5_IJSM_SC_EEEEEESC_NS5_IJSN_NSA_ILi2EEEEEEEEENS5_IJNS5_IJNS5_IJST_SX_EEESW_EEESV_NS5_IJSC_SX_EEEEEEEEEEEvNS4_8identityENS5_IJNS4_28SM100_TMA_2SM_LOAD_MULTICASTES26_EEENS5_IJS1S_NSL_INS5_IJNS5_IJNS5_IJSO_S1W_EEES1U_EEESC_S1X_EEENS5_IJS20_SV_NS5_IJSC_NSA_ILi1024EEEEEEEEEEEEEEvS25_EENS_8epilogue10collective18CollectiveEpilogueINS2H_23Sm100TmaWarpSpecializedILi4ELi2ELi64ELb1ELb0EEEJNS5_IJS1O_SF_SF_EEENS5_IJNSL_IS1O_SC_EENSL_INSA_ILi64EEESC_EEEEENS_10bfloat16_tESK_S2R_SK_NS2H_6fusion15FusionCallbacksIS2L_NS2S_17LinearCombinationIS2R_fS2R_fLNS_15FloatRoundStyleE2EEES2M_S2Q_JEEENS4_5SM1004TMEM4LOAD26SM100_TMEM_LOAD_32dp32b64xENS4_13SM90_TMA_LOADENS1J_IS1L_NS1M_ILi16EEENSL_INS5_IJSB_S2O_EEENS5_IJS2O_SC_EEEEEEENS4_39AutoVectorizingCopyWithAssumedAlignmentILi128EEENS4_14SM90_TMA_STOREES37_S39_S39_EEEvvEEEEvNT_6ParamsE:
	.zero		3968


//--------------------- SYMBOLS --------------------------

	.type		.nv.reservedSmem.offset0,@object
	.size		.nv.reservedSmem.offset0,0x4
	.type		.nv.reservedSmem.cap,@object
	.size		.nv.reservedSmem.cap,0x4
	.type		__assertfail,@function
